def matmul_kernel(
    a_ptr,
    b_ptr,
    c_ptr,
    M,
    N,
    K,
    stride_am,
    stride_ak,
    stride_bk,
    stride_bn,
    stride_cm,
    stride_cn,
    BLOCK_M: tl.constexpr,
    BLOCK_N: tl.constexpr,
    BLOCK_K: tl.constexpr,
    GROUP_M: tl.constexpr,
):
    pid = tl.program_id(axis=0)
    num_pid_m = tl.cdiv(M, BLOCK_M)
    num_pid_n = tl.cdiv(N, BLOCK_N)
    num_pid_in_group = GROUP_M * num_pid_n
    group_id = pid // num_pid_in_group
    first_pid_m = group_id * GROUP_M
    group_size_m = min(num_pid_m - first_pid_m, GROUP_M)
    pid_m = first_pid_m + ((pid % num_pid_in_group) % group_size_m)
    pid_n = (pid % num_pid_in_group) // group_size_m

    offs_am = (pid_m * BLOCK_M + tl.arange(0, BLOCK_M)) % M
    offs_bn = (pid_n * BLOCK_N + tl.arange(0, BLOCK_N)) % N
    offs_k = tl.arange(0, BLOCK_K)
    a_ptrs = a_ptr + offs_am[:, None] * stride_am + offs_k[None, :] * stride_ak
    b_ptrs = b_ptr + offs_k[:, None] * stride_bk + offs_bn[None, :] * stride_bn

    acc = tl.zeros((BLOCK_M, BLOCK_N), dtype=tl.float32)
    for kk in range(0, tl.cdiv(K, BLOCK_K)):
        a = tl.load(a_ptrs, mask=offs_k[None, :] < K - kk * BLOCK_K, other=0.0)
        b = tl.load(b_ptrs, mask=offs_k[:, None] < K - kk * BLOCK_K, other=0.0)
        acc = tl.dot(a, b, acc)
        a_ptrs += BLOCK_K * stride_ak
        b_ptrs += BLOCK_K * stride_bk

    c = acc.to(c_ptr.dtype.element_ty)
    offs_cm = pid_m * BLOCK_M + tl.arange(0, BLOCK_M)
    offs_cn = pid_n * BLOCK_N + tl.arange(0, BLOCK_N)
    c_ptrs = c_ptr + offs_cm[:, None] * stride_cm + offs_cn[None, :] * stride_cn
    mask = (offs_cm[:, None] < M) & (offs_cn[None, :] < N)
    tl.store(c_ptrs, c, mask=mask)

# config = {"BLOCK_K": 64, "BLOCK_M": 256, "BLOCK_N": 256, "GROUP_M": 8, "arch": "sm_90", "dtype": "fp32", "num_ctas": 2, "num_stages": 3, "num_warps": 4}
# arch = sm_90


// ===== COMPILED SASS (sm_90a) =====

	.target	sm_90a

	.elftype	@"ET_EXEC"


//--------------------- .note.nv.tkinfo           --------------------------
	.section	.note.nv.tkinfo,"",@"SHT_NOTE"
	.sectionflags	@"SHF_NOTE_NV_TKINFO"
	.tkinfo
        /*0018*/ 	.word	0x00000002
        /*0030*/ 	.string	""
        /*0030*/ 	.string	"ptxas"
        /*0030*/ 	.string	"Cuda compilation tools, release 13.0, V13.0.88"
        /*0030*/ 	.string	"Build cuda_13.0.r13.0/compiler.36424714_0"
        /*0030*/ 	.string	"-v  -suppress-debug-info  -lineinfo  -arch sm_90a "



//--------------------- .note.nv.cuinfo           --------------------------
	.section	.note.nv.cuinfo,"",@"SHT_NOTE"
	.sectionflags	@"SHF_NOTE_NV_CUINFO"
        /*0018*/ 	.short	0x0002
        /*001a*/ 	.short	0x005a
        /*001c*/ 	.short	0x0082
	.zero		2


//--------------------- .nv.info                  --------------------------
	.section	.nv.info,"",@"SHT_CUDA_INFO"
	.align	4


	//----- nvinfo : EIATTR_REGCOUNT
	.align		4
        /*0000*/ 	.byte	0x04, 0x2f
        /*0002*/ 	.short	(.L_1 - .L_0)
	.align		4
.L_0:
        /*0004*/ 	.word	index@(matmul_kernel)
        /*0008*/ 	.word	0x000000ff


	//----- nvinfo : EIATTR_FRAME_SIZE
	.align		4
.L_1:
        /*000c*/ 	.byte	0x04, 0x11
        /*000e*/ 	.short	(.L_3 - .L_2)
	.align		4
.L_2:
        /*0010*/ 	.word	index@(matmul_kernel)
        /*0014*/ 	.word	0x000009a0


	//----- nvinfo : EIATTR_MIN_STACK_SIZE
	.align		4
.L_3:
        /*0018*/ 	.byte	0x04, 0x12
        /*001a*/ 	.short	(.L_5 - .L_4)
	.align		4
.L_4:
        /*001c*/ 	.word	index@(matmul_kernel)
        /*0020*/ 	.word	0x000009a0
.L_5:


//--------------------- .nv.compat                --------------------------
	.section	.nv.compat,"",@"SHT_CUDA_COMPAT_INFO"
	.align	4
        /*0000*/ 	.byte	0x02, 0x09, 0x01, 0x00, 0x02, 0x02, 0x04, 0x00, 0x02, 0x05, 0x05, 0x00, 0x03, 0x07, 0x01, 0x01
        /*0010*/ 	.byte	0x02, 0x03, 0x00, 0x00, 0x02, 0x06, 0x01, 0x00, 0x04, 0x0b, 0x08, 0x00, 0x00, 0x00, 0x00, 0x00
        /*0020*/ 	.byte	0x00, 0x00, 0x00, 0x00


//--------------------- .nv.info.matmul_kernel    --------------------------
	.section	.nv.info.matmul_kernel,"",@"SHT_CUDA_INFO"
	.sectionflags	@""
	.align	4


	//----- nvinfo : EIATTR_CUDA_API_VERSION
	.align		4
        /*0000*/ 	.byte	0x04, 0x37
        /*0002*/ 	.short	(.L_7 - .L_6)
.L_6:
        /*0004*/ 	.word	0x00000082


	//----- nvinfo : EIATTR_KPARAM_INFO
	.align		4
.L_7:
        /*0008*/ 	.byte	0x04, 0x17
        /*000a*/ 	.short	(.L_9 - .L_8)
.L_8:
        /*000c*/ 	.word	0x00000000
        /*0010*/ 	.short	0x000d
        /*0012*/ 	.short	0x0048
        /*0014*/ 	.byte	0x00, 0xf4, 0x21, 0x00


	//----- nvinfo : EIATTR_KPARAM_INFO
	.align		4
.L_9:
        /*0018*/ 	.byte	0x04, 0x17
        /*001a*/ 	.short	(.L_11 - .L_10)
.L_10:
        /*001c*/ 	.word	0x00000000
        /*0020*/ 	.short	0x000c
        /*0022*/ 	.short	0x0040
        /*0024*/ 	.byte	0x00, 0xf4, 0x21, 0x00


	//----- nvinfo : EIATTR_KPARAM_INFO
	.align		4
.L_11:
        /*0028*/ 	.byte	0x04, 0x17
        /*002a*/ 	.short	(.L_13 - .L_12)
.L_12:
        /*002c*/ 	.word	0x00000000
        /*0030*/ 	.short	0x000b
        /*0032*/ 	.short	0x0038
        /*0034*/ 	.byte	0x00, 0xf0, 0x11, 0x00


	//----- nvinfo : EIATTR_KPARAM_INFO
	.align		4
.L_13:
        /*0038*/ 	.byte	0x04, 0x17
        /*003a*/ 	.short	(.L_15 - .L_14)
.L_14:
        /*003c*/ 	.word	0x00000000
        /*0040*/ 	.short	0x000a
        /*0042*/ 	.short	0x0034
        /*0044*/ 	.byte	0x00, 0xf0, 0x11, 0x00


	//----- nvinfo : EIATTR_KPARAM_INFO
	.align		4
.L_15:
        /*0048*/ 	.byte	0x04, 0x17
        /*004a*/ 	.short	(.L_17 - .L_16)
.L_16:
        /*004c*/ 	.word	0x00000000
        /*0050*/ 	.short	0x0009
        /*0052*/ 	.short	0x0030
        /*0054*/ 	.byte	0x00, 0xf0, 0x11, 0x00


	//----- nvinfo : EIATTR_KPARAM_INFO
	.align		4
.L_17:
        /*0058*/ 	.byte	0x04, 0x17
        /*005a*/ 	.short	(.L_19 - .L_18)
.L_18:
        /*005c*/ 	.word	0x00000000
        /*0060*/ 	.short	0x0008
        /*0062*/ 	.short	0x002c
        /*0064*/ 	.byte	0x00, 0xf0, 0x11, 0x00


	//----- nvinfo : EIATTR_KPARAM_INFO
	.align		4
.L_19:
        /*0068*/ 	.byte	0x04, 0x17
        /*006a*/ 	.short	(.L_21 - .L_20)
.L_20:
        /*006c*/ 	.word	0x00000000
        /*0070*/ 	.short	0x0007
        /*0072*/ 	.short	0x0028
        /*0074*/ 	.byte	0x00, 0xf0, 0x11, 0x00


	//----- nvinfo : EIATTR_KPARAM_INFO
	.align		4
.L_21:
        /*0078*/ 	.byte	0x04, 0x17
        /*007a*/ 	.short	(.L_23 - .L_22)
.L_22:
        /*007c*/ 	.word	0x00000000
        /*0080*/ 	.short	0x0006
        /*0082*/ 	.short	0x0024
        /*0084*/ 	.byte	0x00, 0xf0, 0x11, 0x00


	//----- nvinfo : EIATTR_KPARAM_INFO
	.align		4
.L_23:
        /*0088*/ 	.byte	0x04, 0x17
        /*008a*/ 	.short	(.L_25 - .L_24)
.L_24:
        /*008c*/ 	.word	0x00000000
        /*0090*/ 	.short	0x0005
        /*0092*/ 	.short	0x0020
        /*0094*/ 	.byte	0x00, 0xf0, 0x11, 0x00


	//----- nvinfo : EIATTR_KPARAM_INFO
	.align		4
.L_25:
        /*0098*/ 	.byte	0x04, 0x17
        /*009a*/ 	.short	(.L_27 - .L_26)
.L_26:
        /*009c*/ 	.word	0x00000000
        /*00a0*/ 	.short	0x0004
        /*00a2*/ 	.short	0x001c
        /*00a4*/ 	.byte	0x00, 0xf0, 0x11, 0x00


	//----- nvinfo : EIATTR_KPARAM_INFO
	.align		4
.L_27:
        /*00a8*/ 	.byte	0x04, 0x17
        /*00aa*/ 	.short	(.L_29 - .L_28)
.L_28:
        /*00ac*/ 	.word	0x00000000
        /*00b0*/ 	.short	0x0003
        /*00b2*/ 	.short	0x0018
        /*00b4*/ 	.byte	0x00, 0xf0, 0x11, 0x00


	//----- nvinfo : EIATTR_KPARAM_INFO
	.align		4
.L_29:
        /*00b8*/ 	.byte	0x04, 0x17
        /*00ba*/ 	.short	(.L_31 - .L_30)
.L_30:
        /*00bc*/ 	.word	0x00000000
        /*00c0*/ 	.short	0x0002
        /*00c2*/ 	.short	0x0010
        /*00c4*/ 	.byte	0x00, 0xf4, 0x21, 0x00


	//----- nvinfo : EIATTR_KPARAM_INFO
	.align		4
.L_31:
        /*00c8*/ 	.byte	0x04, 0x17
        /*00ca*/ 	.short	(.L_33 - .L_32)
.L_32:
        /*00cc*/ 	.word	0x00000000
        /*00d0*/ 	.short	0x0001
        /*00d2*/ 	.short	0x0008
        /*00d4*/ 	.byte	0x00, 0xf4, 0x21, 0x00


	//----- nvinfo : EIATTR_KPARAM_INFO
	.align		4
.L_33:
        /*00d8*/ 	.byte	0x04, 0x17
        /*00da*/ 	.short	(.L_35 - .L_34)
.L_34:
        /*00dc*/ 	.word	0x00000000
        /*00e0*/ 	.short	0x0000
        /*00e2*/ 	.short	0x0000
        /*00e4*/ 	.byte	0x00, 0xf4, 0x21, 0x00


	//----- nvinfo : EIATTR_EXPLICIT_CLUSTER
	.align		4
.L_35:
        /*00e8*/ 	.byte	0x01, 0x3e
	.zero		2


	//----- nvinfo : EIATTR_CTA_PER_CLUSTER
	.align		4
        /*00ec*/ 	.byte	0x04, 0x3d
        /*00ee*/ 	.short	(.L_37 - .L_36)
.L_36:
        /*00f0*/ 	.word	0x00000002
        /*00f4*/ 	.word	0x00000001
        /*00f8*/ 	.word	0x00000001


	//----- nvinfo : EIATTR_SPARSE_MMA_MASK
	.align		4
.L_37:
        /*00fc*/ 	.byte	0x03, 0x50
        /*00fe*/ 	.short	0x0000


	//----- nvinfo : EIATTR_MAXREG_COUNT
	.align		4
        /*0100*/ 	.byte	0x03, 0x1b
        /*0102*/ 	.short	0x00ff


	//----- nvinfo : EIATTR_NUM_BARRIERS
	.align		4
        /*0104*/ 	.byte	0x02, 0x4c
        /*0106*/ 	.byte	0x01
	.zero		1


	//----- nvinfo : EIATTR_ANNOTATIONS
	.align		4
        /*0108*/ 	.byte	0x04, 0x55
        /*010a*/ 	.short	(.L_39 - .L_38)


	//   ....[0]....
.L_38:
        /*010c*/ 	.word	0x00000001
        /*0110*/ 	.byte	0x70, 0x00, 0x00, 0x00, 0x01, 0x00, 0x00, 0x00, 0x80, 0x08, 0x00, 0x00, 0x01, 0x00, 0x00, 0x00
        /* <DEDUP_REMOVED lines=1049> */
        /*42b0*/ 	.byte	0xd0, 0xe3, 0x01, 0x00


	//----- nvinfo : EIATTR_MERCURY_ISA_VERSION
	.align		4
.L_39:
        /*42b4*/ 	.byte	0x03, 0x5f
        /*42b6*/ 	.short	0x0101


	//----- nvinfo : EIATTR_EXIT_INSTR_OFFSETS
	.align		4
        /*42b8*/ 	.byte	0x04, 0x1c
        /*42ba*/ 	.short	(.L_41 - .L_40)


	//   ....[0]....
.L_40:
        /*42bc*/ 	.word	0x00025dd0


	//   ....[1]....
        /*42c0*/ 	.word	0x00025df0


	//----- nvinfo : EIATTR_REQNTID
	.align		4
.L_41:
        /*42c4*/ 	.byte	0x04, 0x10
        /*42c6*/ 	.short	(.L_43 - .L_42)
.L_42:
        /*42c8*/ 	.word	0x00000080
        /*42cc*/ 	.word	0x00000001
        /*42d0*/ 	.word	0x00000001


	//----- nvinfo : EIATTR_CBANK_PARAM_SIZE
	.align		4
.L_43:
        /*42d4*/ 	.byte	0x03, 0x19
        /*42d6*/ 	.short	0x0050


	//----- nvinfo : EIATTR_PARAM_CBANK
	.align		4
        /*42d8*/ 	.byte	0x04, 0x0a
        /*42da*/ 	.short	(.L_45 - .L_44)
	.align		4
.L_44:
        /*42dc*/ 	.word	index@(.nv.constant0.matmul_kernel)
        /*42e0*/ 	.short	0x0210
        /*42e2*/ 	.short	0x0050


	//----- nvinfo : EIATTR_SW_WAR
	.align		4
.L_45:
        /*42e4*/ 	.byte	0x04, 0x36
        /*42e6*/ 	.short	(.L_47 - .L_46)
.L_46:
        /*42e8*/ 	.word	0x00000008
.L_47:


//--------------------- .nv.callgraph             --------------------------
	.section	.nv.callgraph,"",@"SHT_CUDA_CALLGRAPH"
	.align	4
	.sectionentsize	8
	.align		4
        /*0000*/ 	.word	0x00000000
	.align		4
        /*0004*/ 	.word	0xffffffff
	.align		4
        /*0008*/ 	.word	0x00000000
	.align		4
        /*000c*/ 	.word	0xfffffffe
	.align		4
        /*0010*/ 	.word	0x00000000
	.align		4
        /*0014*/ 	.word	0xfffffffd
	.align		4
        /*0018*/ 	.word	0x00000000
	.align		4
        /*001c*/ 	.word	0xfffffffc


//--------------------- .text.matmul_kernel       --------------------------
	.section	.text.matmul_kernel,"ax",@progbits
	.align	128
        .global         matmul_kernel
        .type           matmul_kernel,@function
        .size           matmul_kernel,(.L_x_3 - matmul_kernel)
        .other          matmul_kernel,@"STO_CUDA_ENTRY STV_DEFAULT"
matmul_kernel:
.text.matmul_kernel:
[----:B------:R-:W1:Y:S08]  /*0000*/  LDC R1, c[0x0][0x28] ;  /* 0x00000a00ff017b82 */ /* 0x000e700000000800 */
[----:B------:R-:W2:Y:S01]  /*0010*/  LDC.64 R2, c[0x0][0x228] ;  /* 0x00008a00ff027b82 */ /* 0x000ea20000000a00 */
[----:B-1----:R-:W-:Y:S01]  /*0020*/  VIADD R1, R1, 0xfffff660 ;  /* 0xfffff66001017836 */ /* 0x002fe20000000000 */
[----:B------:R-:W1:Y:S06]  /*0030*/  S2R R243, SR_TID.X ;  /* 0x0000000000f37919 */ /* 0x000e6c0000002100 */
[----:B------:R-:W3:Y:S08]  /*0040*/  S2UR UR4, SR_CTAID.X ;  /* 0x00000000000479c3 */ /* 0x000ef00000002500 */
[----:B------:R-:W4:Y:S01]  /*0050*/  S2UR UR6, SR_CgaCtaId ;  /* 0x00000000000679c3 */ /* 0x000f220000008800 */
[----:B--2---:R-:W-:Y:S01]  /*0060*/  IMAD.MOV.U32 R55, RZ, RZ, R3 ;  /* 0x000000ffff377224 */ /* 0x004fe200078e0003 */
[----:B------:R2:W-:Y:S01]  /*0070*/  STL.64 [R1+0x648], R2 ;  /* 0x0006480201007387 */ /* 0x0005e20000100a00 */
[----:B------:R-:W-:-:S02]  /*0080*/  IMAD.MOV.U32 R249, RZ, RZ, R2 ;  /* 0x000000fffff97224 */ /* 0x000fc400078e0002 */
[----:B------:R-:W-:Y:S01]  /*0090*/  VIADD R0, R55, 0xff ;  /* 0x000000ff37007836 */ /* 0x000fe20000000000 */
[----:B------:R-:W-:Y:S02]  /*00a0*/  LOP3.LUT R89, RZ, R55, RZ, 0x33, !PT ;  /* 0x00000037ff597212 */ /* 0x000fe400078e33ff */
[----:B---3--:R-:W-:Y:S01]  /*00b0*/  I2FP.F32.U32 R5, UR4 ;  /* 0x0000000400057c45 */ /* 0x008fe20008201000 */
[----:B------:R-:W-:Y:S01]  /*00c0*/  ULDC UR4, c[0x0][0x150] ;  /* 0x0000540000047ab9 */ /* 0x000fe20000000800 */
[----:B-1----:R-:W-:Y:S02]  /*00d0*/  LOP3.LUT R57, R243, 0x3f, RZ, 0xc0, !PT ;  /* 0x0000003ff3397812 */ /* 0x002fe400078ec0ff */
[----:B--2---:R-:W-:Y:S01]  /*00e0*/  SHF.R.S32.HI R3, RZ, 0x1f, R0 ;  /* 0x0000001fff037819 */ /* 0x004fe20000011400 */
[----:B------:R-:W-:Y:S01]  /*00f0*/  FMUL R5, R5, UR4 ;  /* 0x0000000405057c20 */ /* 0x000fe20008400000 */
[----:B----4-:R-:W-:Y:S02]  /*0100*/  USHF.L.U32 UR5, UR6, 0x7, URZ ;  /* 0x0000000706057899 */ /* 0x010fe4000800063f */
[----:B------:R-:W-:-:S03]  /*0110*/  LEA.HI R3, R3, R0, RZ, 0x8 ;  /* 0x0000000003037211 */ /* 0x000fc600078f40ff */
[----:B------:R-:W1:Y:S01]  /*0120*/  F2I.U32.TRUNC.NTZ R5, R5 ;  /* 0x0000000500057305 */ /* 0x000e62000020f000 */
[----:B------:R-:W-:Y:S01]  /*0130*/  SHF.R.S32.HI R3, RZ, 0x8, R3 ;  /* 0x00000008ff037819 */ /* 0x000fe20000011403 */
[----:B------:R-:W-:-:S04]  /*0140*/  ULOP3.LUT UR5, UR5, 0x80, URZ, 0xc0, !UPT ;  /* 0x0000008005057892 */ /* 0x000fc8000f8ec03f */
[----:B------:R-:W-:-:S05]  /*0150*/  IMAD.SHL.U32 R4, R3, 0x8, RZ ;  /* 0x0000000803047824 */ /* 0x000fca00078e00ff */
[----:B------:R-:W-:-:S04]  /*0160*/  IABS R7, R4 ;  /* 0x0000000400077213 */ /* 0x000fc80000000000 */
[----:B------:R-:W2:Y:S01]  /*0170*/  I2F.RP R0, R7 ;  /* 0x0000000700007306 */ /* 0x000ea20000209400 */
[----:B-1----:R-:W-:-:S07]  /*0180*/  IABS R11, R5 ;  /* 0x00000005000b7213 */ /* 0x002fce0000000000 */
[----:B--2---:R-:W1:Y:S02]  /*0190*/  MUFU.RCP R0, R0 ;  /* 0x0000000000007308 */ /* 0x004e640000001000 */
[----:B-1----:R-:W-:Y:S01]  /*01a0*/  VIADD R2, R0, 0xffffffe ;  /* 0x0ffffffe00027836 */ /* 0x002fe20000000000 */
[----:B------:R-:W-:-:S05]  /*01b0*/  IABS R0, R4 ;  /* 0x0000000400007213 */ /* 0x000fca0000000000 */
[----:B------:R1:W2:Y:S01]  /*01c0*/  F2I.FTZ.U32.TRUNC.NTZ R3, R2 ;  /* 0x0000000200037305 */ /* 0x0002a2000021f000 */
[----:B------:R-:W-:Y:S02]  /*01d0*/  IMAD.MOV R0, RZ, RZ, -R0 ;  /* 0x000000ffff007224 */ /* 0x000fe400078e0a00 */
[----:B-1----:R-:W-:Y:S02]  /*01e0*/  IMAD.MOV.U32 R2, RZ, RZ, RZ ;  /* 0x000000ffff027224 */ /* 0x002fe400078e00ff */
[----:B--2---:R-:W-:-:S04]  /*01f0*/  IMAD.MOV R6, RZ, RZ, -R3 ;  /* 0x000000ffff067224 */ /* 0x004fc800078e0a03 */
[----:B------:R-:W-:-:S04]  /*0200*/  IMAD R9, R6, R7, RZ ;  /* 0x0000000706097224 */ /* 0x000fc800078e02ff */
[----:B------:R-:W-:-:S06]  /*0210*/  IMAD.HI.U32 R2, R3, R9, R2 ;  /* 0x0000000903027227 */ /* 0x000fcc00078e0002 */
[----:B------:R-:W-:-:S04]  /*0220*/  IMAD.HI.U32 R2, R2, R11, RZ ;  /* 0x0000000b02027227 */ /* 0x000fc800078e00ff */
[----:B------:R-:W-:Y:S01]  /*0230*/  IMAD R0, R2, R0, R11 ;  /* 0x0000000002007224 */ /* 0x000fe200078e020b */
[----:B------:R-:W-:-:S04]  /*0240*/  IABS R11, R249 ;  /* 0x000000f9000b7213 */ /* 0x000fc80000000000 */
[----:B------:R-:W-:-:S13]  /*0250*/  ISETP.GT.U32.AND P1, PT, R7, R0, PT ;  /* 0x000000000700720c */ /* 0x000fda0003f24070 */
[----:B------:R-:W-:Y:S02]  /*0260*/  @!P1 IMAD.IADD R0, R0, 0x1, -R7 ;  /* 0x0000000100009824 */ /* 0x000fe400078e0a07 */
[----:B------:R-:W-:Y:S01]  /*0270*/  @!P1 VIADD R2, R2, 0x1 ;  /* 0x0000000102029836 */ /* 0x000fe20000000000 */
[----:B------:R-:W-:Y:S02]  /*0280*/  ISETP.NE.AND P1, PT, R4, RZ, PT ;  /* 0x000000ff0400720c */ /* 0x000fe40003f25270 */
[----:B------:R-:W-:Y:S02]  /*0290*/  ISETP.GE.U32.AND P0, PT, R0, R7, PT ;  /* 0x000000070000720c */ /* 0x000fe40003f06070 */
[----:B------:R-:W-:-:S04]  /*02a0*/  LOP3.LUT R0, R5, R4, RZ, 0x3c, !PT ;  /* 0x0000000405007212 */ /* 0x000fc800078e3cff */
[----:B------:R-:W-:Y:S01]  /*02b0*/  ISETP.GE.AND P2, PT, R0, RZ, PT ;  /* 0x000000ff0000720c */ /* 0x000fe20003f46270 */
[----:B------:R-:W-:-:S05]  /*02c0*/  VIADD R0, R249, 0xff ;  /* 0x000000fff9007836 */ /* 0x000fca0000000000 */
[----:B------:R-:W-:Y:S01]  /*02d0*/  SHF.R.S32.HI R3, RZ, 0x1f, R0 ;  /* 0x0000001fff037819 */ /* 0x000fe20000011400 */
[----:B------:R-:W-:-:S03]  /*02e0*/  @P0 VIADD R2, R2, 0x1 ;  /* 0x0000000102020836 */ /* 0x000fc60000000000 */
[----:B------:R-:W-:-:S03]  /*02f0*/  LEA.HI R3, R3, R0, RZ, 0x8 ;  /* 0x0000000003037211 */ /* 0x000fc600078f40ff */
[----:B------:R-:W-:Y:S01]  /*0300*/  @!P2 IMAD.MOV R2, RZ, RZ, -R2 ;  /* 0x000000ffff02a224 */ /* 0x000fe200078e0a02 */
[----:B------:R-:W-:-:S04]  /*0310*/  @!P1 LOP3.LUT R2, RZ, R4, RZ, 0x33, !PT ;  /* 0x00000004ff029212 */ /* 0x000fc800078e33ff */
[----:B------:R-:W-:Y:S01]  /*0320*/  SHF.L.U32 R9, R2, 0x3, RZ ;  /* 0x0000000302097819 */ /* 0x000fe200000006ff */
[----:B------:R-:W-:-:S03]  /*0330*/  IMAD.MOV R2, RZ, RZ, -R2 ;  /* 0x000000ffff027224 */ /* 0x000fc600078e0a02 */
[----:B------:R-:W-:Y:S01]  /*0340*/  LEA.HI.SX32 R3, R3, -R9, 0x18 ;  /* 0x8000000903037211 */ /* 0x000fe200078fc2ff */
[----:B------:R-:W-:Y:S02]  /*0350*/  IMAD R10, R4, R2, R5 ;  /* 0x00000002040a7224 */ /* 0x000fe400078e0205 */
[----:B------:R-:W-:Y:S01]  /*0360*/  IMAD.MOV.U32 R2, RZ, RZ, RZ ;  /* 0x000000ffff027224 */ /* 0x000fe200078e00ff */
[----:B------:R-:W-:Y:S02]  /*0370*/  VIMNMX R13, R3, 0x8, PT ;  /* 0x00000008030d7848 */ /* 0x000fe40003fe0100 */
[----:B------:R-:W-:Y:S02]  /*0380*/  IABS R7, R10 ;  /* 0x0000000a00077213 */ /* 0x000fe40000000000 */
[-C--:B------:R-:W-:Y:S02]  /*0390*/  IABS R8, R13.reuse ;  /* 0x0000000d00087213 */ /* 0x080fe40000000000 */
[----:B------:R-:W-:-:S02]  /*03a0*/  IABS R4, R13 ;  /* 0x0000000d00047213 */ /* 0x000fc40000000000 */
[----:B------:R-:W1:Y:S08]  /*03b0*/  I2F.RP R0, R8 ;  /* 0x0000000800007306 */ /* 0x000e700000209400 */
[----:B-1----:R-:W1:Y:S02]  /*03c0*/  MUFU.RCP R0, R0 ;  /* 0x0000000000007308 */ /* 0x002e640000001000 */
[----:B-1----:R-:W-:-:S06]  /*03d0*/  VIADD R3, R0, 0xffffffe ;  /* 0x0ffffffe00037836 */ /* 0x002fcc0000000000 */
[----:B------:R-:W1:Y:S02]  /*03e0*/  F2I.FTZ.U32.TRUNC.NTZ R3, R3 ;  /* 0x0000000300037305 */ /* 0x000e64000021f000 */
[----:B-1----:R-:W-:-:S04]  /*03f0*/  IMAD.MOV R6, RZ, RZ, -R3 ;  /* 0x000000ffff067224 */ /* 0x002fc800078e0a03 */
[----:B------:R-:W-:Y:S02]  /*0400*/  IMAD.MOV.U32 R5, RZ, RZ, R6 ;  /* 0x000000ffff057224 */ /* 0x000fe400078e0006 */
[----:B------:R-:W1:Y:S02]  /*0410*/  I2F.RP R6, R11 ;  /* 0x0000000b00067306 */ /* 0x000e640000209400 */
[----:B------:R-:W-:-:S04]  /*0420*/  IMAD R5, R5, R8, RZ ;  /* 0x0000000805057224 */ /* 0x000fc800078e02ff */
[----:B------:R-:W-:-:S04]  /*0430*/  IMAD.HI.U32 R2, R3, R5, R2 ;  /* 0x0000000503027227 */ /* 0x000fc800078e0002 */
[----:B------:R-:W-:Y:S02]  /*0440*/  IMAD.MOV R3, RZ, RZ, -R4 ;  /* 0x000000ffff037224 */ /* 0x000fe400078e0a04 */
[----:B------:R-:W-:Y:S01]  /*0450*/  IMAD.HI.U32 R0, R2, R7, RZ ;  /* 0x0000000702007227 */ /* 0x000fe200078e00ff */
[----:B------:R-:W-:Y:S01]  /*0460*/  IABS R2, R55 ;  /* 0x0000003700027213 */ /* 0x000fe20000000000 */
[----:B-1----:R-:W-:Y:S02]  /*0470*/  MUFU.RCP R6, R6 ;  /* 0x0000000600067308 */ /* 0x002fe40000001000 */
[----:B------:R-:W-:-:S05]  /*0480*/  IMAD R3, R0, R3, R7 ;  /* 0x0000000300037224 */ /* 0x000fca00078e0207 */
[----:B------:R-:W-:Y:S01]  /*0490*/  ISETP.GT.U32.AND P1, PT, R8, R3, PT ;  /* 0x000000030800720c */ /* 0x000fe20003f24070 */
[----:B------:R-:W1:-:S12]  /*04a0*/  I2F.RP R4, R2 ;  /* 0x0000000200047306 */ /* 0x000e580000209400 */
[----:B------:R-:W-:Y:S02]  /*04b0*/  @!P1 IMAD.IADD R3, R3, 0x1, -R8 ;  /* 0x0000000103039824 */ /* 0x000fe400078e0a08 */
[----:B------:R-:W-:Y:S01]  /*04c0*/  @!P1 VIADD R0, R0, 0x1 ;  /* 0x0000000100009836 */ /* 0x000fe20000000000 */
[----:B------:R-:W-:Y:S01]  /*04d0*/  ISETP.NE.AND P1, PT, R13, RZ, PT ;  /* 0x000000ff0d00720c */ /* 0x000fe20003f25270 */
[----:B-1----:R-:W1:Y:S01]  /*04e0*/  MUFU.RCP R4, R4 ;  /* 0x0000000400047308 */ /* 0x002e620000001000 */
[----:B------:R-:W-:Y:S02]  /*04f0*/  ISETP.GE.U32.AND P0, PT, R3, R8, PT ;  /* 0x000000080300720c */ /* 0x000fe40003f06070 */
[----:B------:R-:W-:Y:S02]  /*0500*/  LOP3.LUT R3, R10, R13, RZ, 0x3c, !PT ;  /* 0x0000000d0a037212 */ /* 0x000fe400078e3cff */
[----:B------:R-:W-:Y:S02]  /*0510*/  IADD3 R8, R6, 0xffffffe, RZ ;  /* 0x0ffffffe06087810 */ /* 0x000fe40007ffe0ff */
[----:B------:R-:W-:-:S02]  /*0520*/  ISETP.GE.AND P2, PT, R3, RZ, PT ;  /* 0x000000ff0300720c */ /* 0x000fc40003f46270 */
[----:B------:R-:W-:-:S04]  /*0530*/  SHF.R.S32.HI R3, RZ, 0x6, R243 ;  /* 0x00000006ff037819 */ /* 0x000fc800000114f3 */
[----:B------:R-:W-:Y:S01]  /*0540*/  SGXT R3, R3, 0x1 ;  /* 0x000000010303781a */ /* 0x000fe20000000200 */
[----:B------:R-:W-:Y:S02]  /*0550*/  @P0 VIADD R0, R0, 0x1 ;  /* 0x0000000100000836 */ /* 0x000fe40000000000 */
[----:B-1----:R-:W-:Y:S01]  /*0560*/  VIADD R5, R4, 0xffffffe ;  /* 0x0ffffffe04057836 */ /* 0x002fe20000000000 */
[----:B------:R-:W-:Y:S01]  /*0570*/  LOP3.LUT R3, R3, 0x90, RZ, 0xc0, !PT ;  /* 0x0000009003037812 */ /* 0x000fe200078ec0ff */
[----:B------:R-:W-:Y:S02]  /*0580*/  IMAD.MOV.U32 R14, RZ, RZ, R0 ;  /* 0x000000ffff0e7224 */ /* 0x000fe400078e0000 */
[----:B------:R-:W-:Y:S02]  /*0590*/  IMAD.MOV.U32 R4, RZ, RZ, RZ ;  /* 0x000000ffff047224 */ /* 0x000fe400078e00ff */
[----:B------:R-:W-:Y:S01]  /*05a0*/  @!P2 IMAD.MOV R14, RZ, RZ, -R14 ;  /* 0x000000ffff0ea224 */ /* 0x000fe200078e0a0e */
[----:B------:R-:W-:Y:S01]  /*05b0*/  @!P1 LOP3.LUT R14, RZ, R13, RZ, 0x33, !PT ;  /* 0x0000000dff0e9212 */ /* 0x000fe200078e33ff */
[----:B------:R-:W1:Y:S04]  /*05c0*/  F2I.FTZ.U32.TRUNC.NTZ R5, R5 ;  /* 0x0000000500057305 */ /* 0x000e68000021f000 */
[----:B------:R-:W-:-:S02]  /*05d0*/  IMAD.MOV R0, RZ, RZ, -R14 ;  /* 0x000000ffff007224 */ /* 0x000fc400078e0a0e */
[----:B------:R-:W-:Y:S02]  /*05e0*/  IMAD.SHL.U32 R6, R14, 0x100, RZ ;  /* 0x000001000e067824 */ /* 0x000fe400078e00ff */
[----:B------:R-:W-:-:S04]  /*05f0*/  IMAD R0, R13, R0, R10 ;  /* 0x000000000d007224 */ /* 0x000fc800078e020a */
[----:B------:R-:W-:Y:S02]  /*0600*/  IMAD.IADD R0, R9, 0x1, R0 ;  /* 0x0000000109007824 */ /* 0x000fe400078e0200 */
[----:B------:R2:W3:Y:S01]  /*0610*/  F2I.FTZ.U32.TRUNC.NTZ R9, R8 ;  /* 0x0000000800097305 */ /* 0x0004e2000021f000 */
[----:B-1----:R-:W-:Y:S02]  /*0620*/  IMAD.MOV R7, RZ, RZ, -R5 ;  /* 0x000000ffff077224 */ /* 0x002fe400078e0a05 */
[----:B------:R-:W-:Y:S01]  /*0630*/  R2UR UR4, R0 ;  /* 0x00000000000472ca */ /* 0x000fe200000e0000 */
[----:B------:R-:W-:Y:S02]  /*0640*/  IMAD.SHL.U32 R0, R243, 0x4, RZ ;  /* 0x00000004f3007824 */ /* 0x000fe400078e00ff */
[----:B------:R-:W-:-:S03]  /*0650*/  IMAD R7, R7, R2, RZ ;  /* 0x0000000207077224 */ /* 0x000fc600078e02ff */
[----:B------:R-:W-:Y:S01]  /*0660*/  LOP3.LUT R12, R3, 0x7c, R0, 0x78, !PT ;  /* 0x0000007c030c7812 */ /* 0x000fe200078e7800 */
[----:B------:R-:W-:Y:S01]  /*0670*/  IMAD.HI.U32 R3, R5, R7, R4 ;  /* 0x0000000705037227 */ /* 0x000fe200078e0004 */
[C---:B------:R-:W-:Y:S02]  /*0680*/  LEA.HI R4, R243.reuse, R6, RZ, 0x1a ;  /* 0x00000006f3047211 */ /* 0x040fe400078fd0ff */
[----:B------:R-:W-:Y:S01]  /*0690*/  LOP3.LUT R7, R243, 0x7f, RZ, 0xc0, !PT ;  /* 0x0000007ff3077812 */ /* 0x000fe200078ec0ff */
[----:B--2---:R-:W-:Y:S01]  /*06a0*/  IMAD.MOV.U32 R8, RZ, RZ, RZ ;  /* 0x000000ffff087224 */ /* 0x004fe200078e00ff */
[----:B------:R-:W-:Y:S01]  /*06b0*/  SHF.R.U32.HI R5, RZ, 0x6, R243 ;  /* 0x00000006ff057819 */ /* 0x000fe200000116f3 */
[----:B---3--:R-:W-:Y:S01]  /*06c0*/  IMAD.MOV R0, RZ, RZ, -R9 ;  /* 0x000000ffff007224 */ /* 0x008fe200078e0a09 */
[----:B------:R-:W-:Y:S01]  /*06d0*/  ULEA UR4, UR4, UR5, 0x8 ;  /* 0x0000000504047291 */ /* 0x000fe2000f8e403f */
[----:B------:R-:W-:Y:S01]  /*06e0*/  VIADD R15, R4, 0xfe ;  /* 0x000000fe040f7836 */ /* 0x000fe20000000000 */
[----:B------:R-:W-:Y:S01]  /*06f0*/  SGXT.U32 R5, R5, 0x1 ;  /* 0x000000010505781a */ /* 0x000fe20000000000 */
[----:B------:R-:W-:-:S03]  /*0700*/  IMAD R13, R0, R11, RZ ;  /* 0x0000000b000d7224 */ /* 0x000fc600078e02ff */
[----:B------:R-:W-:Y:S01]  /*0710*/  IABS R26, R15 ;  /* 0x0000000f001a7213 */ /* 0x000fe20000000000 */
[----:B------:R-:W-:Y:S01]  /*0720*/  IMAD.HI.U32 R8, R9, R13, R8 ;  /* 0x0000000d09087227 */ /* 0x000fe200078e0008 */
[----:B------:R-:W-:Y:S02]  /*0730*/  LOP3.LUT R5, R6, R5, RZ, 0xfc, !PT ;  /* 0x0000000506057212 */ /* 0x000fe400078efcff */
[----:B------:R-:W-:Y:S01]  /*0740*/  ISETP.GE.AND P2, PT, R15, RZ, PT ;  /* 0x000000ff0f00720c */ /* 0x000fe20003f46270 */
[----:B------:R-:W-:Y:S01]  /*0750*/  IMAD.SHL.U32 R9, R243, 0x10, RZ ;  /* 0x00000010f3097824 */ /* 0x000fe200078e00ff */
[----:B------:R-:W-:Y:S01]  /*0760*/  IABS R28, R5 ;  /* 0x00000005001c7213 */ /* 0x000fe20000000000 */
[----:B------:R-:W-:Y:S01]  /*0770*/  IMAD.HI.U32 R0, R3, R26, RZ ;  /* 0x0000001a03007227 */ /* 0x000fe200078e00ff */
[----:B------:R-:W-:Y:S02]  /*0780*/  LOP3.LUT R17, R5, 0x1c, RZ, 0xfc, !PT ;  /* 0x0000001c05117812 */ /* 0x000fe400078efcff */
[----:B------:R-:W-:Y:S01]  /*0790*/  LOP3.LUT R10, R9, 0x70, RZ, 0xc0, !PT ;  /* 0x00000070090a7812 */ /* 0x000fe200078ec0ff */
[----:B------:R-:W-:Y:S01]  /*07a0*/  IMAD.MOV R9, RZ, RZ, -R0 ;  /* 0x000000ffff097224 */ /* 0x000fe200078e0a00 */
[----:B------:R-:W-:Y:S01]  /*07b0*/  IABS R82, R17 ;  /* 0x0000001100527213 */ /* 0x000fe20000000000 */
[----:B------:R-:W-:Y:S01]  /*07c0*/  VIADD R245, R7, UR4 ;  /* 0x0000000407f57c36 */ /* 0x000fe20008000000 */
[C---:B------:R-:W-:Y:S01]  /*07d0*/  LOP3.LUT R16, R5.reuse, 0x1a, RZ, 0xfc, !PT ;  /* 0x0000001a05107812 */ /* 0x040fe200078efcff */
[C---:B------:R-:W-:Y:S01]  /*07e0*/  IMAD R26, R2.reuse, R9, R26 ;  /* 0x00000009021a7224 */ /* 0x040fe200078e021a */
[----:B------:R-:W-:Y:S01]  /*07f0*/  LOP3.LUT R18, R5, 0x20, RZ, 0xfc, !PT ;  /* 0x0000002005127812 */ /* 0x000fe200078efcff */
[----:B------:R-:W-:Y:S01]  /*0800*/  IMAD.SHL.U32 R13, R243, 0x400, RZ ;  /* 0x00000400f30d7824 */ /* 0x000fe200078e00ff */
[----:B------:R-:W-:Y:S01]  /*0810*/  IABS R14, R245 ;  /* 0x000000f5000e7213 */ /* 0x000fe20000000000 */
[----:B------:R-:W-:Y:S01]  /*0820*/  IMAD R7, R7, 0x80, R10 ;  /* 0x0000008007077824 */ /* 0x000fe200078e020a */
[----:B------:R-:W-:Y:S01]  /*0830*/  ISETP.GT.U32.AND P5, PT, R2, R26, PT ;  /* 0x0000001a0200720c */ /* 0x000fe20003fa4070 */
[----:B------:R-:W-:Y:S01]  /*0840*/  ULDC.64 UR4, c[0x0][0x218] ;  /* 0x0000860000047ab9 */ /* 0x000fe20000000a00 */
[----:B------:R-:W-:Y:S01]  /*0850*/  LOP3.LUT R13, R12, 0x8000, R13, 0xf8, !PT ;  /* 0x000080000c0d7812 */ /* 0x000fe200078ef80d */
[----:B------:R-:W-:Y:S01]  /*0860*/  IMAD.HI.U32 R8, R8, R14, RZ ;  /* 0x0000000e08087227 */ /* 0x000fe200078e00ff */
[C---:B------:R-:W-:Y:S01]  /*0870*/  LOP3.LUT R12, R5.reuse, 0x4, RZ, 0xfc, !PT ;  /* 0x00000004050c7812 */ /* 0x040fe200078efcff */
[----:B------:R-:W-:Y:S01]  /*0880*/  STL [R1+0x780], R245 ;  /* 0x000780f501007387 */ /* 0x000fe20000100800 */
[----:B------:R-:W-:-:S02]  /*0890*/  LOP3.LUT R10, R5, 0x2, RZ, 0xfc, !PT ;  /* 0x00000002050a7812 */ /* 0x000fc400078efcff */
[----:B------:R-:W-:Y:S01]  /*08a0*/  IADD3 R0, -R8, RZ, RZ ;  /* 0x000000ff08007210 */ /* 0x000fe20007ffe1ff */
[----:B------:R-:W-:Y:S01]  /*08b0*/  IMAD.HI.U32 R8, R3, R28, RZ ;  /* 0x0000001c03087227 */ /* 0x000fe200078e00ff */
[----:B------:R-:W-:Y:S01]  /*08c0*/  IABS R52, R12 ;  /* 0x0000000c00347213 */ /* 0x000fe20000000000 */
[----:B------:R-:W-:Y:S01]  /*08d0*/  STL.64 [R1+0x840], R6 ;  /* 0x0008400601007387 */ /* 0x000fe20000100a00 */
[----:B------:R-:W-:Y:S01]  /*08e0*/  IABS R50, R10 ;  /* 0x0000000a00327213 */ /* 0x000fe20000000000 */
[----:B------:R-:W-:Y:S01]  /*08f0*/  IMAD.MOV R9, RZ, RZ, -R8 ;  /* 0x000000ffff097224 */ /* 0x000fe200078e0a08 */
[----:B------:R-:W-:Y:S01]  /*0900*/  ISETP.GE.AND P4, PT, R10, RZ, PT ;  /* 0x000000ff0a00720c */ /* 0x000fe20003f86270 */
[----:B------:R-:W-:Y:S01]  /*0910*/  @!P5 IMAD.IADD R26, R26, 0x1, -R2 ;  /* 0x000000011a1ad824 */ /* 0x000fe200078e0a02 */
[----:B------:R-:W-:Y:S01]  /*0920*/  LOP3.LUT R10, R5, 0x6, RZ, 0xfc, !PT ;  /* 0x00000006050a7812 */ /* 0x000fe200078efcff */
[----:B------:R-:W-:Y:S01]  /*0930*/  IMAD R28, R2, R9, R28 ;  /* 0x00000009021c7224 */ /* 0x000fe200078e021c */
[----:B------:R-:W-:Y:S01]  /*0940*/  ISETP.GE.AND P0, PT, R12, RZ, PT ;  /* 0x000000ff0c00720c */ /* 0x000fe20003f06270 */
[----:B------:R-:W-:Y:S01]  /*0950*/  IMAD R0, R11, R0, R14 ;  /* 0x000000000b007224 */ /* 0x000fe200078e020e */
[C---:B------:R-:W-:Y:S01]  /*0960*/  ISETP.GT.U32.AND P6, PT, R2.reuse, R26, PT ;  /* 0x0000001a0200720c */ /* 0x040fe20003fc4070 */
[----:B------:R-:W-:Y:S01]  /*0970*/  IMAD.HI.U32 R9, R3, R52, RZ ;  /* 0x0000003403097227 */ /* 0x000fe200078e00ff */
[----:B------:R-:W-:-:S02]  /*0980*/  ISETP.GT.U32.AND P1, PT, R2, R28, PT ;  /* 0x0000001c0200720c */ /* 0x000fc40003f24070 */
[----:B------:R-:W-:Y:S01]  /*0990*/  ISETP.GT.U32.AND P3, PT, R11, R0, PT ;  /* 0x000000000b00720c */ /* 0x000fe20003f64070 */
[----:B------:R-:W-:Y:S01]  /*09a0*/  IMAD.MOV R9, RZ, RZ, -R9 ;  /* 0x000000ffff097224 */ /* 0x000fe200078e0a09 */
[----:B------:R-:W-:Y:S01]  /*09b0*/  IABS R54, R10 ;  /* 0x0000000a00367213 */ /* 0x000fe20000000000 */
[----:B------:R-:W-:Y:S01]  /*09c0*/  IMAD.HI.U32 R8, R3, R50, RZ ;  /* 0x0000003203087227 */ /* 0x000fe200078e00ff */
[C---:B------:R-:W-:Y:S02]  /*09d0*/  LOP3.LUT R12, R5.reuse, 0x8, RZ, 0xfc, !PT ;  /* 0x00000008050c7812 */ /* 0x040fe400078efcff */
[----:B------:R-:W-:Y:S01]  /*09e0*/  LOP3.LUT R14, R5, 0xa, RZ, 0xfc, !PT ;  /* 0x0000000a050e7812 */ /* 0x000fe200078efcff */
[----:B------:R-:W-:Y:S01]  /*09f0*/  IMAD R52, R2, R9, R52 ;  /* 0x0000000902347224 */ /* 0x000fe200078e0234 */
[----:B------:R-:W-:Y:S01]  /*0a00*/  IABS R62, R12 ;  /* 0x0000000c003e7213 */ /* 0x000fe20000000000 */
[--C-:B------:R-:W-:Y:S01]  /*0a10*/  @!P6 IMAD.IADD R26, R26, 0x1, -R2.reuse ;  /* 0x000000011a1ae824 */ /* 0x100fe200078e0a02 */
[----:B------:R-:W-:Y:S01]  /*0a20*/  IABS R64, R14 ;  /* 0x0000000e00407213 */ /* 0x000fe20000000000 */
[----:B------:R-:W-:Y:S01]  /*0a30*/  @!P1 IMAD.IADD R28, R28, 0x1, -R2 ;  /* 0x000000011c1c9824 */ /* 0x000fe200078e0a02 */
[----:B------:R-:W-:Y:S01]  /*0a40*/  ISETP.GT.U32.AND P6, PT, R2, R52, PT ;  /* 0x000000340200720c */ /* 0x000fe20003fc4070 */
[----:B------:R-:W-:Y:S01]  /*0a50*/  @!P3 IMAD.IADD R0, R0, 0x1, -R11 ;  /* 0x000000010000b824 */ /* 0x000fe200078e0a0b */
[----:B------:R-:W-:Y:S01]  /*0a60*/  IABS R80, R16 ;  /* 0x0000001000507213 */ /* 0x000fe20000000000 */
[----:B------:R-:W-:Y:S01]  /*0a70*/  IMAD.MOV R15, RZ, RZ, -R8 ;  /* 0x000000ffff0f7224 */ /* 0x000fe200078e0a08 */
[----:B------:R-:W-:Y:S01]  /*0a80*/  ISETP.GT.U32.AND P3, PT, R2, R28, PT ;  /* 0x0000001c0200720c */ /* 0x000fe20003f64070 */
[----:B------:R-:W-:Y:S01]  /*0a90*/  IMAD.HI.U32 R8, R3, R54, RZ ;  /* 0x0000003603087227 */ /* 0x000fe200078e00ff */
[----:B------:R-:W-:-:S02]  /*0aa0*/  ISETP.GT.U32.AND P5, PT, R11, R0, PT ;  /* 0x000000000b00720c */ /* 0x000fc40003fa4070 */
[----:B------:R-:W-:Y:S01]  /*0ab0*/  IABS R86, R18 ;  /* 0x0000001200567213 */ /* 0x000fe20000000000 */
[----:B------:R-:W-:Y:S01]  /*0ac0*/  IMAD R50, R2, R15, R50 ;  /* 0x0000000f02327224 */ /* 0x000fe200078e0232 */
[C---:B------:R-:W-:Y:S01]  /*0ad0*/  LOP3.LUT R15, R5.reuse, 0x18, RZ, 0xfc, !PT ;  /* 0x00000018050f7812 */ /* 0x040fe200078efcff */
[----:B------:R-:W-:Y:S01]  /*0ae0*/  IMAD.MOV R9, RZ, RZ, -R8 ;  /* 0x000000ffff097224 */ /* 0x000fe200078e0a08 */
[----:B------:R-:W-:Y:S01]  /*0af0*/  LOP3.LUT R23, R5, 0xe8, RZ, 0xfc, !PT ;  /* 0x000000e805177812 */ /* 0x000fe200078efcff */
[----:B------:R-:W-:Y:S01]  /*0b00*/  @!P6 IMAD.IADD R52, R52, 0x1, -R2 ;  /* 0x000000013434e824 */ /* 0x000fe200078e0a02 */
[C---:B------:R-:W-:Y:S01]  /*0b10*/  ISETP.GT.U32.AND P1, PT, R2.reuse, R50, PT ;  /* 0x000000320200720c */ /* 0x040fe20003f24070 */
[----:B------:R-:W-:Y:S01]  /*0b20*/  IMAD R54, R2, R9, R54 ;  /* 0x0000000902367224 */ /* 0x000fe200078e0236 */
[----:B------:R-:W-:Y:S01]  /*0b30*/  ISETP.GE.AND P6, PT, R10, RZ, PT ;  /* 0x000000ff0a00720c */ /* 0x000fe20003fc6270 */
[----:B------:R-:W-:Y:S01]  /*0b40*/  @!P2 IMAD.MOV R26, RZ, RZ, -R26 ;  /* 0x000000ffff1aa224 */ /* 0x000fe200078e0a1a */
[----:B------:R-:W-:Y:S01]  /*0b50*/  ISETP.GT.U32.AND P2, PT, R2, R52, PT ;  /* 0x000000340200720c */ /* 0x000fe20003f44070 */
[----:B------:R-:W-:Y:S01]  /*0b60*/  IMAD.HI.U32 R8, R3, R62, RZ ;  /* 0x0000003e03087227 */ /* 0x000fe200078e00ff */
[----:B------:R-:W-:-:S02]  /*0b70*/  LOP3.LUT R10, R5, 0x10, RZ, 0xfc, !PT ;  /* 0x00000010050a7812 */ /* 0x000fc400078efcff */
[----:B------:R-:W-:Y:S01]  /*0b80*/  IABS R78, R15 ;  /* 0x0000000f004e7213 */ /* 0x000fe20000000000 */
[----:B------:R-:W-:Y:S01]  /*0b90*/  @!P3 IMAD.IADD R28, R28, 0x1, -R2 ;  /* 0x000000011c1cb824 */ /* 0x000fe200078e0a02 */
[----:B------:R-:W-:Y:S01]  /*0ba0*/  ISETP.GT.U32.AND P3, PT, R2, R54, PT ;  /* 0x000000360200720c */ /* 0x000fe20003f64070 */
[----:B------:R-:W-:Y:S01]  /*0bb0*/  @!P5 IMAD.IADD R0, R0, 0x1, -R11 ;  /* 0x000000010000d824 */ /* 0x000fe200078e0a0b */
[C---:B------:R-:W-:Y:S01]  /*0bc0*/  ISETP.GE.AND P5, PT, R5.reuse, RZ, PT ;  /* 0x000000ff0500720c */ /* 0x040fe20003fa6270 */
[----:B------:R-:W-:Y:S01]  /*0bd0*/  IMAD.MOV R11, RZ, RZ, -R8 ;  /* 0x000000ffff0b7224 */ /* 0x000fe200078e0a08 */
[----:B------:R-:W-:Y:S01]  /*0be0*/  LOP3.LUT R8, R5, 0xc, RZ, 0xfc, !PT ;  /* 0x0000000c05087812 */ /* 0x000fe200078efcff */
[----:B------:R-:W-:Y:S01]  /*0bf0*/  @!P1 IMAD.IADD R50, R50, 0x1, -R2 ;  /* 0x0000000132329824 */ /* 0x000fe200078e0a02 */
[----:B------:R-:W-:Y:S01]  /*0c00*/  IABS R70, R10 ;  /* 0x0000000a00467213 */ /* 0x000fe20000000000 */
[----:B------:R-:W-:Y:S01]  /*0c10*/  IMAD R62, R2, R11, R62 ;  /* 0x0000000b023e7224 */ /* 0x000fe200078e023e */
[----:B------:R-:W-:Y:S01]  /*0c20*/  IABS R66, R8 ;  /* 0x0000000800427213 */ /* 0x000fe20000000000 */
[----:B------:R-:W-:Y:S01]  /*0c30*/  @!P2 IMAD.IADD R52, R52, 0x1, -R2 ;  /* 0x000000013434a824 */ /* 0x000fe200078e0a02 */
[C---:B------:R-:W-:Y:S01]  /*0c40*/  ISETP.GT.U32.AND P1, PT, R2.reuse, R50, PT ;  /* 0x000000320200720c */ /* 0x040fe20003f24070 */
[----:B------:R-:W-:Y:S01]  /*0c50*/  IMAD.HI.U32 R9, R3, R64, RZ ;  /* 0x0000004003097227 */ /* 0x000fe200078e00ff */
[----:B------:R-:W-:-:S02]  /*0c60*/  ISETP.GT.U32.AND P2, PT, R2, R62, PT ;  /* 0x0000003e0200720c */ /* 0x000fc40003f44070 */
[----:B------:R-:W-:Y:S01]  /*0c70*/  IABS R40, R23 ;  /* 0x0000001700287213 */ /* 0x000fe20000000000 */
[----:B------:R-:W-:Y:S01]  /*0c80*/  @!P3 IMAD.IADD R54, R54, 0x1, -R2 ;  /* 0x000000013636b824 */ /* 0x000fe200078e0a02 */
[----:B------:R-:W-:Y:S01]  /*0c90*/  @!P5 IADD3 R28, -R28, RZ, RZ ;  /* 0x000000ff1c1cd210 */ /* 0x000fe20007ffe1ff */
[----:B------:R-:W-:Y:S01]  /*0ca0*/  IMAD.MOV R9, RZ, RZ, -R9 ;  /* 0x000000ffff097224 */ /* 0x000fe200078e0a09 */
[----:B------:R-:W-:Y:S01]  /*0cb0*/  ISETP.GE.AND P5, PT, R12, RZ, PT ;  /* 0x000000ff0c00720c */ /* 0x000fe20003fa6270 */
[----:B------:R-:W-:Y:S01]  /*0cc0*/  @!P0 IMAD.MOV R52, RZ, RZ, -R52 ;  /* 0x000000ffff348224 */ /* 0x000fe200078e0a34 */
[C---:B------:R-:W-:Y:S01]  /*0cd0*/  ISETP.GT.U32.AND P3, PT, R2.reuse, R54, PT ;  /* 0x000000360200720c */ /* 0x040fe20003f64070 */
[----:B------:R-:W-:Y:S01]  /*0ce0*/  IMAD R64, R2, R9, R64 ;  /* 0x0000000902407224 */ /* 0x000fe200078e0240 */
[C---:B------:R-:W-:Y:S01]  /*0cf0*/  LOP3.LUT R12, R5.reuse, 0x12, RZ, 0xfc, !PT ;  /* 0x00000012050c7812 */ /* 0x040fe200078efcff */
[--C-:B------:R-:W-:Y:S01]  /*0d00*/  @!P1 IMAD.IADD R50, R50, 0x1, -R2.reuse ;  /* 0x0000000132329824 */ /* 0x100fe200078e0a02 */
[----:B------:R-:W-:Y:S01]  /*0d10*/  ISETP.GE.AND P1, PT, R14, RZ, PT ;  /* 0x000000ff0e00720c */ /* 0x000fe20003f26270 */
[----:B------:R-:W-:Y:S01]  /*0d20*/  VIADD R9, R4, 0xe ;  /* 0x0000000e04097836 */ /* 0x000fe20000000000 */
[----:B------:R-:W-:Y:S01]  /*0d30*/  IABS R72, R12 ;  /* 0x0000000c00487213 */ /* 0x000fe20000000000 */
[----:B------:R-:W-:Y:S01]  /*0d40*/  @!P2 IMAD.IADD R62, R62, 0x1, -R2 ;  /* 0x000000013e3ea824 */ /* 0x000fe200078e0a02 */
[----:B------:R-:W-:Y:S01]  /*0d50*/  LOP3.LUT R14, R5, 0x16, RZ, 0xfc, !PT ;  /* 0x00000016050e7812 */ /* 0x000fe200078efcff */
[----:B------:R-:W-:Y:S01]  /*0d60*/  @!P4 IMAD.MOV R50, RZ, RZ, -R50 ;  /* 0x000000ffff32c224 */ /* 0x000fe200078e0a32 */
[----:B------:R-:W-:Y:S01]  /*0d70*/  ISETP.GE.AND P4, PT, R8, RZ, PT ;  /* 0x000000ff0800720c */ /* 0x000fe20003f86270 */
[----:B------:R-:W-:Y:S01]  /*0d80*/  IMAD.HI.U32 R8, R3, R66, RZ ;  /* 0x0000004203087227 */ /* 0x000fe200078e00ff */
[----:B------:R-:W-:-:S02]  /*0d90*/  IABS R68, R9 ;  /* 0x0000000900447213 */ /* 0x000fc40000000000 */
[----:B------:R-:W-:Y:S01]  /*0da0*/  ISETP.GT.U32.AND P2, PT, R2, R62, PT ;  /* 0x0000003e0200720c */ /* 0x000fe20003f44070 */
[----:B------:R-:W-:Y:S01]  /*0db0*/  @!P3 IMAD.IADD R54, R54, 0x1, -R2 ;  /* 0x000000013636b824 */ /* 0x000fe200078e0a02 */
[----:B------:R-:W-:Y:S01]  /*0dc0*/  ISETP.GE.AND P0, PT, R9, RZ, PT ;  /* 0x000000ff0900720c */ /* 0x000fe20003f06270 */
[----:B------:R-:W-:Y:S01]  /*0dd0*/  IMAD.HI.U32 R9, R3, R68, RZ ;  /* 0x0000004403097227 */ /* 0x000fe200078e00ff */
[C---:B------:R-:W-:Y:S02]  /*0de0*/  ISETP.GT.U32.AND P3, PT, R2.reuse, R64, PT ;  /* 0x000000400200720c */ /* 0x040fe40003f64070 */
[----:B------:R-:W-:Y:S01]  /*0df0*/  IABS R76, R14 ;  /* 0x0000000e004c7213 */ /* 0x000fe20000000000 */
[----:B------:R-:W-:Y:S01]  /*0e00*/  IMAD.MOV R11, RZ, RZ, -R8 ;  /* 0x000000ffff0b7224 */ /* 0x000fe200078e0a08 */
[C---:B------:R-:W-:Y:S01]  /*0e10*/  LOP3.LUT R37, R5.reuse, 0xec, RZ, 0xfc, !PT ;  /* 0x000000ec05257812 */ /* 0x040fe200078efcff */
[----:B------:R-:W-:Y:S01]  /*0e20*/  IMAD.MOV R9, RZ, RZ, -R9 ;  /* 0x000000ffff097224 */ /* 0x000fe200078e0a09 */
[----:B------:R-:W-:Y:S01]  /*0e30*/  LOP3.LUT R21, R5, 0xe6, RZ, 0xfc, !PT ;  /* 0x000000e605157812 */ /* 0x000fe200078efcff */
[C---:B------:R-:W-:Y:S01]  /*0e40*/  IMAD R66, R2.reuse, R11, R66 ;  /* 0x0000000b02427224 */ /* 0x040fe200078e0242 */
[----:B------:R-:W-:Y:S01]  /*0e50*/  IABS R24, R37 ;  /* 0x0000002500187213 */ /* 0x000fe20000000000 */
[----:B------:R-:W-:Y:S01]  /*0e60*/  IMAD R68, R2, R9, R68 ;  /* 0x0000000902447224 */ /* 0x000fe200078e0244 */
[----:B------:R-:W-:Y:S01]  /*0e70*/  @!P2 IADD3 R62, R62, -R2, RZ ;  /* 0x800000023e3ea210 */ /* 0x000fe20007ffe0ff */
[----:B------:R-:W-:Y:S01]  /*0e80*/  @!P6 IMAD.MOV R54, RZ, RZ, -R54 ;  /* 0x000000ffff36e224 */ /* 0x000fe200078e0a36 */
[----:B------:R-:W-:Y:S01]  /*0e90*/  ISETP.GT.U32.AND P2, PT, R2, R66, PT ;  /* 0x000000420200720c */ /* 0x000fe20003f44070 */
[----:B------:R-:W-:Y:S01]  /*0ea0*/  @!P3 IMAD.IADD R64, R64, 0x1, -R2 ;  /* 0x000000014040b824 */ /* 0x000fe200078e0a02 */
[----:B------:R-:W-:Y:S01]  /*0eb0*/  ISETP.GT.U32.AND P6, PT, R2, R68, PT ;  /* 0x000000440200720c */ /* 0x000fe20003fc4070 */
[----:B------:R-:W-:Y:S01]  /*0ec0*/  IMAD.HI.U32 R8, R3, R70, RZ ;  /* 0x0000004603087227 */ /* 0x000fe200078e00ff */
[----:B------:R-:W-:-:S02]  /*0ed0*/  LOP3.LUT R35, R5, 0xea, RZ, 0xfc, !PT ;  /* 0x000000ea05237812 */ /* 0x000fc400078efcff */
[----:B------:R-:W-:Y:S01]  /*0ee0*/  ISETP.GT.U32.AND P3, PT, R2, R64, PT ;  /* 0x000000400200720c */ /* 0x000fe20003f64070 */
[----:B------:R-:W-:Y:S01]  /*0ef0*/  IMAD.HI.U32 R9, R3, R72, RZ ;  /* 0x0000004803097227 */ /* 0x000fe200078e00ff */
[----:B------:R-:W-:Y:S02]  /*0f00*/  IABS R36, R21 ;  /* 0x0000001500247213 */ /* 0x000fe40000000000 */
[----:B------:R-:W-:Y:S01]  /*0f10*/  IABS R38, R35 ;  /* 0x0000002300267213 */ /* 0x000fe20000000000 */
[----:B------:R-:W-:Y:S01]  /*0f20*/  IMAD.MOV R11, RZ, RZ, -R8 ;  /* 0x000000ffff0b7224 */ /* 0x000fe200078e0a08 */
[C---:B------:R-:W-:Y:S01]  /*0f30*/  LOP3.LUT R39, R5.reuse, 0xf0, RZ, 0xfc, !PT ;  /* 0x000000f005277812 */ /* 0x040fe200078efcff */
[--C-:B------:R-:W-:Y:S01]  /*0f40*/  @!P2 IMAD.IADD R66, R66, 0x1, -R2.reuse ;  /* 0x000000014242a824 */ /* 0x100fe200078e0a02 */
[C---:B------:R-:W-:Y:S01]  /*0f50*/  LOP3.LUT R41, R5.reuse, 0xf2, RZ, 0xfc, !PT ;  /* 0x000000f205297812 */ /* 0x040fe200078efcff */
[--C-:B------:R-:W-:Y:S01]  /*0f60*/  @!P6 IMAD.IADD R68, R68, 0x1, -R2.reuse ;  /* 0x000000014444e824 */ /* 0x100fe200078e0a02 */
[----:B------:R-:W-:Y:S01]  /*0f70*/  IABS R20, R39 ;  /* 0x0000002700147213 */ /* 0x000fe20000000000 */
[----:B------:R-:W-:Y:S01]  /*0f80*/  IMAD.MOV R9, RZ, RZ, -R9 ;  /* 0x000000ffff097224 */ /* 0x000fe200078e0a09 */
[----:B------:R-:W-:Y:S01]  /*0f90*/  ISETP.GT.U32.AND P2, PT, R2, R66, PT ;  /* 0x000000420200720c */ /* 0x000fe20003f44070 */
[----:B------:R-:W-:Y:S01]  /*0fa0*/  @!P3 IMAD.IADD R64, R64, 0x1, -R2 ;  /* 0x000000014040b824 */ /* 0x000fe200078e0a02 */
[----:B------:R-:W-:Y:S01]  /*0fb0*/  ISETP.GE.AND P3, PT, R12, RZ, PT ;  /* 0x000000ff0c00720c */ /* 0x000fe20003f66270 */
[C---:B------:R-:W-:Y:S01]  /*0fc0*/  IMAD R70, R2.reuse, R11, R70 ;  /* 0x0000000b02467224 */ /* 0x040fe200078e0246 */
[C---:B------:R-:W-:Y:S01]  /*0fd0*/  ISETP.GT.U32.AND P6, PT, R2.reuse, R68, PT ;  /* 0x000000440200720c */ /* 0x040fe20003fc4070 */
[----:B------:R-:W-:Y:S01]  /*0fe0*/  IMAD R72, R2, R9, R72 ;  /* 0x0000000902487224 */ /* 0x000fe200078e0248 */
[----:B------:R-:W-:Y:S01]  /*0ff0*/  LOP3.LUT R12, R5, 0x14, RZ, 0xfc, !PT ;  /* 0x00000014050c7812 */ /* 0x000fe200078efcff */
[----:B------:R-:W-:Y:S01]  /*1000*/  IMAD.HI.U32 R9, R3, R78, RZ ;  /* 0x0000004e03097227 */ /* 0x000fe200078e00ff */
[----:B------:R-:W-:-:S02]  /*1010*/  LOP3.LUT R43, R5, 0xf4, RZ, 0xfc, !PT ;  /* 0x000000f4052b7812 */ /* 0x000fc400078efcff */
[----:B------:R-:W-:Y:S01]  /*1020*/  IABS R74, R12 ;  /* 0x0000000c004a7213 */ /* 0x000fe20000000000 */
[----:B------:R-:W-:Y:S01]  /*1030*/  IMAD.MOV R9, RZ, RZ, -R9 ;  /* 0x000000ffff097224 */ /* 0x000fe200078e0a09 */
[----:B------:R-:W-:Y:S01]  /*1040*/  LOP3.LUT R45, R5, 0xf6, RZ, 0xfc, !PT ;  /* 0x000000f6052d7812 */ /* 0x000fe200078efcff */
[--C-:B------:R-:W-:Y:S01]  /*1050*/  @!P2 IMAD.IADD R66, R66, 0x1, -R2.reuse ;  /* 0x000000014242a824 */ /* 0x100fe200078e0a02 */
[----:B------:R-:W-:Y:S01]  /*1060*/  ISETP.GT.U32.AND P2, PT, R2, R70, PT ;  /* 0x000000460200720c */ /* 0x000fe20003f44070 */
[----:B------:R-:W-:Y:S01]  /*1070*/  IMAD.HI.U32 R8, R3, R74, RZ ;  /* 0x0000004a03087227 */ /* 0x000fe200078e00ff */
[----:B------:R-:W-:Y:S02]  /*1080*/  IABS R118, R41 ;  /* 0x0000002900767213 */ /* 0x000fe40000000000 */
[C---:B------:R-:W-:Y:S01]  /*1090*/  LOP3.LUT R47, R5.reuse, 0xf8, RZ, 0xfc, !PT ;  /* 0x000000f8052f7812 */ /* 0x040fe200078efcff */
[----:B------:R-:W-:Y:S01]  /*10a0*/  @!P6 IMAD.IADD R68, R68, 0x1, -R2 ;  /* 0x000000014444e824 */ /* 0x000fe200078e0a02 */
[----:B------:R-:W-:Y:S01]  /*10b0*/  ISETP.GT.U32.AND P6, PT, R2, R72, PT ;  /* 0x000000480200720c */ /* 0x000fe20003fc4070 */
[----:B------:R-:W-:Y:S01]  /*10c0*/  IMAD.MOV R11, RZ, RZ, -R8 ;  /* 0x000000ffff0b7224 */ /* 0x000fe200078e0a08 */
[----:B------:R-:W-:Y:S01]  /*10d0*/  LOP3.LUT R49, R5, 0xfa, RZ, 0xfc, !PT ;  /* 0x000000fa05317812 */ /* 0x000fe200078efcff */
[----:B------:R-:W-:Y:S01]  /*10e0*/  IMAD.HI.U32 R8, R3, R76, RZ ;  /* 0x0000004c03087227 */ /* 0x000fe200078e00ff */
[----:B------:R-:W-:-:S02]  /*10f0*/  LOP3.LUT R19, R5, 0xfc, RZ, 0xfc, !PT ;  /* 0x000000fc05137812 */ /* 0x000fc400078efcff */
[----:B------:R-:W-:Y:S01]  /*1100*/  IABS R116, R49 ;  /* 0x0000003100747213 */ /* 0x000fe20000000000 */
[----:B------:R-:W-:Y:S02]  /*1110*/  IMAD R74, R2, R11, R74 ;  /* 0x0000000b024a7224 */ /* 0x000fe400078e024a */
[----:B------:R-:W-:Y:S02]  /*1120*/  IMAD.MOV R11, RZ, RZ, -R8 ;  /* 0x000000ffff0b7224 */ /* 0x000fe400078e0a08 */
[----:B------:R-:W-:Y:S01]  /*1130*/  @!P2 IMAD.IADD R70, R70, 0x1, -R2 ;  /* 0x000000014646a824 */ /* 0x000fe200078e0a02 */
[C---:B------:R-:W-:Y:S01]  /*1140*/  ISETP.GT.U32.AND P2, PT, R2.reuse, R74, PT ;  /* 0x0000004a0200720c */ /* 0x040fe20003f44070 */
[----:B------:R-:W-:Y:S02]  /*1150*/  IMAD R76, R2, R11, R76 ;  /* 0x0000000b024c7224 */ /* 0x000fe400078e024c */
[----:B------:R-:W-:Y:S02]  /*1160*/  @!P6 IMAD.IADD R72, R72, 0x1, -R2 ;  /* 0x000000014848e824 */ /* 0x000fe400078e0a02 */
[----:B------:R-:W-:Y:S01]  /*1170*/  IMAD.HI.U32 R8, R3, R82, RZ ;  /* 0x0000005203087227 */ /* 0x000fe200078e00ff */
[----:B------:R-:W-:-:S03]  /*1180*/  ISETP.GT.U32.AND P6, PT, R2, R76, PT ;  /* 0x0000004c0200720c */ /* 0x000fc60003fc4070 */
[----:B------:R-:W-:Y:S02]  /*1190*/  IMAD R78, R2, R9, R78 ;  /* 0x00000009024e7224 */ /* 0x000fe400078e024e */
[----:B------:R-:W-:Y:S01]  /*11a0*/  @!P5 IMAD.MOV R62, RZ, RZ, -R62 ;  /* 0x000000ffff3ed224 */ /* 0x000fe200078e0a3e */
[----:B------:R-:W-:Y:S01]  /*11b0*/  ISETP.GE.AND P5, PT, R10, RZ, PT ;  /* 0x000000ff0a00720c */ /* 0x000fe20003fa6270 */
[----:B------:R-:W-:Y:S01]  /*11c0*/  @!P2 IMAD.IADD R74, R74, 0x1, -R2 ;  /* 0x000000014a4aa824 */ /* 0x000fe200078e0a02 */
[----:B------:R-:W-:Y:S01]  /*11d0*/  ISETP.GT.U32.AND P2, PT, R2, R70, PT ;  /* 0x000000460200720c */ /* 0x000fe20003f44070 */
[----:B------:R-:W-:Y:S02]  /*11e0*/  IMAD.MOV R9, RZ, RZ, -R8 ;  /* 0x000000ffff097224 */ /* 0x000fe400078e0a08 */
[----:B------:R-:W-:-:S04]  /*11f0*/  IMAD.HI.U32 R10, R3, R80, RZ ;  /* 0x00000050030a7227 */ /* 0x000fc800078e00ff */
[----:B------:R-:W-:Y:S01]  /*1200*/  @!P6 IMAD.IADD R76, R76, 0x1, -R2 ;  /* 0x000000014c4ce824 */ /* 0x000fe200078e0a02 */
[C---:B------:R-:W-:Y:S01]  /*1210*/  ISETP.GT.U32.AND P6, PT, R2.reuse, R74, PT ;  /* 0x0000004a0200720c */ /* 0x040fe20003fc4070 */
[----:B------:R-:W-:Y:S01]  /*1220*/  @!P1 IMAD.MOV R64, RZ, RZ, -R64 ;  /* 0x000000ffff409224 */ /* 0x000fe200078e0a40 */
[C---:B------:R-:W-:Y:S01]  /*1230*/  ISETP.GT.U32.AND P1, PT, R2.reuse, R72, PT ;  /* 0x000000480200720c */ /* 0x040fe20003f24070 */
[----:B------:R-:W-:Y:S01]  /*1240*/  @!P4 IMAD.MOV R66, RZ, RZ, -R66 ;  /* 0x000000ffff42c224 */ /* 0x000fe200078e0a42 */
[C---:B------:R-:W-:Y:S01]  /*1250*/  ISETP.GT.U32.AND P4, PT, R2.reuse, R76, PT ;  /* 0x0000004c0200720c */ /* 0x040fe20003f84070 */
[----:B------:R-:W-:Y:S01]  /*1260*/  @!P0 IMAD.MOV R68, RZ, RZ, -R68 ;  /* 0x000000ffff448224 */ /* 0x000fe200078e0a44 */
[C---:B------:R-:W-:Y:S01]  /*1270*/  ISETP.GT.U32.AND P0, PT, R2.reuse, R78, PT ;  /* 0x0000004e0200720c */ /* 0x040fe20003f04070 */
[----:B------:R-:W-:Y:S01]  /*1280*/  IMAD R82, R2, R9, R82 ;  /* 0x0000000902527224 */ /* 0x000fe200078e0252 */
[----:B------:R-:W-:Y:S01]  /*1290*/  IADD3 R11, -R10, RZ, RZ ;  /* 0x000000ff0a0b7210 */ /* 0x000fe20007ffe1ff */
[----:B------:R-:W-:-:S02]  /*12a0*/  VIADD R10, R4, 0x1e ;  /* 0x0000001e040a7836 */ /* 0x000fc40000000000 */
[----:B------:R-:W-:-:S03]  /*12b0*/  IMAD.HI.U32 R9, R3, R86, RZ ;  /* 0x0000005603097227 */ /* 0x000fc600078e00ff */
[----:B------:R-:W-:Y:S01]  /*12c0*/  IABS R84, R10 ;  /* 0x0000000a00547213 */ /* 0x000fe20000000000 */
[--C-:B------:R-:W-:Y:S01]  /*12d0*/  @!P6 IMAD.IADD R74, R74, 0x1, -R2.reuse ;  /* 0x000000014a4ae824 */ /* 0x100fe200078e0a02 */
[----:B------:R-:W-:Y:S01]  /*12e0*/  ISETP.GT.U32.AND P6, PT, R2, R82, PT ;  /* 0x000000520200720c */ /* 0x000fe20003fc4070 */
[--C-:B------:R-:W-:Y:S01]  /*12f0*/  @!P1 IMAD.IADD R72, R72, 0x1, -R2.reuse ;  /* 0x0000000148489824 */ /* 0x100fe200078e0a02 */
[----:B------:R-:W-:Y:S01]  /*1300*/  ISETP.GE.AND P1, PT, R12, RZ, PT ;  /* 0x000000ff0c00720c */ /* 0x000fe20003f26270 */
[--C-:B------:R-:W-:Y:S01]  /*1310*/  @!P4 IMAD.IADD R76, R76, 0x1, -R2.reuse ;  /* 0x000000014c4cc824 */ /* 0x100fe200078e0a02 */
[----:B------:R-:W-:Y:S01]  /*1320*/  ISETP.GE.AND P4, PT, R14, RZ, PT ;  /* 0x000000ff0e00720c */ /* 0x000fe20003f86270 */
[--C-:B------:R-:W-:Y:S01]  /*1330*/  @!P2 IMAD.IADD R70, R70, 0x1, -R2.reuse ;  /* 0x000000014646a824 */ /* 0x100fe200078e0a02 */
[----:B------:R-:W-:Y:S01]  /*1340*/  IADD3 R9, -R9, RZ, RZ ;  /* 0x000000ff09097210 */ /* 0x000fe20007ffe1ff */
[----:B------:R-:W-:Y:S01]  /*1350*/  @!P0 IMAD.IADD R78, R78, 0x1, -R2 ;  /* 0x000000014e4e8824 */ /* 0x000fe200078e0a02 */
[----:B------:R-:W-:Y:S01]  /*1360*/  ISETP.GE.AND P0, PT, R15, RZ, PT ;  /* 0x000000ff0f00720c */ /* 0x000fe20003f06270 */
[----:B------:R-:W-:Y:S01]  /*1370*/  IMAD R80, R2, R11, R80 ;  /* 0x0000000b02507224 */ /* 0x000fe200078e0250 */
[----:B------:R-:W-:Y:S01]  /*1380*/  LOP3.LUT R12, R5, 0x24, RZ, 0xfc, !PT ;  /* 0x00000024050c7812 */ /* 0x000fe200078efcff */
[----:B------:R-:W-:Y:S01]  /*1390*/  IMAD.HI.U32 R8, R3, R84, RZ ;  /* 0x0000005403087227 */ /* 0x000fe200078e00ff */
[----:B------:R-:W-:-:S02]  /*13a0*/  LOP3.LUT R14, R5, 0x30, RZ, 0xfc, !PT ;  /* 0x00000030050e7812 */ /* 0x000fc400078efcff */
[C---:B------:R-:W-:Y:S01]  /*13b0*/  ISETP.GT.U32.AND P2, PT, R2.reuse, R80, PT ;  /* 0x000000500200720c */ /* 0x040fe20003f44070 */
[----:B------:R-:W-:Y:S01]  /*13c0*/  @!P5 IMAD.MOV R70, RZ, RZ, -R70 ;  /* 0x000000ffff46d224 */ /* 0x000fe200078e0a46 */
[C---:B------:R-:W-:Y:S01]  /*13d0*/  ISETP.GT.U32.AND P5, PT, R2.reuse, R78, PT ;  /* 0x0000004e0200720c */ /* 0x040fe20003fa4070 */
[----:B------:R-:W-:Y:S01]  /*13e0*/  IMAD.MOV R11, RZ, RZ, -R8 ;  /* 0x000000ffff0b7224 */ /* 0x000fe200078e0a08 */
[----:B------:R-:W-:Y:S01]  /*13f0*/  IABS R90, R12 ;  /* 0x0000000c005a7213 */ /* 0x000fe20000000000 */
[----:B------:R-:W-:Y:S01]  /*1400*/  IMAD R86, R2, R9, R86 ;  /* 0x0000000902567224 */ /* 0x000fe200078e0256 */
[C---:B------:R-:W-:Y:S01]  /*1410*/  LOP3.LUT R9, R5.reuse, 0x22, RZ, 0xfc, !PT ;  /* 0x0000002205097812 */ /* 0x040fe200078efcff */
[----:B------:R-:W-:Y:S01]  /*1420*/  @!P6 IMAD.IADD R82, R82, 0x1, -R2 ;  /* 0x000000015252e824 */ /* 0x000fe200078e0a02 */
[----:B------:R-:W-:Y:S01]  /*1430*/  LOP3.LUT R15, R5, 0x32, RZ, 0xfc, !PT ;  /* 0x00000032050f7812 */ /* 0x000fe200078efcff */
[C---:B------:R-:W-:Y:S01]  /*1440*/  IMAD R84, R2.reuse, R11, R84 ;  /* 0x0000000b02547224 */ /* 0x040fe200078e0254 */
[----:B------:R-:W-:Y:S01]  /*1450*/  IABS R92, R9 ;  /* 0x00000009005c7213 */ /* 0x000fe20000000000 */
[----:B------:R-:W-:Y:S01]  /*1460*/  @!P1 IMAD.MOV R74, RZ, RZ, -R74 ;  /* 0x000000ffff4a9224 */ /* 0x000fe200078e0a4a */
[C---:B------:R-:W-:Y:S01]  /*1470*/  ISETP.GT.U32.AND P6, PT, R2.reuse, R82, PT ;  /* 0x000000520200720c */ /* 0x040fe20003fc4070 */
[----:B------:R-:W-:Y:S01]  /*1480*/  @!P4 IMAD.MOV R76, RZ, RZ, -R76 ;  /* 0x000000ffff4cc224 */ /* 0x000fe200078e0a4c */
[----:B------:R-:W-:Y:S01]  /*1490*/  ISETP.GT.U32.AND P1, PT, R2, R84, PT ;  /* 0x000000540200720c */ /* 0x000fe20003f24070 */
[----:B------:R-:W-:Y:S01]  /*14a0*/  IMAD.HI.U32 R8, R3, R92, RZ ;  /* 0x0000005c03087227 */ /* 0x000fe200078e00ff */
[----:B------:R-:W-:-:S02]  /*14b0*/  ISETP.GE.AND P4, PT, R17, RZ, PT ;  /* 0x000000ff1100720c */ /* 0x000fc40003f86270 */
[----:B------:R-:W-:Y:S01]  /*14c0*/  IABS R104, R14 ;  /* 0x0000000e00687213 */ /* 0x000fe20000000000 */
[--C-:B------:R-:W-:Y:S01]  /*14d0*/  @!P5 IMAD.IADD R78, R78, 0x1, -R2.reuse ;  /* 0x000000014e4ed824 */ /* 0x100fe200078e0a02 */
[----:B------:R-:W-:Y:S01]  /*14e0*/  ISETP.GT.U32.AND P5, PT, R2, R86, PT ;  /* 0x000000560200720c */ /* 0x000fe20003fa4070 */
[----:B------:R-:W-:Y:S01]  /*14f0*/  @!P2 IMAD.IADD R80, R80, 0x1, -R2 ;  /* 0x000000015050a824 */ /* 0x000fe200078e0a02 */
[----:B------:R-:W-:Y:S01]  /*1500*/  ISETP.GE.AND P2, PT, R16, RZ, PT ;  /* 0x000000ff1000720c */ /* 0x000fe20003f46270 */
[----:B------:R-:W-:Y:S01]  /*1510*/  IMAD.MOV R11, RZ, RZ, -R8 ;  /* 0x000000ffff0b7224 */ /* 0x000fe200078e0a08 */
[----:B------:R-:W-:Y:S01]  /*1520*/  @!P0 IADD3 R78, -R78, RZ, RZ ;  /* 0x000000ff4e4e8210 */ /* 0x000fe20007ffe1ff */
[----:B------:R-:W-:Y:S01]  /*1530*/  @!P3 IMAD.MOV R72, RZ, RZ, -R72 ;  /* 0x000000ffff48b224 */ /* 0x000fe200078e0a48 */
[----:B------:R-:W-:Y:S01]  /*1540*/  ISETP.GT.U32.AND P3, PT, R2, R80, PT ;  /* 0x000000500200720c */ /* 0x000fe20003f64070 */
[----:B------:R-:W-:Y:S01]  /*1550*/  @!P6 IMAD.IADD R82, R82, 0x1, -R2 ;  /* 0x000000015252e824 */ /* 0x000fe200078e0a02 */
[----:B------:R-:W-:Y:S01]  /*1560*/  LOP3.LUT R8, R5, 0x26, RZ, 0xfc, !PT ;  /* 0x0000002605087812 */ /* 0x000fe200078efcff */
[----:B------:R-:W-:Y:S01]  /*1570*/  IMAD R92, R2, R11, R92 ;  /* 0x0000000b025c7224 */ /* 0x000fe200078e025c */
[----:B------:R-:W-:Y:S01]  /*1580*/  ISETP.GE.AND P6, PT, R18, RZ, PT ;  /* 0x000000ff1200720c */ /* 0x000fe20003fc6270 */
[----:B------:R-:W-:Y:S01]  /*1590*/  @!P1 IMAD.IADD R84, R84, 0x1, -R2 ;  /* 0x0000000154549824 */ /* 0x000fe200078e0a02 */
[----:B------:R-:W-:Y:S01]  /*15a0*/  ISETP.GE.AND P1, PT, R9, RZ, PT ;  /* 0x000000ff0900720c */ /* 0x000fe20003f26270 */
[----:B------:R-:W-:Y:S01]  /*15b0*/  @!P4 IMAD.MOV R82, RZ, RZ, -R82 ;  /* 0x000000ffff52c224 */ /* 0x000fe200078e0a52 */
[----:B------:R-:W-:Y:S01]  /*15c0*/  ISETP.GT.U32.AND P4, PT, R2, R92, PT ;  /* 0x0000005c0200720c */ /* 0x000fe20003f84070 */
[----:B------:R-:W-:Y:S01]  /*15d0*/  @!P5 IMAD.IADD R86, R86, 0x1, -R2 ;  /* 0x000000015656d824 */ /* 0x000fe200078e0a02 */
[----:B------:R-:W-:Y:S01]  /*15e0*/  ISETP.GT.U32.AND P0, PT, R2, R84, PT ;  /* 0x000000540200720c */ /* 0x000fe20003f04070 */
[----:B------:R-:W-:Y:S01]  /*15f0*/  IMAD.HI.U32 R9, R3, R90, RZ ;  /* 0x0000005a03097227 */ /* 0x000fe200078e00ff */
[----:B------:R-:W-:-:S02]  /*1600*/  IABS R96, R8 ;  /* 0x0000000800607213 */ /* 0x000fc40000000000 */
[----:B------:R-:W-:Y:S01]  /*1610*/  ISETP.GT.U32.AND P5, PT, R2, R86, PT ;  /* 0x000000560200720c */ /* 0x000fe20003fa4070 */
[----:B------:R-:W-:Y:S01]  /*1620*/  @!P3 IMAD.IADD R80, R80, 0x1, -R2 ;  /* 0x000000015050b824 */ /* 0x000fe200078e0a02 */
[----:B------:R-:W-:Y:S01]  /*1630*/  ISETP.GE.AND P3, PT, R10, RZ, PT ;  /* 0x000000ff0a00720c */ /* 0x000fe20003f66270 */
[----:B------:R-:W-:Y:S01]  /*1640*/  IMAD.MOV R9, RZ, RZ, -R9 ;  /* 0x000000ffff097224 */ /* 0x000fe200078e0a09 */
[----:B------:R-:W-:Y:S01]  /*1650*/  IABS R106, R15 ;  /* 0x0000000f006a7213 */ /* 0x000fe20000000000 */
[----:B------:R-:W-:Y:S01]  /*1660*/  @!P2 IMAD.MOV R80, RZ, RZ, -R80 ;  /* 0x000000ffff50a224 */ /* 0x000fe200078e0a50 */
[----:B------:R-:W-:Y:S01]  /*1670*/  ISETP.GE.AND P2, PT, R12, RZ, PT ;  /* 0x000000ff0c00720c */ /* 0x000fe20003f46270 */
[--C-:B------:R-:W-:Y:S01]  /*1680*/  @!P4 IMAD.IADD R92, R92, 0x1, -R2.reuse ;  /* 0x000000015c5cc824 */ /* 0x100fe200078e0a02 */
[----:B------:R-:W-:Y:S01]  /*1690*/  LOP3.LUT R12, R5, 0x2a, RZ, 0xfc, !PT ;  /* 0x0000002a050c7812 */ /* 0x000fe200078efcff */
[----:B------:R-:W-:Y:S01]  /*16a0*/  @!P0 IMAD.IADD R84, R84, 0x1, -R2 ;  /* 0x0000000154548824 */ /* 0x000fe200078e0a02 */
[----:B------:R-:W-:Y:S01]  /*16b0*/  ISETP.GE.AND P0, PT, R8, RZ, PT ;  /* 0x000000ff0800720c */ /* 0x000fe20003f06270 */
[C---:B------:R-:W-:Y:S01]  /*16c0*/  IMAD R90, R2.reuse, R9, R90 ;  /* 0x00000009025a7224 */ /* 0x040fe200078e025a */
[----:B------:R-:W-:Y:S01]  /*16d0*/  ISETP.GT.U32.AND P4, PT, R2, R92, PT ;  /* 0x0000005c0200720c */ /* 0x000fe20003f84070 */
[----:B------:R-:W-:Y:S01]  /*16e0*/  IMAD.HI.U32 R8, R3, R96, RZ ;  /* 0x0000006003087227 */ /* 0x000fe200078e00ff */
[----:B------:R-:W-:-:S02]  /*16f0*/  IABS R94, R12 ;  /* 0x0000000c005e7213 */ /* 0x000fc40000000000 */
[----:B------:R-:W-:Y:S01]  /*1700*/  LOP3.LUT R9, R5, 0x28, RZ, 0xfc, !PT ;  /* 0x0000002805097812 */ /* 0x000fe200078efcff */
[----:B------:R-:W-:Y:S01]  /*1710*/  @!P5 IMAD.IADD R86, R86, 0x1, -R2 ;  /* 0x000000015656d824 */ /* 0x000fe200078e0a02 */
[C---:B------:R-:W-:Y:S01]  /*1720*/  ISETP.GT.U32.AND P5, PT, R2.reuse, R90, PT ;  /* 0x0000005a0200720c */ /* 0x040fe20003fa4070 */
[----:B------:R-:W-:Y:S01]  /*1730*/  IMAD.MOV R11, RZ, RZ, -R8 ;  /* 0x000000ffff0b7224 */ /* 0x000fe200078e0a08 */
[----:B------:R-:W-:Y:S01]  /*1740*/  IABS R98, R9 ;  /* 0x0000000900627213 */ /* 0x000fe20000000000 */
[----:B------:R-:W-:Y:S01]  /*1750*/  IMAD.HI.U32 R10, R3, R94, RZ ;  /* 0x0000005e030a7227 */ /* 0x000fe200078e00ff */
[C---:B------:R-:W-:Y:S02]  /*1760*/  LOP3.LUT R16, R5.reuse, 0x56, RZ, 0xfc, !PT ;  /* 0x0000005605107812 */ /* 0x040fe400078efcff */
[C---:B------:R-:W-:Y:S01]  /*1770*/  LOP3.LUT R17, R5.reuse, 0x8c, RZ, 0xfc, !PT ;  /* 0x0000008c05117812 */ /* 0x040fe200078efcff */
[----:B------:R-:W-:Y:S01]  /*1780*/  IMAD R96, R2, R11, R96 ;  /* 0x0000000b02607224 */ /* 0x000fe200078e0260 */
[----:B------:R-:W-:Y:S01]  /*1790*/  IABS R144, R16 ;  /* 0x0000001000907213 */ /* 0x000fe20000000000 */
[----:B------:R-:W-:Y:S01]  /*17a0*/  IMAD.MOV R11, RZ, RZ, -R10 ;  /* 0x000000ffff0b7224 */ /* 0x000fe200078e0a0a */
[----:B------:R-:W-:Y:S01]  /*17b0*/  LOP3.LUT R10, R5, 0x2c, RZ, 0xfc, !PT ;  /* 0x0000002c050a7812 */ /* 0x000fe200078efcff */
[----:B------:R-:W-:Y:S01]  /*17c0*/  @!P4 IMAD.IADD R92, R92, 0x1, -R2 ;  /* 0x000000015c5cc824 */ /* 0x000fe200078e0a02 */
[C---:B------:R-:W-:Y:S01]  /*17d0*/  ISETP.GT.U32.AND P4, PT, R2.reuse, R96, PT ;  /* 0x000000600200720c */ /* 0x040fe20003f84070 */
[----:B------:R-:W-:Y:S01]  /*17e0*/  IMAD R94, R2, R11, R94 ;  /* 0x0000000b025e7224 */ /* 0x000fe200078e025e */
[----:B------:R-:W-:Y:S01]  /*17f0*/  IABS R100, R10 ;  /* 0x0000000a00647213 */ /* 0x000fe20000000000 */
[----:B------:R-:W-:Y:S01]  /*1800*/  @!P5 IMAD.IADD R90, R90, 0x1, -R2 ;  /* 0x000000015a5ad824 */ /* 0x000fe200078e0a02 */
[----:B------:R-:W-:Y:S01]  /*1810*/  IABS R200, R17 ;  /* 0x0000001100c87213 */ /* 0x000fe20000000000 */
[----:B------:R-:W-:Y:S01]  /*1820*/  @!P1 IMAD.MOV R92, RZ, RZ, -R92 ;  /* 0x000000ffff5c9224 */ /* 0x000fe200078e0a5c */
[C---:B------:R-:W-:Y:S01]  /*1830*/  ISETP.GT.U32.AND P1, PT, R2.reuse, R94, PT ;  /* 0x0000005e0200720c */ /* 0x040fe20003f24070 */
[----:B------:R-:W-:Y:S01]  /*1840*/  @!P3 IMAD.MOV R84, RZ, RZ, -R84 ;  /* 0x000000ffff54b224 */ /* 0x000fe200078e0a54 */
[----:B------:R-:W-:Y:S01]  /*1850*/  ISETP.GE.AND P3, PT, R9, RZ, PT ;  /* 0x000000ff0900720c */ /* 0x000fe20003f66270 */
[----:B------:R-:W-:Y:S01]  /*1860*/  IMAD.HI.U32 R9, R3, R98, RZ ;  /* 0x0000006203097227 */ /* 0x000fe200078e00ff */
[----:B------:R-:W-:-:S03]  /*1870*/  ISETP.GT.U32.AND P5, PT, R2, R90, PT ;  /* 0x0000005a0200720c */ /* 0x000fc60003fa4070 */
[----:B------:R-:W-:Y:S01]  /*1880*/  @!P6 IMAD.MOV R86, RZ, RZ, -R86 ;  /* 0x000000ffff56e224 */ /* 0x000fe200078e0a56 */
[----:B------:R-:W-:Y:S01]  /*1890*/  ISETP.GE.AND P6, PT, R12, RZ, PT ;  /* 0x000000ff0c00720c */ /* 0x000fe20003fc6270 */
[----:B------:R-:W-:Y:S01]  /*18a0*/  @!P4 IMAD.IADD R96, R96, 0x1, -R2 ;  /* 0x000000016060c824 */ /* 0x000fe200078e0a02 */
[----:B------:R-:W-:Y:S01]  /*18b0*/  IADD3 R12, R4, 0x2e, RZ ;  /* 0x0000002e040c7810 */ /* 0x000fe20007ffe0ff */
[----:B------:R-:W-:Y:S02]  /*18c0*/  IMAD.MOV R9, RZ, RZ, -R9 ;  /* 0x000000ffff097224 */ /* 0x000fe400078e0a09 */
[----:B------:R-:W-:Y:S01]  /*18d0*/  IMAD.HI.U32 R8, R3, R100, RZ ;  /* 0x0000006403087227 */ /* 0x000fe200078e00ff */
[----:B------:R-:W-:Y:S02]  /*18e0*/  IABS R102, R12 ;  /* 0x0000000c00667213 */ /* 0x000fe40000000000 */
[C---:B------:R-:W-:Y:S01]  /*18f0*/  ISETP.GT.U32.AND P4, PT, R2.reuse, R96, PT ;  /* 0x000000600200720c */ /* 0x040fe20003f84070 */
[----:B------:R-:W-:-:S02]  /*1900*/  IMAD R98, R2, R9, R98 ;  /* 0x0000000902627224 */ /* 0x000fc400078e0262 */
[----:B------:R-:W-:Y:S02]  /*1910*/  @!P1 IMAD.IADD R94, R94, 0x1, -R2 ;  /* 0x000000015e5e9824 */ /* 0x000fe400078e0a02 */
[----:B------:R-:W-:Y:S02]  /*1920*/  IMAD.MOV R9, RZ, RZ, -R8 ;  /* 0x000000ffff097224 */ /* 0x000fe400078e0a08 */
[----:B------:R-:W-:Y:S01]  /*1930*/  @!P5 IMAD.IADD R90, R90, 0x1, -R2 ;  /* 0x000000015a5ad824 */ /* 0x000fe200078e0a02 */
[C---:B------:R-:W-:Y:S01]  /*1940*/  ISETP.GT.U32.AND P1, PT, R2.reuse, R94, PT ;  /* 0x0000005e0200720c */ /* 0x040fe20003f24070 */
[C---:B------:R-:W-:Y:S01]  /*1950*/  IMAD R100, R2.reuse, R9, R100 ;  /* 0x0000000902647224 */ /* 0x040fe200078e0264 */
[----:B------:R-:W-:Y:S01]  /*1960*/  ISETP.GT.U32.AND P5, PT, R2, R98, PT ;  /* 0x000000620200720c */ /* 0x000fe20003fa4070 */
[----:B------:R-:W-:-:S04]  /*1970*/  IMAD.HI.U32 R8, R3, R102, RZ ;  /* 0x0000006603087227 */ /* 0x000fc800078e00ff */
[----:B------:R-:W-:-:S04]  /*1980*/  IMAD.HI.U32 R9, R3, R104, RZ ;  /* 0x0000006803097227 */ /* 0x000fc800078e00ff */
[----:B------:R-:W-:Y:S01]  /*1990*/  @!P2 IMAD.MOV R90, RZ, RZ, -R90 ;  /* 0x000000ffff5aa224 */ /* 0x000fe200078e0a5a */
[----:B------:R-:W-:Y:S01]  /*19a0*/  ISETP.GE.AND P2, PT, R10, RZ, PT ;  /* 0x000000ff0a00720c */ /* 0x000fe20003f46270 */
[----:B------:R-:W-:Y:S02]  /*19b0*/  IMAD.MOV R11, RZ, RZ, -R8 ;  /* 0x000000ffff0b7224 */ /* 0x000fe400078e0a08 */
[----:B------:R-:W-:-:S04]  /*19c0*/  IMAD.HI.U32 R10, R3, R106, RZ ;  /* 0x0000006a030a7227 */ /* 0x000fc800078e00ff */
[----:B------:R-:W-:Y:S02]  /*19d0*/  IMAD.MOV R9, RZ, RZ, -R9 ;  /* 0x000000ffff097224 */ /* 0x000fe400078e0a09 */
[----:B------:R-:W-:Y:S01]  /*19e0*/  @!P4 IMAD.IADD R96, R96, 0x1, -R2 ;  /* 0x000000016060c824 */ /* 0x000fe200078e0a02 */
[C---:B------:R-:W-:Y:S01]  /*19f0*/  ISETP.GT.U32.AND P4, PT, R2.reuse, R100, PT ;  /* 0x000000640200720c */ /* 0x040fe20003f84070 */
[----:B------:R-:W-:Y:S02]  /*1a00*/  IMAD R102, R2, R11, R102 ;  /* 0x0000000b02667224 */ /* 0x000fe400078e0266 */
[----:B------:R-:W-:Y:S01]  /*1a10*/  IMAD.MOV R11, RZ, RZ, -R10 ;  /* 0x000000ffff0b7224 */ /* 0x000fe200078e0a0a */
[----:B------:R-:W-:Y:S01]  /*1a20*/  @!P0 IADD3 R96, -R96, RZ, RZ ;  /* 0x000000ff60608210 */ /* 0x000fe20007ffe1ff */
[C---:B------:R-:W-:Y:S01]  /*1a30*/  IMAD R104, R2.reuse, R9, R104 ;  /* 0x0000000902687224 */ /* 0x040fe200078e0268 */
[C---:B------:R-:W-:Y:S01]  /*1a40*/  ISETP.GT.U32.AND P0, PT, R2.reuse, R102, PT ;  /* 0x000000660200720c */ /* 0x040fe20003f04070 */
[----:B------:R-:W-:Y:S01]  /*1a50*/  IMAD R106, R2, R11, R106 ;  /* 0x0000000b026a7224 */ /* 0x000fe200078e026a */
[C---:B------:R-:W-:Y:S01]  /*1a60*/  LOP3.LUT R9, R5.reuse, 0x34, RZ, 0xfc, !PT ;  /* 0x0000003405097812 */ /* 0x040fe200078efcff */
[--C-:B------:R-:W-:Y:S01]  /*1a70*/  @!P1 IMAD.IADD R94, R94, 0x1, -R2.reuse ;  /* 0x000000015e5e9824 */ /* 0x100fe200078e0a02 */
[----:B------:R-:W-:Y:S01]  /*1a80*/  ISETP.GT.U32.AND P1, PT, R2, R104, PT ;  /* 0x000000680200720c */ /* 0x000fe20003f24070 */
[----:B------:R-:W-:Y:S01]  /*1a90*/  @!P5 IMAD.IADD R98, R98, 0x1, -R2 ;  /* 0x000000016262d824 */ /* 0x000fe200078e0a02 */
[----:B------:R-:W-:Y:S01]  /*1aa0*/  IABS R108, R9 ;  /* 0x00000009006c7213 */ /* 0x000fe20000000000 */
[----:B------:R-:W-:Y:S01]  /*1ab0*/  @!P6 IMAD.MOV R94, RZ, RZ, -R94 ;  /* 0x000000ffff5ee224 */ /* 0x000fe200078e0a5e */
[----:B------:R-:W-:Y:S01]  /*1ac0*/  ISETP.GT.U32.AND P6, PT, R2, R106, PT ;  /* 0x0000006a0200720c */ /* 0x000fe20003fc4070 */
[----:B------:R-:W-:Y:S01]  /*1ad0*/  @!P4 IMAD.IADD R100, R100, 0x1, -R2 ;  /* 0x000000016464c824 */ /* 0x000fe200078e0a02 */
[----:B------:R-:W-:Y:S01]  /*1ae0*/  LOP3.LUT R10, R5, 0x36, RZ, 0xfc, !PT ;  /* 0x00000036050a7812 */ /* 0x000fe200078efcff */
[----:B------:R-:W-:Y:S01]  /*1af0*/  IMAD.HI.U32 R8, R3, R108, RZ ;  /* 0x0000006c03087227 */ /* 0x000fe200078e00ff */
[----:B------:R-:W-:-:S02]  /*1b00*/  ISETP.GT.U32.AND P5, PT, R2, R98, PT ;  /* 0x000000620200720c */ /* 0x000fc40003fa4070 */
[----:B------:R-:W-:Y:S01]  /*1b10*/  IABS R110, R10 ;  /* 0x0000000a006e7213 */ /* 0x000fe20000000000 */
[--C-:B------:R-:W-:Y:S01]  /*1b20*/  @!P0 IMAD.IADD R102, R102, 0x1, -R2.reuse ;  /* 0x0000000166668824 */ /* 0x100fe200078e0a02 */
[----:B------:R-:W-:Y:S01]  /*1b30*/  ISETP.GE.AND P0, PT, R9, RZ, PT ;  /* 0x000000ff0900720c */ /* 0x000fe20003f06270 */
[----:B------:R-:W-:Y:S01]  /*1b40*/  @!P1 IMAD.IADD R104, R104, 0x1, -R2 ;  /* 0x0000000168689824 */ /* 0x000fe200078e0a02 */
[C---:B------:R-:W-:Y:S01]  /*1b50*/  ISETP.GT.U32.AND P4, PT, R2.reuse, R100, PT ;  /* 0x000000640200720c */ /* 0x040fe20003f84070 */
[----:B------:R-:W-:Y:S01]  /*1b60*/  IMAD.MOV R9, RZ, RZ, -R8 ;  /* 0x000000ffff097224 */ /* 0x000fe200078e0a08 */
[----:B------:R-:W-:Y:S01]  /*1b70*/  ISETP.GT.U32.AND P1, PT, R2, R102, PT ;  /* 0x000000660200720c */ /* 0x000fe20003f24070 */
[----:B------:R-:W-:Y:S01]  /*1b80*/  @!P6 IMAD.IADD R106, R106, 0x1, -R2 ;  /* 0x000000016a6ae824 */ /* 0x000fe200078e0a02 */
[----:B------:R-:W-:Y:S01]  /*1b90*/  ISETP.GT.U32.AND P6, PT, R2, R104, PT ;  /* 0x000000680200720c */ /* 0x000fe20003fc4070 */
[----:B------:R-:W-:Y:S01]  /*1ba0*/  IMAD.HI.U32 R8, R3, R110, RZ ;  /* 0x0000006e03087227 */ /* 0x000fe200078e00ff */
[----:B------:R-:W-:-:S03]  /*1bb0*/  LOP3.LUT R11, R5, 0x38, RZ, 0xfc, !PT ;  /* 0x00000038050b7812 */ /* 0x000fc600078efcff */
[----:B------:R-:W-:Y:S01]  /*1bc0*/  IMAD R108, R2, R9, R108 ;  /* 0x00000009026c7224 */ /* 0x000fe200078e026c */
[----:B------:R-:W-:Y:S01]  /*1bd0*/  IABS R112, R11 ;  /* 0x0000000b00707213 */ /* 0x000fe20000000000 */
[----:B------:R-:W-:Y:S02]  /*1be0*/  IMAD.MOV R9, RZ, RZ, -R8 ;  /* 0x000000ffff097224 */ /* 0x000fe400078e0a08 */
[----:B------:R-:W-:Y:S01]  /*1bf0*/  @!P4 IMAD.IADD R100, R100, 0x1, -R2 ;  /* 0x000000016464c824 */ /* 0x000fe200078e0a02 */
[----:B------:R-:W-:Y:S01]  /*1c00*/  ISETP.GE.AND P4, PT, R15, RZ, PT ;  /* 0x000000ff0f00720c */ /* 0x000fe20003f86270 */
[----:B------:R-:W-:Y:S01]  /*1c10*/  IMAD R110, R2, R9, R110 ;  /* 0x00000009026e7224 */ /* 0x000fe200078e026e */
[----:B------:R-:W-:Y:S01]  /*1c20*/  LOP3.LUT R15, R5, 0x46, RZ, 0xfc, !PT ;  /* 0x00000046050f7812 */ /* 0x000fe200078efcff */
[--C-:B------:R-:W-:Y:S01]  /*1c30*/  @!P1 IMAD.IADD R102, R102, 0x1, -R2.reuse ;  /* 0x0000000166669824 */ /* 0x100fe200078e0a02 */
[----:B------:R-:W-:Y:S01]  /*1c40*/  ISETP.GT.U32.AND P1, PT, R2, R108, PT ;  /* 0x0000006c0200720c */ /* 0x000fe20003f24070 */
[----:B------:R-:W-:Y:S01]  /*1c50*/  @!P6 IMAD.IADD R104, R104, 0x1, -R2 ;  /* 0x000000016868e824 */ /* 0x000fe200078e0a02 */
[C---:B------:R-:W-:Y:S01]  /*1c60*/  ISETP.GT.U32.AND P6, PT, R2.reuse, R110, PT ;  /* 0x0000006e0200720c */ /* 0x040fe20003fc4070 */
[----:B------:R-:W-:Y:S01]  /*1c70*/  @!P2 IMAD.MOV R100, RZ, RZ, -R100 ;  /* 0x000000ffff64a224 */ /* 0x000fe200078e0a64 */
[----:B------:R-:W-:Y:S01]  /*1c80*/  ISETP.GT.U32.AND P2, PT, R2, R106, PT ;  /* 0x0000006a0200720c */ /* 0x000fe20003f44070 */
[----:B------:R-:W-:Y:S01]  /*1c90*/  @!P5 IMAD.IADD R98, R98, 0x1, -R2 ;  /* 0x000000016262d824 */ /* 0x000fe200078e0a02 */
[----:B------:R-:W-:Y:S01]  /*1ca0*/  ISETP.GE.AND P5, PT, R12, RZ, PT ;  /* 0x000000ff0c00720c */ /* 0x000fe20003fa6270 */
[----:B------:R-:W-:Y:S01]  /*1cb0*/  IMAD.HI.U32 R8, R3, R112, RZ ;  /* 0x0000007003087227 */ /* 0x000fe200078e00ff */
[----:B------:R-:W-:-:S02]  /*1cc0*/  LOP3.LUT R12, R5, 0x3a, RZ, 0xfc, !PT ;  /* 0x0000003a050c7812 */ /* 0x000fc400078efcff */
[----:B------:R-:W-:Y:S01]  /*1cd0*/  IABS R130, R15 ;  /* 0x0000000f00827213 */ /* 0x000fe20000000000 */
[----:B------:R-:W-:Y:S01]  /*1ce0*/  @!P3 IMAD.MOV R98, RZ, RZ, -R98 ;  /* 0x000000ffff62b224 */ /* 0x000fe200078e0a62 */
[----:B------:R-:W-:Y:S01]  /*1cf0*/  ISETP.GE.AND P3, PT, R14, RZ, PT ;  /* 0x000000ff0e00720c */ /* 0x000fe20003f66270 */
[----:B------:R-:W-:Y:S01]  /*1d00*/  VIADD R18, R4, 0x8e ;  /* 0x0000008e04127836 */ /* 0x000fe20000000000 */
[----:B------:R-:W-:Y:S01]  /*1d10*/  LOP3.LUT R14, R5, 0x3c, RZ, 0xfc, !PT ;  /* 0x0000003c050e7812 */ /* 0x000fe200078efcff */
[--C-:B------:R-:W-:Y:S01]  /*1d20*/  @!P6 IMAD.IADD R110, R110, 0x1, -R2.reuse ;  /* 0x000000016e6ee824 */ /* 0x100fe200078e0a02 */
[----:B------:R-:W-:Y:S01]  /*1d30*/  IABS R114, R12 ;  /* 0x0000000c00727213 */ /* 0x000fe20000000000 */
[----:B------:R-:W-:Y:S01]  /*1d40*/  @!P2 IMAD.IADD R106, R106, 0x1, -R2 ;  /* 0x000000016a6aa824 */ /* 0x000fe200078e0a02 */
[----:B------:R-:W-:Y:S01]  /*1d50*/  @!P1 IADD3 R108, R108, -R2, RZ ;  /* 0x800000026c6c9210 */ /* 0x000fe20007ffe0ff */
[----:B------:R-:W-:Y:S01]  /*1d60*/  @!P5 IMAD.MOV R102, RZ, RZ, -R102 ;  /* 0x000000ffff66d224 */ /* 0x000fe200078e0a66 */
[----:B------:R-:W-:Y:S01]  /*1d70*/  IABS R120, R14 ;  /* 0x0000000e00787213 */ /* 0x000fe20000000000 */
[----:B------:R-:W-:Y:S01]  /*1d80*/  IMAD.HI.U32 R9, R3, R114, RZ ;  /* 0x0000007203097227 */ /* 0x000fe200078e00ff */
[----:B------:R-:W-:-:S02]  /*1d90*/  ISETP.GE.AND P1, PT, R11, RZ, PT ;  /* 0x000000ff0b00720c */ /* 0x000fc40003f26270 */
[----:B------:R-:W-:Y:S01]  /*1da0*/  ISETP.GE.AND P2, PT, R10, RZ, PT ;  /* 0x000000ff0a00720c */ /* 0x000fe20003f46270 */
[----:B------:R-:W-:Y:S01]  /*1db0*/  IMAD.MOV R11, RZ, RZ, -R8 ;  /* 0x000000ffff0b7224 */ /* 0x000fe200078e0a08 */
[C---:B------:R-:W-:Y:S01]  /*1dc0*/  ISETP.GT.U32.AND P6, PT, R2.reuse, R110, PT ;  /* 0x0000006e0200720c */ /* 0x040fe20003fc4070 */
[----:B------:R-:W-:Y:S01]  /*1dd0*/  IMAD.HI.U32 R10, R3, R120, RZ ;  /* 0x00000078030a7227 */ /* 0x000fe200078e00ff */
[C---:B------:R-:W-:Y:S02]  /*1de0*/  ISETP.GT.U32.AND P5, PT, R2.reuse, R108, PT ;  /* 0x0000006c0200720c */ /* 0x040fe40003fa4070 */
[----:B------:R-:W-:Y:S01]  /*1df0*/  IABS R202, R18 ;  /* 0x0000001200ca7213 */ /* 0x000fe20000000000 */
[----:B------:R-:W-:Y:S02]  /*1e00*/  IMAD.MOV R9, RZ, RZ, -R9 ;  /* 0x000000ffff097224 */ /* 0x000fe400078e0a09 */
[----:B------:R-:W-:Y:S02]  /*1e10*/  IMAD R112, R2, R11, R112 ;  /* 0x0000000b02707224 */ /* 0x000fe400078e0270 */
[----:B------:R-:W-:-:S02]  /*1e20*/  IMAD.MOV R11, RZ, RZ, -R10 ;  /* 0x000000ffff0b7224 */ /* 0x000fc400078e0a0a */
[C---:B------:R-:W-:Y:S02]  /*1e30*/  IMAD R114, R2.reuse, R9, R114 ;  /* 0x0000000902727224 */ /* 0x040fe400078e0272 */
[----:B------:R-:W-:Y:S01]  /*1e40*/  @!P3 IMAD.MOV R104, RZ, RZ, -R104 ;  /* 0x000000ffff68b224 */ /* 0x000fe200078e0a68 */
[C---:B------:R-:W-:Y:S01]  /*1e50*/  ISETP.GT.U32.AND P3, PT, R2.reuse, R112, PT ;  /* 0x000000700200720c */ /* 0x040fe20003f64070 */
[C---:B------:R-:W-:Y:S01]  /*1e60*/  IMAD R120, R2.reuse, R11, R120 ;  /* 0x0000000b02787224 */ /* 0x040fe200078e0278 */
[C---:B------:R-:W-:Y:S01]  /*1e70*/  LOP3.LUT R11, R5.reuse, 0x40, RZ, 0xfc, !PT ;  /* 0x00000040050b7812 */ /* 0x040fe200078efcff */
[----:B------:R-:W-:Y:S01]  /*1e80*/  @!P4 IMAD.MOV R106, RZ, RZ, -R106 ;  /* 0x000000ffff6ac224 */ /* 0x000fe200078e0a6a */
[----:B------:R-:W-:Y:S01]  /*1e90*/  ISETP.GT.U32.AND P4, PT, R2, R114, PT ;  /* 0x000000720200720c */ /* 0x000fe20003f84070 */
[--C-:B------:R-:W-:Y:S01]  /*1ea0*/  @!P6 IMAD.IADD R110, R110, 0x1, -R2.reuse ;  /* 0x000000016e6ee824 */ /* 0x100fe200078e0a02 */
[----:B------:R-:W-:Y:S01]  /*1eb0*/  ISETP.GT.U32.AND P6, PT, R2, R120, PT ;  /* 0x000000780200720c */ /* 0x000fe20003fc4070 */
[----:B------:R-:W-:Y:S01]  /*1ec0*/  VIADD R10, R4, 0x3e ;  /* 0x0000003e040a7836 */ /* 0x000fe20000000000 */
[----:B------:R-:W-:Y:S01]  /*1ed0*/  IABS R124, R11 ;  /* 0x0000000b007c7213 */ /* 0x000fe20000000000 */
[----:B------:R-:W-:Y:S01]  /*1ee0*/  @!P5 IMAD.IADD R108, R108, 0x1, -R2 ;  /* 0x000000016c6cd824 */ /* 0x000fe200078e0a02 */
[----:B------:R-:W-:Y:S01]  /*1ef0*/  ISETP.GE.AND P5, PT, R12, RZ, PT ;  /* 0x000000ff0c00720c */ /* 0x000fe20003fa6270 */
[----:B------:R-:W-:Y:S01]  /*1f00*/  @!P2 IMAD.MOV R110, RZ, RZ, -R110 ;  /* 0x000000ffff6ea224 */ /* 0x000fe200078e0a6e */
[----:B------:R-:W-:Y:S01]  /*1f10*/  IABS R122, R10 ;  /* 0x0000000a007a7213 */ /* 0x000fe20000000000 */
[----:B------:R-:W-:Y:S01]  /*1f20*/  @!P3 IMAD.IADD R112, R112, 0x1, -R2 ;  /* 0x000000017070b824 */ /* 0x000fe200078e0a02 */
[----:B------:R-:W-:Y:S01]  /*1f30*/  LOP3.LUT R12, R5, 0x42, RZ, 0xfc, !PT ;  /* 0x00000042050c7812 */ /* 0x000fe200078efcff */
[----:B------:R-:W-:Y:S01]  /*1f40*/  @!P0 IMAD.MOV R108, RZ, RZ, -R108 ;  /* 0x000000ffff6c8224 */ /* 0x000fe200078e0a6c */
[----:B------:R-:W-:Y:S01]  /*1f50*/  ISETP.GE.AND P3, PT, R14, RZ, PT ;  /* 0x000000ff0e00720c */ /* 0x000fe20003f66270 */
[----:B------:R-:W-:Y:S01]  /*1f60*/  @!P4 IMAD.IADD R114, R114, 0x1, -R2 ;  /* 0x000000017272c824 */ /* 0x000fe200078e0a02 */
[----:B------:R-:W-:Y:S01]  /*1f70*/  ISETP.GT.U32.AND P4, PT, R2, R112, PT ;  /* 0x000000700200720c */ /* 0x000fe20003f84070 */
[----:B------:R-:W-:Y:S01]  /*1f80*/  IMAD.HI.U32 R8, R3, R122, RZ ;  /* 0x0000007a03087227 */ /* 0x000fe200078e00ff */
[----:B------:R-:W-:-:S02]  /*1f90*/  @!P6 IADD3 R120, R120, -R2, RZ ;  /* 0x800000027878e210 */ /* 0x000fc40007ffe0ff */
[C---:B------:R-:W-:Y:S01]  /*1fa0*/  ISETP.GT.U32.AND P6, PT, R2.reuse, R114, PT ;  /* 0x000000720200720c */ /* 0x040fe20003fc4070 */
[----:B------:R-:W-:Y:S01]  /*1fb0*/  IMAD.MOV R9, RZ, RZ, -R8 ;  /* 0x000000ffff097224 */ /* 0x000fe200078e0a08 */
[----:B------:R-:W-:Y:S01]  /*1fc0*/  IABS R126, R12 ;  /* 0x0000000c007e7213 */ /* 0x000fe20000000000 */
[----:B------:R-:W-:Y:S01]  /*1fd0*/  IMAD.HI.U32 R8, R3, R124, RZ ;  /* 0x0000007c03087227 */ /* 0x000fe200078e00ff */
[----:B------:R-:W-:Y:S02]  /*1fe0*/  LOP3.LUT R14, R5, 0x44, RZ, 0xfc, !PT ;  /* 0x00000044050e7812 */ /* 0x000fe400078efcff */
[C---:B------:R-:W-:Y:S01]  /*1ff0*/  ISETP.GT.U32.AND P0, PT, R2.reuse, R120, PT ;  /* 0x000000780200720c */ /* 0x040fe20003f04070 */
[----:B------:R-:W-:Y:S01]  /*2000*/  IMAD R122, R2, R9, R122 ;  /* 0x00000009027a7224 */ /* 0x000fe200078e027a */
[----:B------:R-:W-:Y:S01]  /*2010*/  IABS R128, R14 ;  /* 0x0000000e00807213 */ /* 0x000fe20000000000 */
[----:B------:R-:W-:Y:S02]  /*2020*/  IMAD.MOV R9, RZ, RZ, -R8 ;  /* 0x000000ffff097224 */ /* 0x000fe400078e0a08 */
[----:B------:R-:W-:Y:S01]  /*2030*/  @!P4 IMAD.IADD R112, R112, 0x1, -R2 ;  /* 0x000000017070c824 */ /* 0x000fe200078e0a02 */
[C---:B------:R-:W-:Y:S01]  /*2040*/  ISETP.GT.U32.AND P4, PT, R2.reuse, R122, PT ;  /* 0x0000007a0200720c */ /* 0x040fe20003f84070 */
[----:B------:R-:W-:-:S02]  /*2050*/  IMAD R124, R2, R9, R124 ;  /* 0x00000009027c7224 */ /* 0x000fc400078e027c */
[----:B------:R-:W-:Y:S02]  /*2060*/  @!P6 IMAD.IADD R114, R114, 0x1, -R2 ;  /* 0x000000017272e824 */ /* 0x000fe400078e0a02 */
[----:B------:R-:W-:Y:S01]  /*2070*/  IMAD.HI.U32 R8, R3, R126, RZ ;  /* 0x0000007e03087227 */ /* 0x000fe200078e00ff */
[----:B------:R-:W-:-:S03]  /*2080*/  ISETP.GT.U32.AND P6, PT, R2, R124, PT ;  /* 0x0000007c0200720c */ /* 0x000fc60003fc4070 */
[----:B------:R-:W-:Y:S02]  /*2090*/  IMAD.MOV R9, RZ, RZ, -R8 ;  /* 0x000000ffff097224 */ /* 0x000fe400078e0a08 */
[----:B------:R-:W-:-:S04]  /*20a0*/  IMAD.HI.U32 R8, R3, R128, RZ ;  /* 0x0000008003087227 */ /* 0x000fc800078e00ff */
[----:B------:R-:W-:Y:S01]  /*20b0*/  @!P4 IMAD.IADD R122, R122, 0x1, -R2 ;  /* 0x000000017a7ac824 */ /* 0x000fe200078e0a02 */
[----:B------:R-:W-:Y:S01]  /*20c0*/  ISETP.GE.AND P4, PT, R11, RZ, PT ;  /* 0x000000ff0b00720c */ /* 0x000fe20003f86270 */
[----:B------:R-:W-:Y:S02]  /*20d0*/  IMAD R126, R2, R9, R126 ;  /* 0x00000009027e7224 */ /* 0x000fe400078e027e */
[----:B------:R-:W-:Y:S01]  /*20e0*/  @!P6 IMAD.IADD R124, R124, 0x1, -R2 ;  /* 0x000000017c7ce824 */ /* 0x000fe200078e0a02 */
[C---:B------:R-:W-:Y:S01]  /*20f0*/  ISETP.GT.U32.AND P6, PT, R2.reuse, R122, PT ;  /* 0x0000007a0200720c */ /* 0x040fe20003fc4070 */
[----:B------:R-:W-:Y:S01]  /*2100*/  IMAD.MOV R9, RZ, RZ, -R8 ;  /* 0x000000ffff097224 */ /* 0x000fe200078e0a08 */
[C---:B------:R-:W-:Y:S01]  /*2110*/  ISETP.GT.U32.AND P2, PT, R2.reuse, R126, PT ;  /* 0x0000007e0200720c */ /* 0x040fe20003f44070 */
[----:B------:R-:W-:Y:S01]  /*2120*/  @!P1 IMAD.MOV R112, RZ, RZ, -R112 ;  /* 0x000000ffff709224 */ /* 0x000fe200078e0a70 */
[C---:B------:R-:W-:Y:S01]  /*2130*/  ISETP.GT.U32.AND P1, PT, R2.reuse, R124, PT ;  /* 0x0000007c0200720c */ /* 0x040fe20003f24070 */
[----:B------:R-:W-:-:S02]  /*2140*/  IMAD R128, R2, R9, R128 ;  /* 0x0000000902807224 */ /* 0x000fc400078e0280 */
[----:B------:R-:W-:Y:S01]  /*2150*/  @!P0 IMAD.IADD R120, R120, 0x1, -R2 ;  /* 0x0000000178788824 */ /* 0x000fe200078e0a02 */
[----:B------:R-:W-:Y:S01]  /*2160*/  ISETP.GE.AND P0, PT, R10, RZ, PT ;  /* 0x000000ff0a00720c */ /* 0x000fe20003f06270 */
[----:B------:R-:W-:Y:S01]  /*2170*/  IMAD.HI.U32 R8, R3, R130, RZ ;  /* 0x0000008203087227 */ /* 0x000fe200078e00ff */
[----:B------:R-:W-:-:S03]  /*2180*/  LOP3.LUT R10, R5, 0x48, RZ, 0xfc, !PT ;  /* 0x00000048050a7812 */ /* 0x000fc600078efcff */
[--C-:B------:R-:W-:Y:S01]  /*2190*/  @!P6 IMAD.IADD R122, R122, 0x1, -R2.reuse ;  /* 0x000000017a7ae824 */ /* 0x100fe200078e0a02 */
[----:B------:R-:W-:Y:S01]  /*21a0*/  ISETP.GT.U32.AND P6, PT, R2, R128, PT ;  /* 0x000000800200720c */ /* 0x000fe20003fc4070 */
[--C-:B------:R-:W-:Y:S01]  /*21b0*/  @!P2 IMAD.IADD R126, R126, 0x1, -R2.reuse ;  /* 0x000000017e7ea824 */ /* 0x100fe200078e0a02 */
[----:B------:R-:W-:Y:S01]  /*21c0*/  IABS R132, R10 ;  /* 0x0000000a00847213 */ /* 0x000fe20000000000 */
[----:B------:R-:W-:Y:S01]  /*21d0*/  @!P1 IMAD.IADD R124, R124, 0x1, -R2 ;  /* 0x000000017c7c9824 */ /* 0x000fe200078e0a02 */
[----:B------:R-:W-:Y:S01]  /*21e0*/  IADD3 R9, -R8, RZ, RZ ;  /* 0x000000ff08097210 */ /* 0x000fe20007ffe1ff */
[----:B------:R-:W-:Y:S01]  /*21f0*/  @!P5 IMAD.MOV R114, RZ, RZ, -R114 ;  /* 0x000000ffff72d224 */ /* 0x000fe200078e0a72 */
[----:B------:R-:W-:Y:S01]  /*2200*/  ISETP.GE.AND P5, PT, R12, RZ, PT ;  /* 0x000000ff0c00720c */ /* 0x000fe20003fa6270 */
[----:B------:R-:W-:Y:S01]  /*2210*/  IMAD.HI.U32 R8, R3, R132, RZ ;  /* 0x0000008403087227 */ /* 0x000fe200078e00ff */
[----:B------:R-:W-:Y:S02]  /*2220*/  ISETP.GE.AND P2, PT, R10, RZ, PT ;  /* 0x000000ff0a00720c */ /* 0x000fe40003f46270 */
[C---:B------:R-:W-:Y:S01]  /*2230*/  LOP3.LUT R10, R5.reuse, 0x4a, RZ, 0xfc, !PT ;  /* 0x0000004a050a7812 */ /* 0x040fe200078efcff */
[----:B------:R-:W-:Y:S01]  /*2240*/  IMAD R130, R2, R9, R130 ;  /* 0x0000000902827224 */ /* 0x000fe200078e0282 */
[----:B------:R-:W-:Y:S01]  /*2250*/  LOP3.LUT R12, R5, 0x4c, RZ, 0xfc, !PT ;  /* 0x0000004c050c7812 */ /* 0x000fe200078efcff */
[----:B------:R-:W-:Y:S01]  /*2260*/  @!P6 IMAD.IADD R128, R128, 0x1, -R2 ;  /* 0x000000018080e824 */ /* 0x000fe200078e0a02 */
[C---:B------:R-:W-:Y:S01]  /*2270*/  ISETP.GT.U32.AND P6, PT, R2.reuse, R126, PT ;  /* 0x0000007e0200720c */ /* 0x040fe20003fc4070 */
[----:B------:R-:W-:Y:S01]  /*2280*/  IMAD.MOV R9, RZ, RZ, -R8 ;  /* 0x000000ffff097224 */ /* 0x000fe200078e0a08 */
[----:B------:R-:W-:Y:S01]  /*2290*/  IABS R134, R10 ;  /* 0x0000000a00867213 */ /* 0x000fe20000000000 */
[----:B------:R-:W-:Y:S01]  /*22a0*/  @!P4 IMAD.MOV R124, RZ, RZ, -R124 ;  /* 0x000000ffff7cc224 */ /* 0x000fe200078e0a7c */
[C---:B------:R-:W-:Y:S01]  /*22b0*/  ISETP.GT.U32.AND P4, PT, R2.reuse, R130, PT ;  /* 0x000000820200720c */ /* 0x040fe20003f84070 */
[C---:B------:R-:W-:Y:S01]  /*22c0*/  IMAD R132, R2.reuse, R9, R132 ;  /* 0x0000000902847224 */ /* 0x040fe200078e0284 */
[----:B------:R-:W-:Y:S01]  /*22d0*/  IABS R136, R12 ;  /* 0x0000000c00887213 */ /* 0x000fe20000000000 */
[----:B------:R-:W-:Y:S01]  /*22e0*/  @!P0 IMAD.MOV R122, RZ, RZ, -R122 ;  /* 0x000000ffff7a8224 */ /* 0x000fe200078e0a7a */
[----:B------:R-:W-:Y:S01]  /*22f0*/  ISETP.GT.U32.AND P0, PT, R2, R128, PT ;  /* 0x000000800200720c */ /* 0x000fe20003f04070 */
[----:B------:R-:W-:Y:S01]  /*2300*/  @!P3 IMAD.MOV R120, RZ, RZ, -R120 ;  /* 0x000000ffff78b224 */ /* 0x000fe200078e0a78 */
[----:B------:R-:W-:Y:S01]  /*2310*/  ISETP.GE.AND P3, PT, R14, RZ, PT ;  /* 0x000000ff0e00720c */ /* 0x000fe20003f66270 */
[----:B------:R-:W-:Y:S01]  /*2320*/  VIADD R14, R4, 0x4e ;  /* 0x0000004e040e7836 */ /* 0x000fe20000000000 */
[----:B------:R-:W-:Y:S01]  /*2330*/  ISETP.GE.AND P1, PT, R15, RZ, PT ;  /* 0x000000ff0f00720c */ /* 0x000fe20003f26270 */
[----:B------:R-:W-:Y:S01]  /*2340*/  @!P6 IMAD.IADD R126, R126, 0x1, -R2 ;  /* 0x000000017e7ee824 */ /* 0x000fe200078e0a02 */
[----:B------:R-:W-:Y:S01]  /*2350*/  ISETP.GT.U32.AND P6, PT, R2, R132, PT ;  /* 0x000000840200720c */ /* 0x000fe20003fc4070 */
[----:B------:R-:W-:Y:S01]  /*2360*/  IMAD.HI.U32 R8, R3, R134, RZ ;  /* 0x0000008603087227 */ /* 0x000fe200078e00ff */
[----:B------:R-:W-:-:S02]  /*2370*/  IABS R138, R14 ;  /* 0x0000000e008a7213 */ /* 0x000fc40000000000 */
[C---:B------:R-:W-:Y:S01]  /*2380*/  LOP3.LUT R15, R5.reuse, 0x54, RZ, 0xfc, !PT ;  /* 0x00000054050f7812 */ /* 0x040fe200078efcff */
[----:B------:R-:W-:Y:S01]  /*2390*/  @!P4 IMAD.IADD R130, R130, 0x1, -R2 ;  /* 0x000000018282c824 */ /* 0x000fe200078e0a02 */
[----:B------:R-:W-:Y:S01]  /*23a0*/  ISETP.GE.AND P4, PT, R12, RZ, PT ;  /* 0x000000ff0c00720c */ /* 0x000fe20003f86270 */
[----:B------:R-:W-:Y:S01]  /*23b0*/  @!P5 IMAD.MOV R126, RZ, RZ, -R126 ;  /* 0x000000ffff7ed224 */ /* 0x000fe200078e0a7e */
[----:B------:R-:W-:Y:S01]  /*23c0*/  LOP3.LUT R12, R5, 0x52, RZ, 0xfc, !PT ;  /* 0x00000052050c7812 */ /* 0x000fe200078efcff */
[----:B------:R-:W-:Y:S01]  /*23d0*/  IMAD.HI.U32 R9, R3, R136, RZ ;  /* 0x0000008803097227 */ /* 0x000fe200078e00ff */
[----:B------:R-:W-:Y:S02]  /*23e0*/  ISETP.GT.U32.AND P5, PT, R2, R130, PT ;  /* 0x000000820200720c */ /* 0x000fe40003fa4070 */
[----:B------:R-:W-:Y:S01]  /*23f0*/  IABS R142, R12 ;  /* 0x0000000c008e7213 */ /* 0x000fe20000000000 */
[----:B------:R-:W-:Y:S01]  /*2400*/  IMAD.MOV R11, RZ, RZ, -R8 ;  /* 0x000000ffff0b7224 */ /* 0x000fe200078e0a08 */
[----:B------:R-:W-:Y:S01]  /*2410*/  IABS R146, R15 ;  /* 0x0000000f00927213 */ /* 0x000fe20000000000 */
[----:B------:R-:W-:-:S02]  /*2420*/  @!P6 IMAD.IADD R132, R132, 0x1, -R2 ;  /* 0x000000018484e824 */ /* 0x000fc400078e0a02 */
[----:B------:R-:W-:Y:S01]  /*2430*/  @!P0 IMAD.IADD R128, R128, 0x1, -R2 ;  /* 0x0000000180808824 */ /* 0x000fe200078e0a02 */
[----:B------:R-:W-:Y:S01]  /*2440*/  ISETP.GE.AND P0, PT, R10, RZ, PT ;  /* 0x000000ff0a00720c */ /* 0x000fe20003f06270 */
[----:B------:R-:W-:Y:S01]  /*2450*/  IMAD.MOV R9, RZ, RZ, -R9 ;  /* 0x000000ffff097224 */ /* 0x000fe200078e0a09 */
[C---:B------:R-:W-:Y:S01]  /*2460*/  ISETP.GT.U32.AND P6, PT, R2.reuse, R132, PT ;  /* 0x000000840200720c */ /* 0x040fe20003fc4070 */
[----:B------:R-:W-:Y:S01]  /*2470*/  IMAD R134, R2, R11, R134 ;  /* 0x0000000b02867224 */ /* 0x000fe200078e0286 */
[----:B------:R-:W-:Y:S01]  /*2480*/  LOP3.LUT R10, R5, 0x50, RZ, 0xfc, !PT ;  /* 0x00000050050a7812 */ /* 0x000fe200078efcff */
[----:B------:R-:W-:-:S03]  /*2490*/  IMAD.HI.U32 R8, R3, R138, RZ ;  /* 0x0000008a03087227 */ /* 0x000fc600078e00ff */
[----:B------:R-:W-:Y:S01]  /*24a0*/  IABS R140, R10 ;  /* 0x0000000a008c7213 */ /* 0x000fe20000000000 */
[----:B------:R-:W-:Y:S01]  /*24b0*/  IMAD R136, R2, R9, R136 ;  /* 0x0000000902887224 */ /* 0x000fe200078e0288 */
[----:B------:R-:W-:Y:S01]  /*24c0*/  IADD3 R11, -R8, RZ, RZ ;  /* 0x000000ff080b7210 */ /* 0x000fe20007ffe1ff */
[----:B------:R-:W-:Y:S01]  /*24d0*/  @!P3 IMAD.MOV R128, RZ, RZ, -R128 ;  /* 0x000000ffff80b224 */ /* 0x000fe200078e0a80 */
[----:B------:R-:W-:Y:S01]  /*24e0*/  ISETP.GT.U32.AND P3, PT, R2, R134, PT ;  /* 0x000000860200720c */ /* 0x000fe20003f64070 */
[----:B------:R-:W-:Y:S01]  /*24f0*/  @!P5 IMAD.IADD R130, R130, 0x1, -R2 ;  /* 0x000000018282d824 */ /* 0x000fe200078e0a02 */
[C---:B------:R-:W-:Y:S01]  /*2500*/  ISETP.GT.U32.AND P5, PT, R2.reuse, R136, PT ;  /* 0x000000880200720c */ /* 0x040fe20003fa4070 */
[----:B------:R-:W-:Y:S02]  /*2510*/  IMAD R138, R2, R11, R138 ;  /* 0x0000000b028a7224 */ /* 0x000fe400078e028a */
[----:B------:R-:W-:Y:S02]  /*2520*/  @!P6 IMAD.IADD R132, R132, 0x1, -R2 ;  /* 0x000000018484e824 */ /* 0x000fe400078e0a02 */
[----:B------:R-:W-:Y:S01]  /*2530*/  IMAD.HI.U32 R8, R3, R140, RZ ;  /* 0x0000008c03087227 */ /* 0x000fe200078e00ff */
[----:B------:R-:W-:-:S03]  /*2540*/  ISETP.GT.U32.AND P6, PT, R2, R138, PT ;  /* 0x0000008a0200720c */ /* 0x000fc60003fc4070 */
[----:B------:R-:W-:Y:S02]  /*2550*/  IMAD.MOV R11, RZ, RZ, -R8 ;  /* 0x000000ffff0b7224 */ /* 0x000fe400078e0a08 */
[--C-:B------:R-:W-:Y:S01]  /*2560*/  @!P3 IMAD.IADD R134, R134, 0x1, -R2.reuse ;  /* 0x000000018686b824 */ /* 0x100fe200078e0a02 */
[----:B------:R-:W-:Y:S01]  /*2570*/  ISETP.GE.AND P3, PT, R14, RZ, PT ;  /* 0x000000ff0e00720c */ /* 0x000fe20003f66270 */
[--C-:B------:R-:W-:Y:S01]  /*2580*/  @!P5 IMAD.IADD R136, R136, 0x1, -R2.reuse ;  /* 0x000000018888d824 */ /* 0x100fe200078e0a02 */
[----:B------:R-:W-:Y:S01]  /*2590*/  LOP3.LUT R14, R5, 0x68, RZ, 0xfc, !PT ;  /* 0x00000068050e7812 */ /* 0x000fe200078efcff */
[----:B------:R-:W-:Y:S01]  /*25a0*/  IMAD.HI.U32 R9, R3, R142, RZ ;  /* 0x0000008e03097227 */ /* 0x000fe200078e00ff */
[----:B------:R-:W-:Y:S02]  /*25b0*/  ISETP.GT.U32.AND P5, PT, R2, R134, PT ;  /* 0x000000860200720c */ /* 0x000fe40003fa4070 */
[----:B------:R-:W-:Y:S01]  /*25c0*/  IABS R164, R14 ;  /* 0x0000000e00a47213 */ /* 0x000fe20000000000 */
[----:B------:R-:W-:Y:S01]  /*25d0*/  @!P6 IMAD.IADD R138, R138, 0x1, -R2 ;  /* 0x000000018a8ae824 */ /* 0x000fe200078e0a02 */
[C---:B------:R-:W-:Y:S01]  /*25e0*/  ISETP.GT.U32.AND P6, PT, R2.reuse, R136, PT ;  /* 0x000000880200720c */ /* 0x040fe20003fc4070 */
[----:B------:R-:W-:-:S02]  /*25f0*/  IMAD R140, R2, R11, R140 ;  /* 0x0000000b028c7224 */ /* 0x000fc400078e028c */
[----:B------:R-:W-:Y:S02]  /*2600*/  IMAD.MOV R9, RZ, RZ, -R9 ;  /* 0x000000ffff097224 */ /* 0x000fe400078e0a09 */
[----:B------:R-:W-:Y:S01]  /*2610*/  @!P2 IMAD.MOV R132, RZ, RZ, -R132 ;  /* 0x000000ffff84a224 */ /* 0x000fe200078e0a84 */
[----:B------:R-:W-:Y:S01]  /*2620*/  ISETP.GE.AND P2, PT, R10, RZ, PT ;  /* 0x000000ff0a00720c */ /* 0x000fe20003f46270 */
[----:B------:R-:W-:Y:S01]  /*2630*/  IMAD R142, R2, R9, R142 ;  /* 0x00000009028e7224 */ /* 0x000fe200078e028e */
[----:B------:R-:W-:Y:S01]  /*2640*/  LOP3.LUT R10, R5, 0x58, RZ, 0xfc, !PT ;  /* 0x00000058050a7812 */ /* 0x000fe200078efcff */
[----:B------:R-:W-:Y:S01]  /*2650*/  @!P5 IMAD.IADD R134, R134, 0x1, -R2 ;  /* 0x000000018686d824 */ /* 0x000fe200078e0a02 */
[----:B------:R-:W-:Y:S01]  /*2660*/  ISETP.GT.U32.AND P5, PT, R2, R140, PT ;  /* 0x0000008c0200720c */ /* 0x000fe20003fa4070 */
[----:B------:R-:W-:Y:S01]  /*2670*/  IMAD.HI.U32 R9, R3, R144, RZ ;  /* 0x0000009003097227 */ /* 0x000fe200078e00ff */
[----:B------:R-:W-:-:S03]  /*2680*/  IABS R148, R10 ;  /* 0x0000000a00947213 */ /* 0x000fc60000000000 */
[----:B------:R-:W-:Y:S01]  /*2690*/  @!P6 IMAD.IADD R136, R136, 0x1, -R2 ;  /* 0x000000018888e824 */ /* 0x000fe200078e0a02 */
[----:B------:R-:W-:Y:S01]  /*26a0*/  ISETP.GT.U32.AND P6, PT, R2, R142, PT ;  /* 0x0000008e0200720c */ /* 0x000fe20003fc4070 */
[----:B------:R-:W-:Y:S02]  /*26b0*/  IMAD.MOV R9, RZ, RZ, -R9 ;  /* 0x000000ffff097224 */ /* 0x000fe400078e0a09 */
[----:B------:R-:W-:-:S04]  /*26c0*/  IMAD.HI.U32 R8, R3, R146, RZ ;  /* 0x0000009203087227 */ /* 0x000fc800078e00ff */
[----:B------:R-:W-:Y:S01]  /*26d0*/  IMAD R144, R2, R9, R144 ;  /* 0x0000000902907224 */ /* 0x000fe200078e0290 */
[----:B------:R-:W-:Y:S01]  /*26e0*/  IADD3 R11, -R8, RZ, RZ ;  /* 0x000000ff080b7210 */ /* 0x000fe20007ffe1ff */
[----:B------:R-:W-:Y:S02]  /*26f0*/  @!P5 IMAD.IADD R140, R140, 0x1, -R2 ;  /* 0x000000018c8cd824 */ /* 0x000fe400078e0a02 */
[----:B------:R-:W-:Y:S02]  /*2700*/  @!P0 IMAD.MOV R134, RZ, RZ, -R134 ;  /* 0x000000ffff868224 */ /* 0x000fe400078e0a86 */
[----:B------:R-:W-:Y:S01]  /*2710*/  @!P4 IMAD.MOV R136, RZ, RZ, -R136 ;  /* 0x000000ffff88c224 */ /* 0x000fe200078e0a88 */
[----:B------:R-:W-:Y:S01]  /*2720*/  ISETP.GT.U32.AND P0, PT, R2, R140, PT ;  /* 0x0000008c0200720c */ /* 0x000fe20003f04070 */
[----:B------:R-:W-:Y:S01]  /*2730*/  @!P6 IMAD.IADD R142, R142, 0x1, -R2 ;  /* 0x000000018e8ee824 */ /* 0x000fe200078e0a02 */
[C---:B------:R-:W-:Y:S01]  /*2740*/  ISETP.GT.U32.AND P4, PT, R2.reuse, R144, PT ;  /* 0x000000900200720c */ /* 0x040fe20003f84070 */
[C---:B------:R-:W-:Y:S01]  /*2750*/  IMAD R146, R2.reuse, R11, R146 ;  /* 0x0000000b02927224 */ /* 0x040fe200078e0292 */
[----:B------:R-:W-:Y:S01]  /*2760*/  LOP3.LUT R11, R5, 0x5a, RZ, 0xfc, !PT ;  /* 0x0000005a050b7812 */ /* 0x000fe200078efcff */
[----:B------:R-:W-:Y:S01]  /*2770*/  IMAD.HI.U32 R8, R3, R148, RZ ;  /* 0x0000009403087227 */ /* 0x000fe200078e00ff */
[----:B------:R-:W-:-:S02]  /*2780*/  ISETP.GT.U32.AND P6, PT, R2, R142, PT ;  /* 0x0000008e0200720c */ /* 0x000fc40003fc4070 */
[----:B------:R-:W-:Y:S01]  /*2790*/  IABS R150, R11 ;  /* 0x0000000b00967213 */ /* 0x000fe20000000000 */
[----:B------:R-:W-:Y:S01]  /*27a0*/  IMAD.MOV R9, RZ, RZ, -R8 ;  /* 0x000000ffff097224 */ /* 0x000fe200078e0a08 */
[C---:B------:R-:W-:Y:S01]  /*27b0*/  ISETP.GT.U32.AND P5, PT, R2.reuse, R146, PT ;  /* 0x000000920200720c */ /* 0x040fe20003fa4070 */
[----:B------:R-:W-:Y:S01]  /*27c0*/  @!P1 IMAD.MOV R130, RZ, RZ, -R130 ;  /* 0x000000ffff829224 */ /* 0x000fe200078e0a82 */
[----:B------:R-:W-:Y:S01]  /*27d0*/  ISETP.GT.U32.AND P1, PT, R2, R138, PT ;  /* 0x0000008a0200720c */ /* 0x000fe20003f24070 */
[--C-:B------:R-:W-:Y:S01]  /*27e0*/  @!P0 IMAD.IADD R140, R140, 0x1, -R2.reuse ;  /* 0x000000018c8c8824 */ /* 0x100fe200078e0a02 */
[----:B------:R-:W-:Y:S01]  /*27f0*/  ISETP.GE.AND P0, PT, R16, RZ, PT ;  /* 0x000000ff1000720c */ /* 0x000fe20003f06270 */
[----:B------:R-:W-:Y:S01]  /*2800*/  @!P4 IMAD.IADD R144, R144, 0x1, -R2 ;  /* 0x000000019090c824 */ /* 0x000fe200078e0a02 */
[----:B------:R-:W-:Y:S01]  /*2810*/  ISETP.GE.AND P4, PT, R10, RZ, PT ;  /* 0x000000ff0a00720c */ /* 0x000fe20003f86270 */
[----:B------:R-:W-:Y:S01]  /*2820*/  IMAD R148, R2, R9, R148 ;  /* 0x0000000902947224 */ /* 0x000fe200078e0294 */
[----:B------:R-:W-:Y:S01]  /*2830*/  LOP3.LUT R10, R5, 0x60, RZ, 0xfc, !PT ;  /* 0x00000060050a7812 */ /* 0x000fe200078efcff */
[----:B------:R-:W-:Y:S01]  /*2840*/  IMAD.HI.U32 R8, R3, R150, RZ ;  /* 0x0000009603087227 */ /* 0x000fe200078e00ff */
[----:B------:R-:W-:-:S02]  /*2850*/  LOP3.LUT R16, R5, 0x6c, RZ, 0xfc, !PT ;  /* 0x0000006c05107812 */ /* 0x000fc400078efcff */
[----:B------:R-:W-:Y:S01]  /*2860*/  IABS R156, R10 ;  /* 0x0000000a009c7213 */ /* 0x000fe20000000000 */
[----:B------:R-:W-:Y:S01]  /*2870*/  @!P2 IMAD.MOV R140, RZ, RZ, -R140 ;  /* 0x000000ffff8ca224 */ /* 0x000fe200078e0a8c */
[----:B------:R-:W-:Y:S01]  /*2880*/  ISETP.GT.U32.AND P2, PT, R2, R144, PT ;  /* 0x000000900200720c */ /* 0x000fe20003f44070 */
[--C-:B------:R-:W-:Y:S01]  /*2890*/  @!P6 IMAD.IADD R142, R142, 0x1, -R2.reuse ;  /* 0x000000018e8ee824 */ /* 0x100fe200078e0a02 */
[----:B------:R-:W-:Y:S01]  /*28a0*/  ISETP.GT.U32.AND P6, PT, R2, R148, PT ;  /* 0x000000940200720c */ /* 0x000fe20003fc4070 */
[--C-:B------:R-:W-:Y:S01]  /*28b0*/  @!P5 IMAD.IADD R146, R146, 0x1, -R2.reuse ;  /* 0x000000019292d824 */ /* 0x100fe200078e0a02 */
[----:B------:R-:W-:Y:S01]  /*28c0*/  IADD3 R9, -R8, RZ, RZ ;  /* 0x000000ff08097210 */ /* 0x000fe20007ffe1ff */
[----:B------:R-:W-:Y:S01]  /*28d0*/  @!P1 IMAD.IADD R138, R138, 0x1, -R2 ;  /* 0x000000018a8a9824 */ /* 0x000fe200078e0a02 */
[----:B------:R-:W-:Y:S02]  /*28e0*/  ISETP.GE.AND P1, PT, R12, RZ, PT ;  /* 0x000000ff0c00720c */ /* 0x000fe40003f26270 */
[C---:B------:R-:W-:Y:S01]  /*28f0*/  ISETP.GT.U32.AND P5, PT, R2.reuse, R146, PT ;  /* 0x000000920200720c */ /* 0x040fe20003fa4070 */
[----:B------:R-:W-:Y:S01]  /*2900*/  IMAD R150, R2, R9, R150 ;  /* 0x0000000902967224 */ /* 0x000fe200078e0296 */
[----:B------:R-:W-:Y:S01]  /*2910*/  LOP3.LUT R8, R5, 0x5c, RZ, 0xfc, !PT ;  /* 0x0000005c05087812 */ /* 0x000fe200078efcff */
[----:B------:R-:W-:Y:S01]  /*2920*/  @!P3 IMAD.MOV R138, RZ, RZ, -R138 ;  /* 0x000000ffff8ab224 */ /* 0x000fe200078e0a8a */
[----:B------:R-:W-:Y:S01]  /*2930*/  ISETP.GE.AND P3, PT, R15, RZ, PT ;  /* 0x000000ff0f00720c */ /* 0x000fe20003f66270 */
[--C-:B------:R-:W-:Y:S01]  /*2940*/  @!P2 IMAD.IADD R144, R144, 0x1, -R2.reuse ;  /* 0x000000019090a824 */ /* 0x100fe200078e0a02 */
[----:B------:R-:W-:Y:S01]  /*2950*/  ISETP.GT.U32.AND P2, PT, R2, R150, PT ;  /* 0x000000960200720c */ /* 0x000fe20003f44070 */
[----:B------:R-:W-:Y:S01]  /*2960*/  @!P6 IMAD.IADD R148, R148, 0x1, -R2 ;  /* 0x000000019494e824 */ /* 0x000fe200078e0a02 */
[----:B------:R-:W-:Y:S01]  /*2970*/  IABS R152, R8 ;  /* 0x0000000800987213 */ /* 0x000fe20000000000 */
[----:B------:R-:W-:Y:S01]  /*2980*/  VIADD R9, R4, 0x5e ;  /* 0x0000005e04097836 */ /* 0x000fe20000000000 */
[----:B------:R-:W-:Y:S01]  /*2990*/  LOP3.LUT R12, R5, 0x66, RZ, 0xfc, !PT ;  /* 0x00000066050c7812 */ /* 0x000fe200078efcff */
[----:B------:R-:W-:Y:S01]  /*29a0*/  @!P1 IMAD.MOV R142, RZ, RZ, -R142 ;  /* 0x000000ffff8e9224 */ /* 0x000fe200078e0a8e */
[----:B------:R-:W-:Y:S01]  /*29b0*/  ISETP.GT.U32.AND P6, PT, R2, R148, PT ;  /* 0x000000940200720c */ /* 0x000fe20003fc4070 */
[----:B------:R-:W-:Y:S01]  /*29c0*/  @!P5 IMAD.IADD R146, R146, 0x1, -R2 ;  /* 0x000000019292d824 */ /* 0x000fe200078e0a02 */
[----:B------:R-:W-:Y:S01]  /*29d0*/  ISETP.GE.AND P5, PT, R11, RZ, PT ;  /* 0x000000ff0b00720c */ /* 0x000fe20003fa6270 */
[----:B------:R-:W-:Y:S01]  /*29e0*/  @!P0 IMAD.MOV R144, RZ, RZ, -R144 ;  /* 0x000000ffff908224 */ /* 0x000fe200078e0a90 */
[----:B------:R-:W-:Y:S01]  /*29f0*/  LOP3.LUT R11, R5, 0x62, RZ, 0xfc, !PT ;  /* 0x00000062050b7812 */ /* 0x000fe200078efcff */
[----:B------:R-:W-:Y:S01]  /*2a00*/  @!P3 IMAD.MOV R146, RZ, RZ, -R146 ;  /* 0x000000ffff92b224 */ /* 0x000fe200078e0a92 */
[----:B------:R-:W-:Y:S01]  /*2a10*/  ISETP.GE.AND P1, PT, R8, RZ, PT ;  /* 0x000000ff0800720c */ /* 0x000fe20003f26270 */
[----:B------:R-:W-:Y:S01]  /*2a20*/  @!P2 IMAD.IADD R150, R150, 0x1, -R2 ;  /* 0x000000019696a824 */ /* 0x000fe200078e0a02 */
[----:B------:R-:W-:Y:S01]  /*2a30*/  IABS R158, R11 ;  /* 0x0000000b009e7213 */ /* 0x000fe20000000000 */
[----:B------:R-:W-:Y:S01]  /*2a40*/  IMAD.HI.U32 R8, R3, R152, RZ ;  /* 0x0000009803087227 */ /* 0x000fe200078e00ff */
[----:B------:R-:W-:-:S02]  /*2a50*/  ISETP.GE.AND P3, PT, R9, RZ, PT ;  /* 0x000000ff0900720c */ /* 0x000fc40003f66270 */
[----:B------:R-:W-:Y:S01]  /*2a60*/  ISETP.GT.U32.AND P2, PT, R2, R150, PT ;  /* 0x000000960200720c */ /* 0x000fe20003f44070 */
[----:B------:R-:W-:Y:S01]  /*2a70*/  @!P6 IMAD.IADD R148, R148, 0x1, -R2 ;  /* 0x000000019494e824 */ /* 0x000fe200078e0a02 */
[----:B------:R-:W-:Y:S01]  /*2a80*/  ISETP.GE.AND P6, PT, R11, RZ, PT ;  /* 0x000000ff0b00720c */ /* 0x000fe20003fc6270 */
[----:B------:R-:W-:Y:S01]  /*2a90*/  IMAD.MOV R11, RZ, RZ, -R8 ;  /* 0x000000ffff0b7224 */ /* 0x000fe200078e0a08 */
[----:B------:R-:W-:Y:S01]  /*2aa0*/  IABS R154, R9 ;  /* 0x00000009009a7213 */ /* 0x000fe20000000000 */
[----:B------:R-:W-:Y:S01]  /*2ab0*/  IMAD.HI.U32 R9, R3, R156, RZ ;  /* 0x0000009c03097227 */ /* 0x000fe200078e00ff */
[----:B------:R-:W-:Y:S02]  /*2ac0*/  @!P4 IADD3 R148, -R148, RZ, RZ ;  /* 0x000000ff9494c210 */ /* 0x000fe40007ffe1ff */
[----:B------:R-:W-:Y:S01]  /*2ad0*/  IABS R162, R12 ;  /* 0x0000000c00a27213 */ /* 0x000fe20000000000 */
[----:B------:R-:W-:Y:S01]  /*2ae0*/  IMAD R152, R2, R11, R152 ;  /* 0x0000000b02987224 */ /* 0x000fe200078e0298 */
[----:B------:R-:W-:Y:S01]  /*2af0*/  ISETP.GE.AND P0, PT, R10, RZ, PT ;  /* 0x000000ff0a00720c */ /* 0x000fe20003f06270 */
[----:B------:R-:W-:Y:S01]  /*2b00*/  IMAD.MOV R9, RZ, RZ, -R9 ;  /* 0x000000ffff097224 */ /* 0x000fe200078e0a09 */
[C---:B------:R-:W-:Y:S01]  /*2b10*/  LOP3.LUT R10, R5.reuse, 0x64, RZ, 0xfc, !PT ;  /* 0x00000064050a7812 */ /* 0x040fe200078efcff */
[----:B------:R-:W-:Y:S01]  /*2b20*/  @!P2 IMAD.IADD R150, R150, 0x1, -R2 ;  /* 0x000000019696a824 */ /* 0x000fe200078e0a02 */
[C---:B------:R-:W-:Y:S01]  /*2b30*/  ISETP.GT.U32.AND P4, PT, R2.reuse, R152, PT ;  /* 0x000000980200720c */ /* 0x040fe20003f84070 */
[C---:B------:R-:W-:Y:S01]  /*2b40*/  IMAD R156, R2.reuse, R9, R156 ;  /* 0x00000009029c7224 */ /* 0x040fe200078e029c */
[----:B------:R-:W-:Y:S01]  /*2b50*/  IABS R160, R10 ;  /* 0x0000000a00a07213 */ /* 0x000fe20000000000 */
[----:B------:R-:W-:Y:S01]  /*2b60*/  @!P5 IMAD.MOV R150, RZ, RZ, -R150 ;  /* 0x000000ffff96d224 */ /* 0x000fe200078e0a96 */
[----:B------:R-:W-:Y:S01]  /*2b70*/  LOP3.LUT R15, R5, 0x6a, RZ, 0xfc, !PT ;  /* 0x0000006a050f7812 */ /* 0x000fe200078efcff */
[----:B------:R-:W-:Y:S01]  /*2b80*/  IMAD.HI.U32 R8, R3, R154, RZ ;  /* 0x0000009a03087227 */ /* 0x000fe200078e00ff */
[----:B------:R-:W-:-:S02]  /*2b90*/  ISETP.GT.U32.AND P5, PT, R2, R156, PT ;  /* 0x0000009c0200720c */ /* 0x000fc40003fa4070 */
[----:B------:R-:W-:Y:S01]  /*2ba0*/  IABS R166, R15 ;  /* 0x0000000f00a67213 */ /* 0x000fe20000000000 */
[----:B------:R-:W-:Y:S01]  /*2bb0*/  IMAD.MOV R11, RZ, RZ, -R8 ;  /* 0x000000ffff0b7224 */ /* 0x000fe200078e0a08 */
[----:B------:R-:W-:Y:S01]  /*2bc0*/  IABS R168, R16 ;  /* 0x0000001000a87213 */ /* 0x000fe20000000000 */
[----:B------:R-:W-:-:S04]  /*2bd0*/  IMAD.HI.U32 R8, R3, R158, RZ ;  /* 0x0000009e03087227 */ /* 0x000fc800078e00ff */
[----:B------:R-:W-:Y:S02]  /*2be0*/  @!P4 IMAD.IADD R152, R152, 0x1, -R2 ;  /* 0x000000019898c824 */ /* 0x000fe400078e0a02 */
[----:B------:R-:W-:Y:S02]  /*2bf0*/  IMAD R154, R2, R11, R154 ;  /* 0x0000000b029a7224 */ /* 0x000fe400078e029a */
[----:B------:R-:W-:Y:S01]  /*2c00*/  @!P5 IMAD.IADD R156, R156, 0x1, -R2 ;  /* 0x000000019c9cd824 */ /* 0x000fe200078e0a02 */
[C---:B------:R-:W-:Y:S01]  /*2c10*/  ISETP.GT.U32.AND P4, PT, R2.reuse, R152, PT ;  /* 0x000000980200720c */ /* 0x040fe20003f84070 */
[----:B------:R-:W-:Y:S01]  /*2c20*/  IMAD.MOV R11, RZ, RZ, -R8 ;  /* 0x000000ffff0b7224 */ /* 0x000fe200078e0a08 */
[C---:B------:R-:W-:Y:S01]  /*2c30*/  ISETP.GT.U32.AND P2, PT, R2.reuse, R154, PT ;  /* 0x0000009a0200720c */ /* 0x040fe20003f44070 */
[----:B------:R-:W-:Y:S01]  /*2c40*/  IMAD.HI.U32 R9, R3, R162, RZ ;  /* 0x000000a203097227 */ /* 0x000fe200078e00ff */
[----:B------:R-:W-:-:S03]  /*2c50*/  ISETP.GT.U32.AND P5, PT, R2, R156, PT ;  /* 0x0000009c0200720c */ /* 0x000fc60003fa4070 */
[----:B------:R-:W-:Y:S02]  /*2c60*/  IMAD R158, R2, R11, R158 ;  /* 0x0000000b029e7224 */ /* 0x000fe400078e029e */
[----:B------:R-:W-:Y:S02]  /*2c70*/  IMAD.MOV R9, RZ, RZ, -R9 ;  /* 0x000000ffff097224 */ /* 0x000fe400078e0a09 */
[----:B------:R-:W-:-:S04]  /*2c80*/  IMAD.HI.U32 R8, R3, R160, RZ ;  /* 0x000000a003087227 */ /* 0x000fc800078e00ff */
[----:B------:R-:W-:Y:S01]  /*2c90*/  @!P4 IMAD.IADD R152, R152, 0x1, -R2 ;  /* 0x000000019898c824 */ /* 0x000fe200078e0a02 */
[C---:B------:R-:W-:Y:S01]  /*2ca0*/  ISETP.GT.U32.AND P4, PT, R2.reuse, R158, PT ;  /* 0x0000009e0200720c */ /* 0x040fe20003f84070 */
[----:B------:R-:W-:Y:S02]  /*2cb0*/  IMAD R162, R2, R9, R162 ;  /* 0x0000000902a27224 */ /* 0x000fe400078e02a2 */
[--C-:B------:R-:W-:Y:S02]  /*2cc0*/  @!P5 IMAD.IADD R156, R156, 0x1, -R2.reuse ;  /* 0x000000019c9cd824 */ /* 0x100fe400078e0a02 */
[----:B------:R-:W-:Y:S01]  /*2cd0*/  @!P2 IMAD.IADD R154, R154, 0x1, -R2 ;  /* 0x000000019a9aa824 */ /* 0x000fe200078e0a02 */
[C---:B------:R-:W-:Y:S01]  /*2ce0*/  ISETP.GT.U32.AND P5, PT, R2.reuse, R162, PT ;  /* 0x000000a20200720c */ /* 0x040fe20003fa4070 */
[----:B------:R-:W-:Y:S02]  /*2cf0*/  IMAD.MOV R11, RZ, RZ, -R8 ;  /* 0x000000ffff0b7224 */ /* 0x000fe400078e0a08 */
[----:B------:R-:W-:Y:S01]  /*2d00*/  IMAD.HI.U32 R8, R3, R164, RZ ;  /* 0x000000a403087227 */ /* 0x000fe200078e00ff */
[----:B------:R-:W-:-:S03]  /*2d10*/  ISETP.GT.U32.AND P2, PT, R2, R154, PT ;  /* 0x0000009a0200720c */ /* 0x000fc60003f44070 */
[----:B------:R-:W-:Y:S02]  /*2d20*/  @!P4 IMAD.IADD R158, R158, 0x1, -R2 ;  /* 0x000000019e9ec824 */ /* 0x000fe400078e0a02 */
[----:B------:R-:W-:-:S03]  /*2d30*/  IMAD.HI.U32 R9, R3, R166, RZ ;  /* 0x000000a603097227 */ /* 0x000fc600078e00ff */
[----:B------:R-:W-:Y:S01]  /*2d40*/  ISETP.GT.U32.AND P4, PT, R2, R158, PT ;  /* 0x0000009e0200720c */ /* 0x000fe20003f84070 */
[----:B------:R-:W-:Y:S02]  /*2d50*/  @!P5 IMAD.IADD R162, R162, 0x1, -R2 ;  /* 0x00000001a2a2d824 */ /* 0x000fe400078e0a02 */
[----:B------:R-:W-:Y:S01]  /*2d60*/  IMAD R160, R2, R11, R160 ;  /* 0x0000000b02a07224 */ /* 0x000fe200078e02a0 */
[----:B------:R-:W-:Y:S01]  /*2d70*/  IADD3 R11, -R8, RZ, RZ ;  /* 0x000000ff080b7210 */ /* 0x000fe20007ffe1ff */
[----:B------:R-:W-:Y:S01]  /*2d80*/  IMAD.MOV R9, RZ, RZ, -R9 ;  /* 0x000000ffff097224 */ /* 0x000fe200078e0a09 */
[----:B------:R-:W-:Y:S01]  /*2d90*/  ISETP.GT.U32.AND P5, PT, R2, R162, PT ;  /* 0x000000a20200720c */ /* 0x000fe20003fa4070 */
[----:B------:R-:W-:-:S04]  /*2da0*/  IMAD.HI.U32 R8, R3, R168, RZ ;  /* 0x000000a803087227 */ /* 0x000fc800078e00ff */
[----:B------:R-:W-:Y:S01]  /*2db0*/  @!P2 IMAD.IADD R154, R154, 0x1, -R2 ;  /* 0x000000019a9aa824 */ /* 0x000fe200078e0a02 */
[C---:B------:R-:W-:Y:S01]  /*2dc0*/  ISETP.GT.U32.AND P2, PT, R2.reuse, R160, PT ;  /* 0x000000a00200720c */ /* 0x040fe20003f44070 */
[C---:B------:R-:W-:Y:S02]  /*2dd0*/  IMAD R164, R2.reuse, R11, R164 ;  /* 0x0000000b02a47224 */ /* 0x040fe400078e02a4 */
[----:B------:R-:W-:Y:S02]  /*2de0*/  IMAD R166, R2, R9, R166 ;  /* 0x0000000902a67224 */ /* 0x000fe400078e02a6 */
[----:B------:R-:W-:Y:S02]  /*2df0*/  IMAD.MOV R9, RZ, RZ, -R8 ;  /* 0x000000ffff097224 */ /* 0x000fe400078e0a08 */
[----:B------:R-:W-:Y:S01]  /*2e00*/  @!P4 IMAD.IADD R158, R158, 0x1, -R2 ;  /* 0x000000019e9ec824 */ /* 0x000fe200078e0a02 */
[C---:B------:R-:W-:Y:S01]  /*2e10*/  ISETP.GT.U32.AND P4, PT, R2.reuse, R164, PT ;  /* 0x000000a40200720c */ /* 0x040fe20003f84070 */
[----:B------:R-:W-:-:S02]  /*2e20*/  IMAD R168, R2, R9, R168 ;  /* 0x0000000902a87224 */ /* 0x000fc400078e02a8 */
[----:B------:R-:W-:Y:S01]  /*2e30*/  @!P6 IMAD.MOV R158, RZ, RZ, -R158 ;  /* 0x000000ffff9ee224 */ /* 0x000fe200078e0a9e */
[----:B------:R-:W-:Y:S01]  /*2e40*/  ISETP.GT.U32.AND P6, PT, R2, R166, PT ;  /* 0x000000a60200720c */ /* 0x000fe20003fc4070 */
[----:B------:R-:W-:Y:S01]  /*2e50*/  @!P5 IMAD.IADD R162, R162, 0x1, -R2 ;  /* 0x00000001a2a2d824 */ /* 0x000fe200078e0a02 */
[----:B------:R-:W-:Y:S01]  /*2e60*/  ISETP.GT.U32.AND P5, PT, R2, R168, PT ;  /* 0x000000a80200720c */ /* 0x000fe20003fa4070 */
[----:B------:R-:W-:Y:S01]  /*2e70*/  @!P1 IMAD.MOV R152, RZ, RZ, -R152 ;  /* 0x000000ffff989224 */ /* 0x000fe200078e0a98 */
[----:B------:R-:W-:Y:S01]  /*2e80*/  ISETP.GE.AND P1, PT, R10, RZ, PT ;  /* 0x000000ff0a00720c */ /* 0x000fe20003f26270 */
[----:B------:R-:W-:Y:S02]  /*2e90*/  VIADD R10, R4, 0x6e ;  /* 0x0000006e040a7836 */ /* 0x000fe40000000000 */
[----:B------:R-:W-:Y:S01]  /*2ea0*/  @!P2 IMAD.IADD R160, R160, 0x1, -R2 ;  /* 0x00000001a0a0a824 */ /* 0x000fe200078e0a02 */
[----:B------:R-:W-:Y:S01]  /*2eb0*/  ISETP.GE.AND P2, PT, R12, RZ, PT ;  /* 0x000000ff0c00720c */ /* 0x000fe20003f46270 */
[----:B------:R-:W-:Y:S01]  /*2ec0*/  @!P3 IMAD.MOV R154, RZ, RZ, -R154 ;  /* 0x000000ffff9ab224 */ /* 0x000fe200078e0a9a */
[----:B------:R-:W-:Y:S01]  /*2ed0*/  IABS R170, R10 ;  /* 0x0000000a00aa7213 */ /* 0x000fe20000000000 */
[--C-:B------:R-:W-:Y:S01]  /*2ee0*/  @!P4 IMAD.IADD R164, R164, 0x1, -R2.reuse ;  /* 0x00000001a4a4c824 */ /* 0x100fe200078e0a02 */
[----:B------:R-:W-:Y:S01]  /*2ef0*/  ISETP.GT.U32.AND P3, PT, R2, R160, PT ;  /* 0x000000a00200720c */ /* 0x000fe20003f64070 */
[----:B------:R-:W-:Y:S01]  /*2f00*/  @!P6 IMAD.IADD R166, R166, 0x1, -R2 ;  /* 0x00000001a6a6e824 */ /* 0x000fe200078e0a02 */
[----:B------:R-:W-:Y:S01]  /*2f10*/  LOP3.LUT R12, R5, 0x70, RZ, 0xfc, !PT ;  /* 0x00000070050c7812 */ /* 0x000fe200078efcff */
[----:B------:R-:W-:Y:S01]  /*2f20*/  IMAD.HI.U32 R8, R3, R170, RZ ;  /* 0x000000aa03087227 */ /* 0x000fe200078e00ff */
[----:B------:R-:W-:-:S02]  /*2f30*/  ISETP.GT.U32.AND P6, PT, R2, R164, PT ;  /* 0x000000a40200720c */ /* 0x000fc40003fc4070 */
[----:B------:R-:W-:Y:S01]  /*2f40*/  IABS R172, R12 ;  /* 0x0000000c00ac7213 */ /* 0x000fe20000000000 */
[----:B------:R-:W-:Y:S01]  /*2f50*/  @!P5 IMAD.IADD R168, R168, 0x1, -R2 ;  /* 0x00000001a8a8d824 */ /* 0x000fe200078e0a02 */
[----:B------:R-:W-:Y:S01]  /*2f60*/  IADD3 R9, -R8, RZ, RZ ;  /* 0x000000ff08097210 */ /* 0x000fe20007ffe1ff */
[----:B------:R-:W-:Y:S01]  /*2f70*/  @!P0 IMAD.MOV R156, RZ, RZ, -R156 ;  /* 0x000000ffff9c8224 */ /* 0x000fe200078e0a9c */
[----:B------:R-:W-:Y:S01]  /*2f80*/  ISETP.GE.AND P0, PT, R14, RZ, PT ;  /* 0x000000ff0e00720c */ /* 0x000fe20003f06270 */
[----:B------:R-:W-:Y:S01]  /*2f90*/  IMAD.HI.U32 R8, R3, R172, RZ ;  /* 0x000000ac03087227 */ /* 0x000fe200078e00ff */
[----:B------:R-:W-:Y:S02]  /*2fa0*/  ISETP.GT.U32.AND P5, PT, R2, R168, PT ;  /* 0x000000a80200720c */ /* 0x000fe40003fa4070 */
[----:B------:R-:W-:Y:S01]  /*2fb0*/  LOP3.LUT R14, R5, 0x72, RZ, 0xfc, !PT ;  /* 0x00000072050e7812 */ /* 0x000fe200078efcff */
[----:B------:R-:W-:Y:S01]  /*2fc0*/  @!P3 IMAD.IADD R160, R160, 0x1, -R2 ;  /* 0x00000001a0a0b824 */ /* 0x000fe200078e0a02 */
[----:B------:R-:W-:Y:S01]  /*2fd0*/  ISETP.GE.AND P3, PT, R15, RZ, PT ;  /* 0x000000ff0f00720c */ /* 0x000fe20003f66270 */
[C---:B------:R-:W-:Y:S01]  /*2fe0*/  IMAD R170, R2.reuse, R9, R170 ;  /* 0x0000000902aa7224 */ /* 0x040fe200078e02aa */
[----:B------:R-:W-:Y:S01]  /*2ff0*/  LOP3.LUT R15, R5, 0x74, RZ, 0xfc, !PT ;  /* 0x00000074050f7812 */ /* 0x000fe200078efcff */
[----:B------:R-:W-:Y:S01]  /*3000*/  IMAD.MOV R9, RZ, RZ, -R8 ;  /* 0x000000ffff097224 */ /* 0x000fe200078e0a08 */
[----:B------:R-:W-:Y:S01]  /*3010*/  IABS R174, R14 ;  /* 0x0000000e00ae7213 */ /* 0x000fe20000000000 */
[----:B------:R-:W-:Y:S01]  /*3020*/  @!P1 IMAD.MOV R160, RZ, RZ, -R160 ;  /* 0x000000ffffa09224 */ /* 0x000fe200078e0aa0 */
[----:B------:R-:W-:Y:S01]  /*3030*/  ISETP.GT.U32.AND P1, PT, R2, R166, PT ;  /* 0x000000a60200720c */ /* 0x000fe20003f24070 */
[----:B------:R-:W-:Y:S01]  /*3040*/  @!P6 IMAD.IADD R164, R164, 0x1, -R2 ;  /* 0x00000001a4a4e824 */ /* 0x000fe200078e0a02 */
[C---:B------:R-:W-:Y:S01]  /*3050*/  ISETP.GT.U32.AND P6, PT, R2.reuse, R170, PT ;  /* 0x000000aa0200720c */ /* 0x040fe20003fc4070 */
[----:B------:R-:W-:Y:S01]  /*3060*/  IMAD R172, R2, R9, R172 ;  /* 0x0000000902ac7224 */ /* 0x000fe200078e02ac */
[----:B------:R-:W-:Y:S01]  /*3070*/  IABS R176, R15 ;  /* 0x0000000f00b07213 */ /* 0x000fe20000000000 */
[----:B------:R-:W-:Y:S01]  /*3080*/  @!P5 IMAD.IADD R168, R168, 0x1, -R2 ;  /* 0x00000001a8a8d824 */ /* 0x000fe200078e0a02 */
[----:B------:R-:W-:Y:S01]  /*3090*/  ISETP.GE.AND P4, PT, R16, RZ, PT ;  /* 0x000000ff1000720c */ /* 0x000fe20003f86270 */
[----:B------:R-:W-:Y:S01]  /*30a0*/  @!P2 IMAD.MOV R162, RZ, RZ, -R162 ;  /* 0x000000ffffa2a224 */ /* 0x000fe200078e0aa2 */
[----:B------:R-:W-:Y:S01]  /*30b0*/  ISETP.GT.U32.AND P5, PT, R2, R172, PT ;  /* 0x000000ac0200720c */ /* 0x000fe20003fa4070 */
[----:B------:R-:W-:Y:S01]  /*30c0*/  IMAD.HI.U32 R9, R3, R176, RZ ;  /* 0x000000b003097227 */ /* 0x000fe200078e00ff */
[----:B------:R-:W-:-:S03]  /*30d0*/  LOP3.LUT R16, R5, 0x86, RZ, 0xfc, !PT ;  /* 0x0000008605107812 */ /* 0x000fc600078efcff */
[--C-:B------:R-:W-:Y:S01]  /*30e0*/  @!P1 IMAD.IADD R166, R166, 0x1, -R2.reuse ;  /* 0x00000001a6a69824 */ /* 0x100fe200078e0a02 */
[----:B------:R-:W-:Y:S01]  /*30f0*/  ISETP.GE.AND P1, PT, R10, RZ, PT ;  /* 0x000000ff0a00720c */ /* 0x000fe20003f26270 */
[--C-:B------:R-:W-:Y:S01]  /*3100*/  @!P6 IMAD.IADD R170, R170, 0x1, -R2.reuse ;  /* 0x00000001aaaae824 */ /* 0x100fe200078e0a02 */
[----:B------:R-:W-:Y:S01]  /*3110*/  LOP3.LUT R10, R5, 0x76, RZ, 0xfc, !PT ;  /* 0x00000076050a7812 */ /* 0x000fe200078efcff */
[----:B------:R-:W-:Y:S01]  /*3120*/  IMAD.MOV R9, RZ, RZ, -R9 ;  /* 0x000000ffff097224 */ /* 0x000fe200078e0a09 */
[----:B------:R-:W-:Y:S01]  /*3130*/  ISETP.GE.AND P6, PT, R12, RZ, PT ;  /* 0x000000ff0c00720c */ /* 0x000fe20003fc6270 */
[----:B------:R-:W-:Y:S01]  /*3140*/  IMAD.HI.U32 R8, R3, R174, RZ ;  /* 0x000000ae03087227 */ /* 0x000fe200078e00ff */
[----:B------:R-:W-:Y:S02]  /*3150*/  IABS R180, R10 ;  /* 0x0000000a00b47213 */ /* 0x000fe40000000000 */
[----:B------:R-:W-:Y:S01]  /*3160*/  ISETP.GT.U32.AND P2, PT, R2, R170, PT ;  /* 0x000000aa0200720c */ /* 0x000fe20003f44070 */
[----:B------:R-:W-:Y:S01]  /*3170*/  @!P5 IMAD.IADD R172, R172, 0x1, -R2 ;  /* 0x00000001acacd824 */ /* 0x000fe200078e0a02 */
[----:B------:R-:W-:Y:S01]  /*3180*/  LOP3.LUT R12, R5, 0x78, RZ, 0xfc, !PT ;  /* 0x00000078050c7812 */ /* 0x000fe200078efcff */
[----:B------:R-:W-:Y:S01]  /*3190*/  IMAD R176, R2, R9, R176 ;  /* 0x0000000902b07224 */ /* 0x000fe200078e02b0 */
[----:B------:R-:W-:Y:S01]  /*31a0*/  @!P4 IADD3 R168, -R168, RZ, RZ ;  /* 0x000000ffa8a8c210 */ /* 0x000fe20007ffe1ff */
[----:B------:R-:W-:Y:S01]  /*31b0*/  IMAD.MOV R11, RZ, RZ, -R8 ;  /* 0x000000ffff0b7224 */ /* 0x000fe200078e0a08 */
[----:B------:R-:W-:Y:S01]  /*31c0*/  IABS R182, R12 ;  /* 0x0000000c00b67213 */ /* 0x000fe20000000000 */
[----:B------:R-:W-:Y:S01]  /*31d0*/  @!P0 IMAD.MOV R164, RZ, RZ, -R164 ;  /* 0x000000ffffa48224 */ /* 0x000fe200078e0aa4 */
[----:B------:R-:W-:Y:S01]  /*31e0*/  ISETP.GT.U32.AND P0, PT, R2, R172, PT ;  /* 0x000000ac0200720c */ /* 0x000fe20003f04070 */
[----:B------:R-:W-:Y:S01]  /*31f0*/  IMAD.HI.U32 R8, R3, R180, RZ ;  /* 0x000000b403087227 */ /* 0x000fe200078e00ff */
[----:B------:R-:W-:-:S02]  /*3200*/  ISETP.GE.AND P4, PT, R14, RZ, PT ;  /* 0x000000ff0e00720c */ /* 0x000fc40003f86270 */
[----:B------:R-:W-:Y:S01]  /*3210*/  LOP3.LUT R14, R5, 0x82, RZ, 0xfc, !PT ;  /* 0x00000082050e7812 */ /* 0x000fe200078efcff */
[----:B------:R-:W-:Y:S01]  /*3220*/  @!P3 IMAD.MOV R166, RZ, RZ, -R166 ;  /* 0x000000ffffa6b224 */ /* 0x000fe200078e0aa6 */
[C---:B------:R-:W-:Y:S01]  /*3230*/  ISETP.GT.U32.AND P3, PT, R2.reuse, R176, PT ;  /* 0x000000b00200720c */ /* 0x040fe20003f64070 */
[C---:B------:R-:W-:Y:S01]  /*3240*/  IMAD R174, R2.reuse, R11, R174 ;  /* 0x0000000b02ae7224 */ /* 0x040fe200078e02ae */
[----:B------:R-:W-:Y:S01]  /*3250*/  IABS R188, R14 ;  /* 0x0000000e00bc7213 */ /* 0x000fe20000000000 */
[----:B------:R-:W-:Y:S01]  /*3260*/  IMAD.MOV R11, RZ, RZ, -R8 ;  /* 0x000000ffff0b7224 */ /* 0x000fe200078e0a08 */
[----:B------:R-:W-:Y:S01]  /*3270*/  IABS R194, R16 ;  /* 0x0000001000c27213 */ /* 0x000fe20000000000 */
[----:B------:R-:W-:Y:S01]  /*3280*/  IMAD.HI.U32 R9, R3, R182, RZ ;  /* 0x000000b603097227 */ /* 0x000fe200078e00ff */
[----:B------:R-:W-:-:S03]  /*3290*/  ISETP.GT.U32.AND P5, PT, R2, R174, PT ;  /* 0x000000ae0200720c */ /* 0x000fc60003fa4070 */
[----:B------:R-:W-:Y:S01]  /*32a0*/  @!P2 IMAD.IADD R170, R170, 0x1, -R2 ;  /* 0x00000001aaaaa824 */ /* 0x000fe200078e0a02 */
[----:B------:R-:W-:Y:S01]  /*32b0*/  ISETP.GE.AND P2, PT, R15, RZ, PT ;  /* 0x000000ff0f00720c */ /* 0x000fe20003f46270 */
[C---:B------:R-:W-:Y:S01]  /*32c0*/  IMAD R180, R2.reuse, R11, R180 ;  /* 0x0000000b02b47224 */ /* 0x040fe200078e02b4 */
[C---:B------:R-:W-:Y:S01]  /*32d0*/  LOP3.LUT R15, R5.reuse, 0x84, RZ, 0xfc, !PT ;  /* 0x00000084050f7812 */ /* 0x040fe200078efcff */
[----:B------:R-:W-:Y:S02]  /*32e0*/  IMAD.MOV R9, RZ, RZ, -R9 ;  /* 0x000000ffff097224 */ /* 0x000fe400078e0a09 */
[----:B------:R-:W-:Y:S01]  /*32f0*/  @!P1 IMAD.MOV R170, RZ, RZ, -R170 ;  /* 0x000000ffffaa9224 */ /* 0x000fe200078e0aaa */
[----:B------:R-:W-:Y:S01]  /*3300*/  ISETP.GT.U32.AND P1, PT, R2, R180, PT ;  /* 0x000000b40200720c */ /* 0x000fe20003f24070 */
[----:B------:R-:W-:Y:S01]  /*3310*/  @!P0 IMAD.IADD R172, R172, 0x1, -R2 ;  /* 0x00000001acac8824 */ /* 0x000fe200078e0a02 */
[----:B------:R-:W-:Y:S01]  /*3320*/  ISETP.GE.AND P0, PT, R10, RZ, PT ;  /* 0x000000ff0a00720c */ /* 0x000fe20003f06270 */
[----:B------:R-:W-:Y:S01]  /*3330*/  IMAD R182, R2, R9, R182 ;  /* 0x0000000902b67224 */ /* 0x000fe200078e02b6 */
[C---:B------:R-:W-:Y:S01]  /*3340*/  LOP3.LUT R9, R5.reuse, 0x7a, RZ, 0xfc, !PT ;  /* 0x0000007a05097812 */ /* 0x040fe200078efcff */
[----:B------:R-:W-:Y:S01]  /*3350*/  @!P3 IMAD.IADD R176, R176, 0x1, -R2 ;  /* 0x00000001b0b0b824 */ /* 0x000fe200078e0a02 */
[----:B------:R-:W-:Y:S01]  /*3360*/  LOP3.LUT R10, R5, 0x7c, RZ, 0xfc, !PT ;  /* 0x0000007c050a7812 */ /* 0x000fe200078efcff */
[----:B------:R-:W-:Y:S01]  /*3370*/  @!P6 IMAD.MOV R172, RZ, RZ, -R172 ;  /* 0x000000fffface224 */ /* 0x000fe200078e0aac */
[----:B------:R-:W-:Y:S01]  /*3380*/  ISETP.GT.U32.AND P6, PT, R2, R182, PT ;  /* 0x000000b60200720c */ /* 0x000fe20003fc4070 */
[----:B------:R-:W-:Y:S01]  /*3390*/  @!P5 IMAD.IADD R174, R174, 0x1, -R2 ;  /* 0x00000001aeaed824 */ /* 0x000fe200078e0a02 */
[----:B------:R-:W-:-:S02]  /*33a0*/  ISETP.GT.U32.AND P3, PT, R2, R176, PT ;  /* 0x000000b00200720c */ /* 0x000fc40003f64070 */
[----:B------:R-:W-:Y:S01]  /*33b0*/  IABS R178, R9 ;  /* 0x0000000900b27213 */ /* 0x000fe20000000000 */
[----:B------:R-:W-:Y:S01]  /*33c0*/  @!P1 IMAD.IADD R180, R180, 0x1, -R2 ;  /* 0x00000001b4b49824 */ /* 0x000fe200078e0a02 */
[----:B------:R-:W-:Y:S02]  /*33d0*/  IABS R184, R10 ;  /* 0x0000000a00b87213 */ /* 0x000fe40000000000 */
[C---:B------:R-:W-:Y:S01]  /*33e0*/  ISETP.GT.U32.AND P5, PT, R2.reuse, R174, PT ;  /* 0x000000ae0200720c */ /* 0x040fe20003fa4070 */
[----:B------:R-:W-:Y:S01]  /*33f0*/  IMAD.HI.U32 R8, R3, R178, RZ ;  /* 0x000000b203087227 */ /* 0x000fe200078e00ff */
[----:B------:R-:W-:Y:S02]  /*3400*/  ISETP.GT.U32.AND P1, PT, R2, R180, PT ;  /* 0x000000b40200720c */ /* 0x000fe40003f24070 */
[----:B------:R-:W-:Y:S01]  /*3410*/  IABS R186, R15 ;  /* 0x0000000f00ba7213 */ /* 0x000fe20000000000 */
[----:B------:R-:W-:Y:S01]  /*3420*/  IMAD.MOV R11, RZ, RZ, -R8 ;  /* 0x000000ffff0b7224 */ /* 0x000fe200078e0a08 */
[----:B------:R-:W-:Y:S01]  /*3430*/  @!P6 IADD3 R182, R182, -R2, RZ ;  /* 0x80000002b6b6e210 */ /* 0x000fe20007ffe0ff */
[----:B------:R-:W-:Y:S01]  /*3440*/  @!P3 IMAD.IADD R176, R176, 0x1, -R2 ;  /* 0x00000001b0b0b824 */ /* 0x000fe200078e0a02 */
[----:B------:R-:W-:Y:S01]  /*3450*/  ISETP.GE.AND P3, PT, R9, RZ, PT ;  /* 0x000000ff0900720c */ /* 0x000fe20003f66270 */
[----:B------:R-:W-:Y:S01]  /*3460*/  IMAD.HI.U32 R9, R3, R184, RZ ;  /* 0x000000b803097227 */ /* 0x000fe200078e00ff */
[----:B------:R-:W-:-:S03]  /*3470*/  ISETP.GT.U32.AND P6, PT, R2, R182, PT ;  /* 0x000000b60200720c */ /* 0x000fc60003fc4070 */
[----:B------:R-:W-:Y:S02]  /*3480*/  IMAD.MOV R9, RZ, RZ, -R9 ;  /* 0x000000ffff097224 */ /* 0x000fe400078e0a09 */
[C---:B------:R-:W-:Y:S02]  /*3490*/  IMAD R178, R2.reuse, R11, R178 ;  /* 0x0000000b02b27224 */ /* 0x040fe400078e02b2 */
[----:B------:R-:W-:Y:S02]  /*34a0*/  IMAD R184, R2, R9, R184 ;  /* 0x0000000902b87224 */ /* 0x000fe400078e02b8 */
[--C-:B------:R-:W-:Y:S01]  /*34b0*/  @!P1 IMAD.IADD R180, R180, 0x1, -R2.reuse ;  /* 0x00000001b4b49824 */ /* 0x100fe200078e0a02 */
[----:B------:R-:W-:Y:S01]  /*34c0*/  ISETP.GT.U32.AND P1, PT, R2, R178, PT ;  /* 0x000000b20200720c */ /* 0x000fe20003f24070 */
[--C-:B------:R-:W-:Y:S01]  /*34d0*/  @!P5 IMAD.IADD R174, R174, 0x1, -R2.reuse ;  /* 0x00000001aeaed824 */ /* 0x100fe200078e0a02 */
[----:B------:R-:W-:Y:S01]  /*34e0*/  ISETP.GE.AND P5, PT, R12, RZ, PT ;  /* 0x000000ff0c00720c */ /* 0x000fe20003fa6270 */
[----:B------:R-:W-:Y:S01]  /*34f0*/  @!P6 IMAD.IADD R182, R182, 0x1, -R2 ;  /* 0x00000001b6b6e824 */ /* 0x000fe200078e0a02 */
[----:B------:R-:W-:Y:S01]  /*3500*/  ISETP.GT.U32.AND P6, PT, R2, R184, PT ;  /* 0x000000b80200720c */ /* 0x000fe20003fc4070 */
[----:B------:R-:W-:-:S02]  /*3510*/  VIADD R12, R4, 0x7e ;  /* 0x0000007e040c7836 */ /* 0x000fc40000000000 */
[----:B------:R-:W-:Y:S01]  /*3520*/  @!P4 IMAD.MOV R174, RZ, RZ, -R174 ;  /* 0x000000ffffaec224 */ /* 0x000fe200078e0aae */
[----:B------:R-:W-:Y:S01]  /*3530*/  ISETP.GE.AND P4, PT, R10, RZ, PT ;  /* 0x000000ff0a00720c */ /* 0x000fe20003f86270 */
[----:B------:R-:W-:Y:S01]  /*3540*/  @!P0 IMAD.MOV R180, RZ, RZ, -R180 ;  /* 0x000000ffffb48224 */ /* 0x000fe200078e0ab4 */
[----:B------:R-:W-:Y:S01]  /*3550*/  IABS R190, R12 ;  /* 0x0000000c00be7213 */ /* 0x000fe20000000000 */
[----:B------:R-:W-:Y:S01]  /*3560*/  @!P2 IMAD.MOV R176, RZ, RZ, -R176 ;  /* 0x000000ffffb0a224 */ /* 0x000fe200078e0ab0 */
[----:B------:R-:W-:Y:S01]  /*3570*/  LOP3.LUT R10, R5, 0x80, RZ, 0xfc, !PT ;  /* 0x00000080050a7812 */ /* 0x000fe200078efcff */
[--C-:B------:R-:W-:Y:S01]  /*3580*/  @!P1 IMAD.IADD R178, R178, 0x1, -R2.reuse ;  /* 0x00000001b2b29824 */ /* 0x100fe200078e0a02 */
[----:B------:R-:W-:Y:S01]  /*3590*/  ISETP.GE.AND P2, PT, R12, RZ, PT ;  /* 0x000000ff0c00720c */ /* 0x000fe20003f46270 */
[----:B------:R-:W-:Y:S01]  /*35a0*/  IMAD.HI.U32 R8, R3, R190, RZ ;  /* 0x000000be03087227 */ /* 0x000fe200078e00ff */
[----:B------:R-:W-:Y:S02]  /*35b0*/  IABS R192, R10 ;  /* 0x0000000a00c07213 */ /* 0x000fe40000000000 */
[----:B------:R-:W-:Y:S01]  /*35c0*/  LOP3.LUT R12, R5, 0x88, RZ, 0xfc, !PT ;  /* 0x00000088050c7812 */ /* 0x000fe200078efcff */
[----:B------:R-:W-:Y:S01]  /*35d0*/  @!P6 IMAD.IADD R184, R184, 0x1, -R2 ;  /* 0x00000001b8b8e824 */ /* 0x000fe200078e0a02 */
[C---:B------:R-:W-:Y:S01]  /*35e0*/  ISETP.GT.U32.AND P6, PT, R2.reuse, R178, PT ;  /* 0x000000b20200720c */ /* 0x040fe20003fc4070 */
[----:B------:R-:W-:Y:S01]  /*35f0*/  IMAD.MOV R9, RZ, RZ, -R8 ;  /* 0x000000ffff097224 */ /* 0x000fe200078e0a08 */
[----:B------:R-:W-:Y:S01]  /*3600*/  IABS R198, R12 ;  /* 0x0000000c00c67213 */ /* 0x000fe20000000000 */
[----:B------:R-:W-:Y:S01]  /*3610*/  IMAD.HI.U32 R8, R3, R192, RZ ;  /* 0x000000c003087227 */ /* 0x000fe200078e00ff */
[----:B------:R-:W-:-:S02]  /*3620*/  ISETP.GT.U32.AND P0, PT, R2, R184, PT ;  /* 0x000000b80200720c */ /* 0x000fc40003f04070 */
[----:B------:R-:W-:Y:S01]  /*3630*/  @!P5 IADD3 R182, -R182, RZ, RZ ;  /* 0x000000ffb6b6d210 */ /* 0x000fe20007ffe1ff */
[----:B------:R-:W-:Y:S01]  /*3640*/  IMAD.MOV R11, RZ, RZ, -R8 ;  /* 0x000000ffff0b7224 */ /* 0x000fe200078e0a08 */
[----:B------:R-:W-:Y:S01]  /*3650*/  ISETP.GE.AND P5, PT, R10, RZ, PT ;  /* 0x000000ff0a00720c */ /* 0x000fe20003fa6270 */
[----:B------:R-:W-:-:S04]  /*3660*/  IMAD.HI.U32 R8, R3, R186, RZ ;  /* 0x000000ba03087227 */ /* 0x000fc800078e00ff */
[----:B------:R-:W-:Y:S02]  /*3670*/  IMAD R192, R2, R11, R192 ;  /* 0x0000000b02c07224 */ /* 0x000fe400078e02c0 */
[----:B------:R-:W-:Y:S02]  /*3680*/  @!P6 IMAD.IADD R178, R178, 0x1, -R2 ;  /* 0x00000001b2b2e824 */ /* 0x000fe400078e0a02 */
[C---:B------:R-:W-:Y:S01]  /*3690*/  IMAD R190, R2.reuse, R9, R190 ;  /* 0x0000000902be7224 */ /* 0x040fe200078e02be */
[C---:B------:R-:W-:Y:S01]  /*36a0*/  ISETP.GT.U32.AND P6, PT, R2.reuse, R192, PT ;  /* 0x000000c00200720c */ /* 0x040fe20003fc4070 */
[----:B------:R-:W-:Y:S02]  /*36b0*/  IMAD.MOV R11, RZ, RZ, -R8 ;  /* 0x000000ffff0b7224 */ /* 0x000fe400078e0a08 */
[----:B------:R-:W-:Y:S01]  /*36c0*/  IMAD.HI.U32 R9, R3, R188, RZ ;  /* 0x000000bc03097227 */ /* 0x000fe200078e00ff */
[----:B------:R-:W-:-:S03]  /*36d0*/  ISETP.GT.U32.AND P1, PT, R2, R190, PT ;  /* 0x000000be0200720c */ /* 0x000fc60003f24070 */
[----:B------:R-:W-:Y:S02]  /*36e0*/  IMAD R186, R2, R11, R186 ;  /* 0x0000000b02ba7224 */ /* 0x000fe400078e02ba */
[----:B------:R-:W-:Y:S02]  /*36f0*/  IMAD.MOV R9, RZ, RZ, -R9 ;  /* 0x000000ffff097224 */ /* 0x000fe400078e0a09 */
[--C-:B------:R-:W-:Y:S01]  /*3700*/  @!P0 IMAD.IADD R184, R184, 0x1, -R2.reuse ;  /* 0x00000001b8b88824 */ /* 0x100fe200078e0a02 */
[----:B------:R-:W-:Y:S01]  /*3710*/  ISETP.GE.AND P0, PT, R14, RZ, PT ;  /* 0x000000ff0e00720c */ /* 0x000fe20003f06270 */
[----:B------:R-:W-:Y:S01]  /*3720*/  @!P6 IMAD.IADD R192, R192, 0x1, -R2 ;  /* 0x00000001c0c0e824 */ /* 0x000fe200078e0a02 */
[C---:B------:R-:W-:Y:S01]  /*3730*/  ISETP.GT.U32.AND P6, PT, R2.reuse, R186, PT ;  /* 0x000000ba0200720c */ /* 0x040fe20003fc4070 */
[----:B------:R-:W-:Y:S01]  /*3740*/  IMAD R188, R2, R9, R188 ;  /* 0x0000000902bc7224 */ /* 0x000fe200078e02bc */
[----:B------:R-:W-:Y:S01]  /*3750*/  LOP3.LUT R14, R5, 0x8a, RZ, 0xfc, !PT ;  /* 0x0000008a050e7812 */ /* 0x000fe200078efcff */
[----:B------:R-:W-:-:S02]  /*3760*/  @!P3 IMAD.MOV R178, RZ, RZ, -R178 ;  /* 0x000000ffffb2b224 */ /* 0x000fc400078e0ab2 */
[----:B------:R-:W-:Y:S01]  /*3770*/  @!P4 IMAD.MOV R184, RZ, RZ, -R184 ;  /* 0x000000ffffb8c224 */ /* 0x000fe200078e0ab8 */
[C---:B------:R-:W-:Y:S01]  /*3780*/  ISETP.GT.U32.AND P3, PT, R2.reuse, R188, PT ;  /* 0x000000bc0200720c */ /* 0x040fe20003f64070 */
[----:B------:R-:W-:Y:S01]  /*3790*/  IMAD.HI.U32 R9, R3, R194, RZ ;  /* 0x000000c203097227 */ /* 0x000fe200078e00ff */
[----:B------:R-:W-:Y:S02]  /*37a0*/  ISETP.GT.U32.AND P4, PT, R2, R192, PT ;  /* 0x000000c00200720c */ /* 0x000fe40003f84070 */
[----:B------:R-:W-:Y:S01]  /*37b0*/  IABS R196, R14 ;  /* 0x0000000e00c47213 */ /* 0x000fe20000000000 */
[----:B------:R-:W-:Y:S02]  /*37c0*/  IMAD.MOV R9, RZ, RZ, -R9 ;  /* 0x000000ffff097224 */ /* 0x000fe400078e0a09 */
[--C-:B------:R-:W-:Y:S02]  /*37d0*/  @!P6 IMAD.IADD R186, R186, 0x1, -R2.reuse ;  /* 0x00000001babae824 */ /* 0x100fe400078e0a02 */
[----:B------:R-:W-:-:S02]  /*37e0*/  @!P1 IMAD.IADD R190, R190, 0x1, -R2 ;  /* 0x00000001bebe9824 */ /* 0x000fc400078e0a02 */
[C---:B------:R-:W-:Y:S01]  /*37f0*/  IMAD R194, R2.reuse, R9, R194 ;  /* 0x0000000902c27224 */ /* 0x040fe200078e02c2 */
[----:B------:R-:W-:Y:S01]  /*3800*/  ISETP.GT.U32.AND P6, PT, R2, R186, PT ;  /* 0x000000ba0200720c */ /* 0x000fe20003fc4070 */
[----:B------:R-:W-:Y:S01]  /*3810*/  @!P3 IMAD.IADD R188, R188, 0x1, -R2 ;  /* 0x00000001bcbcb824 */ /* 0x000fe200078e0a02 */
[----:B------:R-:W-:Y:S01]  /*3820*/  ISETP.GT.U32.AND P1, PT, R2, R190, PT ;  /* 0x000000be0200720c */ /* 0x000fe20003f24070 */
[----:B------:R-:W-:-:S03]  /*3830*/  IMAD.HI.U32 R8, R3, R198, RZ ;  /* 0x000000c603087227 */ /* 0x000fc600078e00ff */
[----:B------:R-:W-:Y:S01]  /*3840*/  ISETP.GT.U32.AND P3, PT, R2, R188, PT ;  /* 0x000000bc0200720c */ /* 0x000fe20003f64070 */
[----:B------:R-:W-:Y:S01]  /*3850*/  @!P4 IMAD.IADD R192, R192, 0x1, -R2 ;  /* 0x00000001c0c0c824 */ /* 0x000fe200078e0a02 */
[----:B------:R-:W-:Y:S01]  /*3860*/  ISETP.GT.U32.AND P4, PT, R2, R194, PT ;  /* 0x000000c20200720c */ /* 0x000fe20003f84070 */
[----:B------:R-:W-:Y:S02]  /*3870*/  IMAD.MOV R9, RZ, RZ, -R8 ;  /* 0x000000ffff097224 */ /* 0x000fe400078e0a08 */
[C---:B------:R-:W-:Y:S02]  /*3880*/  IMAD.HI.U32 R10, R3.reuse, R202, RZ ;  /* 0x000000ca030a7227 */ /* 0x040fe400078e00ff */
[----:B------:R-:W-:Y:S02]  /*3890*/  @!P6 IADD3 R186, R186, -R2, RZ ;  /* 0x80000002babae210 */ /* 0x000fe40007ffe0ff */
[----:B------:R-:W-:Y:S02]  /*38a0*/  IMAD R198, R2, R9, R198 ;  /* 0x0000000902c67224 */ /* 0x000fe400078e02c6 */
[----:B------:R-:W-:-:S03]  /*38b0*/  IMAD.HI.U32 R9, R3, R200, RZ ;  /* 0x000000c803097227 */ /* 0x000fc600078e00ff */
[----:B------:R-:W-:Y:S01]  /*38c0*/  ISETP.GT.U32.AND P6, PT, R2, R198, PT ;  /* 0x000000c60200720c */ /* 0x000fe20003fc4070 */
[----:B------:R-:W-:Y:S02]  /*38d0*/  IMAD.MOV R9, RZ, RZ, -R9 ;  /* 0x000000ffff097224 */ /* 0x000fe400078e0a09 */
[--C-:B------:R-:W-:Y:S01]  /*38e0*/  @!P1 IMAD.IADD R190, R190, 0x1, -R2.reuse ;  /* 0x00000001bebe9824 */ /* 0x100fe200078e0a02 */
[----:B------:R-:W-:Y:S01]  /*38f0*/  ISETP.GE.AND P1, PT, R15, RZ, PT ;  /* 0x000000ff0f00720c */ /* 0x000fe20003f26270 */
[--C-:B------:R-:W-:Y:S01]  /*3900*/  @!P4 IMAD.IADD R194, R194, 0x1, -R2.reuse ;  /* 0x00000001c2c2c824 */ /* 0x100fe200078e0a02 */
[----:B------:R-:W-:Y:S01]  /*3910*/  ISETP.GE.AND P4, PT, R12, RZ, PT ;  /* 0x000000ff0c00720c */ /* 0x000fe20003f86270 */
[----:B------:R-:W-:Y:S01]  /*3920*/  @!P3 IMAD.IADD R188, R188, 0x1, -R2 ;  /* 0x00000001bcbcb824 */ /* 0x000fe200078e0a02 */
[----:B------:R-:W-:Y:S01]  /*3930*/  ISETP.GE.AND P3, PT, R16, RZ, PT ;  /* 0x000000ff1000720c */ /* 0x000fe20003f66270 */
[C---:B------:R-:W-:Y:S01]  /*3940*/  IMAD R200, R2.reuse, R9, R200 ;  /* 0x0000000902c87224 */ /* 0x040fe200078e02c8 */
[----:B------:R-:W-:Y:S01]  /*3950*/  LOP3.LUT R12, R5, 0x94, RZ, 0xfc, !PT ;  /* 0x00000094050c7812 */ /* 0x000fe200078efcff */
[----:B------:R-:W-:Y:S01]  /*3960*/  @!P2 IMAD.MOV R190, RZ, RZ, -R190 ;  /* 0x000000ffffbea224 */ /* 0x000fe200078e0abe */
[C---:B------:R-:W-:Y:S01]  /*3970*/  ISETP.GT.U32.AND P2, PT, R2.reuse, R194, PT ;  /* 0x000000c20200720c */ /* 0x040fe20003f44070 */
[----:B------:R-:W-:Y:S01]  /*3980*/  @!P0 IMAD.MOV R188, RZ, RZ, -R188 ;  /* 0x000000ffffbc8224 */ /* 0x000fe200078e0abc */
[----:B------:R-:W-:Y:S01]  /*3990*/  ISETP.GT.U32.AND P0, PT, R2, R200, PT ;  /* 0x000000c80200720c */ /* 0x000fe20003f04070 */
[----:B------:R-:W-:Y:S01]  /*39a0*/  IMAD.HI.U32 R8, R3, R196, RZ ;  /* 0x000000c403087227 */ /* 0x000fe200078e00ff */
[----:B------:R-:W-:-:S02]  /*39b0*/  IABS R208, R12 ;  /* 0x0000000c00d07213 */ /* 0x000fc40000000000 */
[C---:B------:R-:W-:Y:S01]  /*39c0*/  LOP3.LUT R16, R5.reuse, 0xa8, RZ, 0xfc, !PT ;  /* 0x000000a805107812 */ /* 0x040fe200078efcff */
[----:B------:R-:W-:Y:S01]  /*39d0*/  IMAD.MOV R15, RZ, RZ, -R10 ;  /* 0x000000ffff0f7224 */ /* 0x000fe200078e0a0a */
[C---:B------:R-:W-:Y:S01]  /*39e0*/  LOP3.LUT R10, R5.reuse, 0x90, RZ, 0xfc, !PT ;  /* 0x00000090050a7812 */ /* 0x040fe200078efcff */
[----:B------:R-:W-:Y:S01]  /*39f0*/  IMAD.MOV R11, RZ, RZ, -R8 ;  /* 0x000000ffff0b7224 */ /* 0x000fe200078e0a08 */
[----:B------:R-:W-:Y:S01]  /*3a00*/  IABS R228, R16 ;  /* 0x0000001000e47213 */ /* 0x000fe20000000000 */
[----:B------:R-:W-:Y:S01]  /*3a10*/  @!P6 IMAD.IADD R198, R198, 0x1, -R2 ;  /* 0x00000001c6c6e824 */ /* 0x000fe200078e0a02 */
[----:B------:R-:W-:Y:S01]  /*3a20*/  IABS R204, R10 ;  /* 0x0000000a00cc7213 */ /* 0x000fe20000000000 */
[C---:B------:R-:W-:Y:S02]  /*3a30*/  IMAD R202, R2.reuse, R15, R202 ;  /* 0x0000000f02ca7224 */ /* 0x040fe400078e02ca */
[----:B------:R-:W-:Y:S01]  /*3a40*/  IMAD R196, R2, R11, R196 ;  /* 0x0000000b02c47224 */ /* 0x000fe200078e02c4 */
[----:B------:R-:W-:Y:S01]  /*3a50*/  LOP3.LUT R11, R5, 0x92, RZ, 0xfc, !PT ;  /* 0x00000092050b7812 */ /* 0x000fe200078efcff */
[----:B------:R-:W-:Y:S01]  /*3a60*/  @!P2 IMAD.IADD R194, R194, 0x1, -R2 ;  /* 0x00000001c2c2a824 */ /* 0x000fe200078e0a02 */
[C---:B------:R-:W-:Y:S01]  /*3a70*/  ISETP.GT.U32.AND P6, PT, R2.reuse, R198, PT ;  /* 0x000000c60200720c */ /* 0x040fe20003fc4070 */
[----:B------:R-:W-:Y:S01]  /*3a80*/  IMAD.HI.U32 R8, R3, R204, RZ ;  /* 0x000000cc03087227 */ /* 0x000fe200078e00ff */
[----:B------:R-:W-:-:S02]  /*3a90*/  ISETP.GT.U32.AND P2, PT, R2, R202, PT ;  /* 0x000000ca0200720c */ /* 0x000fc40003f44070 */
[----:B------:R-:W-:Y:S01]  /*3aa0*/  IABS R206, R11 ;  /* 0x0000000b00ce7213 */ /* 0x000fe20000000000 */
[----:B------:R-:W-:Y:S01]  /*3ab0*/  @!P3 IMAD.MOV R194, RZ, RZ, -R194 ;  /* 0x000000ffffc2b224 */ /* 0x000fe200078e0ac2 */
[----:B------:R-:W-:Y:S01]  /*3ac0*/  @!P0 IADD3 R200, R200, -R2, RZ ;  /* 0x80000002c8c88210 */ /* 0x000fe20007ffe0ff */
[----:B------:R-:W-:Y:S02]  /*3ad0*/  IMAD.MOV R9, RZ, RZ, -R8 ;  /* 0x000000ffff097224 */ /* 0x000fe400078e0a08 */
[----:B------:R-:W-:Y:S01]  /*3ae0*/  IMAD.HI.U32 R8, R3, R206, RZ ;  /* 0x000000ce03087227 */ /* 0x000fe200078e00ff */
[----:B------:R-:W-:-:S03]  /*3af0*/  ISETP.GT.U32.AND P3, PT, R2, R200, PT ;  /* 0x000000c80200720c */ /* 0x000fc60003f64070 */
[----:B------:R-:W-:Y:S02]  /*3b00*/  IMAD R204, R2, R9, R204 ;  /* 0x0000000902cc7224 */ /* 0x000fe400078e02cc */
[----:B------:R-:W-:Y:S01]  /*3b10*/  @!P6 IMAD.IADD R198, R198, 0x1, -R2 ;  /* 0x00000001c6c6e824 */ /* 0x000fe200078e0a02 */
[----:B------:R-:W-:Y:S01]  /*3b20*/  ISETP.GE.AND P6, PT, R17, RZ, PT ;  /* 0x000000ff1100720c */ /* 0x000fe20003fc6270 */
[----:B------:R-:W-:Y:S01]  /*3b30*/  IMAD.MOV R9, RZ, RZ, -R8 ;  /* 0x000000ffff097224 */ /* 0x000fe200078e0a08 */
[----:B------:R-:W-:Y:S01]  /*3b40*/  LOP3.LUT R17, R5, 0xac, RZ, 0xfc, !PT ;  /* 0x000000ac05117812 */ /* 0x000fe200078efcff */
[----:B------:R-:W-:Y:S01]  /*3b50*/  @!P5 IMAD.MOV R192, RZ, RZ, -R192 ;  /* 0x000000ffffc0d224 */ /* 0x000fe200078e0ac0 */
[----:B------:R-:W-:Y:S01]  /*3b60*/  ISETP.GT.U32.AND P5, PT, R2, R196, PT ;  /* 0x000000c40200720c */ /* 0x000fe20003fa4070 */
[----:B------:R-:W-:Y:S01]  /*3b70*/  @!P2 IMAD.IADD R202, R202, 0x1, -R2 ;  /* 0x00000001cacaa824 */ /* 0x000fe200078e0a02 */
[----:B------:R-:W-:Y:S01]  /*3b80*/  IABS R232, R17 ;  /* 0x0000001100e87213 */ /* 0x000fe20000000000 */
[----:B------:R-:W-:-:S02]  /*3b90*/  IMAD R206, R2, R9, R206 ;  /* 0x0000000902ce7224 */ /* 0x000fc400078e02ce */
[----:B------:R-:W-:Y:S01]  /*3ba0*/  @!P4 IMAD.MOV R198, RZ, RZ, -R198 ;  /* 0x000000ffffc6c224 */ /* 0x000fe200078e0ac6 */
[----:B------:R-:W-:Y:S01]  /*3bb0*/  ISETP.GT.U32.AND P4, PT, R2, R204, PT ;  /* 0x000000cc0200720c */ /* 0x000fe20003f84070 */
[----:B------:R-:W-:Y:S01]  /*3bc0*/  @!P3 IMAD.IADD R200, R200, 0x1, -R2 ;  /* 0x00000001c8c8b824 */ /* 0x000fe200078e0a02 */
[C---:B------:R-:W-:Y:S01]  /*3bd0*/  ISETP.GT.U32.AND P2, PT, R2.reuse, R202, PT ;  /* 0x000000ca0200720c */ /* 0x040fe20003f44070 */
[----:B------:R-:W-:Y:S01]  /*3be0*/  @!P1 IMAD.MOV R186, RZ, RZ, -R186 ;  /* 0x000000ffffba9224 */ /* 0x000fe200078e0aba */
[----:B------:R-:W-:Y:S01]  /*3bf0*/  ISETP.GT.U32.AND P3, PT, R2, R206, PT ;  /* 0x000000ce0200720c */ /* 0x000fe20003f64070 */
[----:B------:R-:W-:Y:S01]  /*3c00*/  IMAD.HI.U32 R8, R3, R208, RZ ;  /* 0x000000d003087227 */ /* 0x000fe200078e00ff */
[----:B------:R-:W-:Y:S02]  /*3c10*/  ISETP.GE.AND P1, PT, R14, RZ, PT ;  /* 0x000000ff0e00720c */ /* 0x000fe40003f26270 */
[----:B------:R-:W-:Y:S01]  /*3c20*/  LOP3.LUT R14, R5, 0x96, RZ, 0xfc, !PT ;  /* 0x00000096050e7812 */ /* 0x000fe200078efcff */
[----:B------:R-:W-:Y:S01]  /*3c30*/  @!P5 IMAD.IADD R196, R196, 0x1, -R2 ;  /* 0x00000001c4c4d824 */ /* 0x000fe200078e0a02 */
[----:B------:R-:W-:Y:S01]  /*3c40*/  ISETP.GE.AND P5, PT, R18, RZ, PT ;  /* 0x000000ff1200720c */ /* 0x000fe20003fa6270 */
[----:B------:R-:W-:Y:S01]  /*3c50*/  @!P6 IMAD.MOV R200, RZ, RZ, -R200 ;  /* 0x000000ffffc8e224 */ /* 0x000fe200078e0ac8 */
[----:B------:R-:W-:Y:S01]  /*3c60*/  IABS R210, R14 ;  /* 0x0000000e00d27213 */ /* 0x000fe20000000000 */
[--C-:B------:R-:W-:Y:S01]  /*3c70*/  @!P4 IMAD.IADD R204, R204, 0x1, -R2.reuse ;  /* 0x00000001ccccc824 */ /* 0x100fe200078e0a02 */
[----:B------:R-:W-:Y:S01]  /*3c80*/  ISETP.GT.U32.AND P0, PT, R2, R196, PT ;  /* 0x000000c40200720c */ /* 0x000fe20003f04070 */
[----:B------:R-:W-:Y:S01]  /*3c90*/  @!P2 IMAD.IADD R202, R202, 0x1, -R2 ;  /* 0x00000001cacaa824 */ /* 0x000fe200078e0a02 */
[----:B------:R-:W-:Y:S01]  /*3ca0*/  ISETP.GE.AND P2, PT, R11, RZ, PT ;  /* 0x000000ff0b00720c */ /* 0x000fe20003f46270 */
[----:B------:R-:W-:Y:S01]  /*3cb0*/  IMAD.MOV R11, RZ, RZ, -R8 ;  /* 0x000000ffff0b7224 */ /* 0x000fe200078e0a08 */
[----:B------:R-:W-:Y:S01]  /*3cc0*/  ISETP.GE.AND P4, PT, R12, RZ, PT ;  /* 0x000000ff0c00720c */ /* 0x000fe20003f86270 */
[----:B------:R-:W-:Y:S01]  /*3cd0*/  @!P3 IMAD.IADD R206, R206, 0x1, -R2 ;  /* 0x00000001ceceb824 */ /* 0x000fe200078e0a02 */
[----:B------:R-:W-:Y:S01]  /*3ce0*/  ISETP.GT.U32.AND P3, PT, R2, R204, PT ;  /* 0x000000cc0200720c */ /* 0x000fe20003f64070 */
[----:B------:R-:W-:-:S02]  /*3cf0*/  IMAD.HI.U32 R9, R3, R210, RZ ;  /* 0x000000d203097227 */ /* 0x000fc400078e00ff */
[----:B------:R-:W-:Y:S02]  /*3d00*/  @!P5 IADD3 R202, -R202, RZ, RZ ;  /* 0x000000ffcacad210 */ /* 0x000fe40007ffe1ff */
[----:B------:R-:W-:Y:S01]  /*3d10*/  IMAD R208, R2, R11, R208 ;  /* 0x0000000b02d07224 */ /* 0x000fe200078e02d0 */
[----:B------:R-:W-:Y:S01]  /*3d20*/  ISETP.GE.AND P5, PT, R14, RZ, PT ;  /* 0x000000ff0e00720c */ /* 0x000fe20003fa6270 */
[----:B------:R-:W-:Y:S01]  /*3d30*/  IMAD.MOV R9, RZ, RZ, -R9 ;  /* 0x000000ffff097224 */ /* 0x000fe200078e0a09 */
[C---:B------:R-:W-:Y:S01]  /*3d40*/  LOP3.LUT R11, R5.reuse, 0x9c, RZ, 0xfc, !PT ;  /* 0x0000009c050b7812 */ /* 0x040fe200078efcff */
[----:B------:R-:W-:Y:S01]  /*3d50*/  @!P0 IMAD.IADD R196, R196, 0x1, -R2 ;  /* 0x00000001c4c48824 */ /* 0x000fe200078e0a02 */
[C---:B------:R-:W-:Y:S01]  /*3d60*/  ISETP.GT.U32.AND P6, PT, R2.reuse, R208, PT ;  /* 0x000000d00200720c */ /* 0x040fe20003fc4070 */
[----:B------:R-:W-:Y:S01]  /*3d70*/  IMAD R210, R2, R9, R210 ;  /* 0x0000000902d27224 */ /* 0x000fe200078e02d2 */
[----:B------:R-:W-:Y:S01]  /*3d80*/  ISETP.GE.AND P0, PT, R10, RZ, PT ;  /* 0x000000ff0a00720c */ /* 0x000fe20003f06270 */
[----:B------:R-:W-:Y:S01]  /*3d90*/  @!P3 IMAD.IADD R204, R204, 0x1, -R2 ;  /* 0x00000001ccccb824 */ /* 0x000fe200078e0a02 */
[----:B------:R-:W-:Y:S01]  /*3da0*/  LOP3.LUT R10, R5, 0x98, RZ, 0xfc, !PT ;  /* 0x00000098050a7812 */ /* 0x000fe200078efcff */
[----:B------:R-:W-:Y:S01]  /*3db0*/  @!P1 IMAD.MOV R196, RZ, RZ, -R196 ;  /* 0x000000ffffc49224 */ /* 0x000fe200078e0ac4 */
[----:B------:R-:W-:Y:S01]  /*3dc0*/  ISETP.GT.U32.AND P3, PT, R2, R210, PT ;  /* 0x000000d20200720c */ /* 0x000fe20003f64070 */
[C---:B------:R-:W-:Y:S01]  /*3dd0*/  VIADD R12, R4.reuse, 0x9e ;  /* 0x0000009e040c7836 */ /* 0x040fe20000000000 */
[----:B------:R-:W-:Y:S01]  /*3de0*/  IABS R212, R10 ;  /* 0x0000000a00d47213 */ /* 0x000fe20000000000 */
[----:B------:R-:W-:Y:S01]  /*3df0*/  VIADD R18, R4, 0xae ;  /* 0x000000ae04127836 */ /* 0x000fe20000000000 */
[----:B------:R-:W-:-:S02]  /*3e00*/  ISETP.GT.U32.AND P1, PT, R2, R206, PT ;  /* 0x000000ce0200720c */ /* 0x000fc40003f24070 */
[----:B------:R-:W-:Y:S01]  /*3e10*/  IABS R222, R11 ;  /* 0x0000000b00de7213 */ /* 0x000fe20000000000 */
[----:B------:R-:W-:Y:S01]  /*3e20*/  @!P6 IMAD.IADD R208, R208, 0x1, -R2 ;  /* 0x00000001d0d0e824 */ /* 0x000fe200078e0a02 */
[----:B------:R-:W-:Y:S01]  /*3e30*/  IABS R216, R12 ;  /* 0x0000000c00d87213 */ /* 0x000fe20000000000 */
[----:B------:R-:W-:Y:S01]  /*3e40*/  IMAD.HI.U32 R8, R3, R212, RZ ;  /* 0x000000d403087227 */ /* 0x000fe200078e00ff */
[C---:B------:R-:W-:Y:S02]  /*3e50*/  LOP3.LUT R14, R5.reuse, 0xa4, RZ, 0xfc, !PT ;  /* 0x000000a4050e7812 */ /* 0x040fe400078efcff */
[----:B------:R-:W-:Y:S01]  /*3e60*/  IABS R234, R18 ;  /* 0x0000001200ea7213 */ /* 0x000fe20000000000 */
[----:B------:R-:W-:Y:S01]  /*3e70*/  @!P0 IMAD.MOV R204, RZ, RZ, -R204 ;  /* 0x000000ffffcc8224 */ /* 0x000fe200078e0acc */
[----:B------:R-:W-:Y:S01]  /*3e80*/  ISETP.GT.U32.AND P0, PT, R2, R208, PT ;  /* 0x000000d00200720c */ /* 0x000fe20003f04070 */
[----:B------:R-:W-:Y:S01]  /*3e90*/  IMAD.MOV R9, RZ, RZ, -R8 ;  /* 0x000000ffff097224 */ /* 0x000fe200078e0a08 */
[----:B------:R-:W-:Y:S01]  /*3ea0*/  LOP3.LUT R8, R5, 0x9a, RZ, 0xfc, !PT ;  /* 0x0000009a05087812 */ /* 0x000fe200078efcff */
[--C-:B------:R-:W-:Y:S01]  /*3eb0*/  @!P3 IMAD.IADD R210, R210, 0x1, -R2.reuse ;  /* 0x00000001d2d2b824 */ /* 0x100fe200078e0a02 */
[----:B------:R-:W-:Y:S01]  /*3ec0*/  IABS R220, R14 ;  /* 0x0000000e00dc7213 */ /* 0x000fe20000000000 */
[----:B------:R-:W-:Y:S01]  /*3ed0*/  @!P1 IMAD.IADD R206, R206, 0x1, -R2 ;  /* 0x00000001cece9824 */ /* 0x000fe200078e0a02 */
[----:B------:R-:W-:Y:S01]  /*3ee0*/  IABS R214, R8 ;  /* 0x0000000800d67213 */ /* 0x000fe20000000000 */
[C---:B------:R-:W-:Y:S01]  /*3ef0*/  IMAD R212, R2.reuse, R9, R212 ;  /* 0x0000000902d47224 */ /* 0x040fe200078e02d4 */
[----:B------:R-:W-:Y:S01]  /*3f00*/  ISETP.GT.U32.AND P3, PT, R2, R210, PT ;  /* 0x000000d20200720c */ /* 0x000fe20003f64070 */
[----:B------:R-:W-:Y:S01]  /*3f10*/  @!P2 IMAD.MOV R206, RZ, RZ, -R206 ;  /* 0x000000ffffcea224 */ /* 0x000fe200078e0ace */
[----:B------:R-:W-:Y:S01]  /*3f20*/  ISETP.GE.AND P6, PT, R8, RZ, PT ;  /* 0x000000ff0800720c */ /* 0x000fe20003fc6270 */
[----:B------:R-:W-:Y:S01]  /*3f30*/  IMAD.HI.U32 R8, R3, R214, RZ ;  /* 0x000000d603087227 */ /* 0x000fe200078e00ff */
[----:B------:R-:W-:-:S02]  /*3f40*/  ISETP.GT.U32.AND P2, PT, R2, R212, PT ;  /* 0x000000d40200720c */ /* 0x000fc40003f44070 */
[----:B------:R-:W-:Y:S01]  /*3f50*/  ISETP.GE.AND P1, PT, R10, RZ, PT ;  /* 0x000000ff0a00720c */ /* 0x000fe20003f26270 */
[----:B------:R-:W-:Y:S01]  /*3f60*/  @!P0 IMAD.IADD R208, R208, 0x1, -R2 ;  /* 0x00000001d0d08824 */ /* 0x000fe200078e0a02 */
[----:B------:R-:W-:Y:S01]  /*3f70*/  ISETP.GE.AND P0, PT, R11, RZ, PT ;  /* 0x000000ff0b00720c */ /* 0x000fe20003f06270 */
[----:B------:R-:W-:Y:S01]  /*3f80*/  IMAD.MOV R11, RZ, RZ, -R8 ;  /* 0x000000ffff0b7224 */ /* 0x000fe200078e0a08 */
[----:B------:R-:W-:Y:S01]  /*3f90*/  LOP3.LUT R8, R5, 0xa0, RZ, 0xfc, !PT ;  /* 0x000000a005087812 */ /* 0x000fe200078efcff */
[----:B------:R-:W-:-:S03]  /*3fa0*/  IMAD.HI.U32 R10, R3, R216, RZ ;  /* 0x000000d8030a7227 */ /* 0x000fc600078e00ff */
[----:B------:R-:W-:Y:S01]  /*3fb0*/  IABS R224, R8 ;  /* 0x0000000800e07213 */ /* 0x000fe20000000000 */
[----:B------:R-:W-:Y:S01]  /*3fc0*/  @!P3 IMAD.IADD R210, R210, 0x1, -R2 ;  /* 0x00000001d2d2b824 */ /* 0x000fe200078e0a02 */
[----:B------:R-:W-:Y:S01]  /*3fd0*/  ISETP.GE.AND P3, PT, R12, RZ, PT ;  /* 0x000000ff0c00720c */ /* 0x000fe20003f66270 */
[----:B------:R-:W-:Y:S01]  /*3fe0*/  IMAD R214, R2, R11, R214 ;  /* 0x0000000b02d67224 */ /* 0x000fe200078e02d6 */
[----:B------:R-:W-:Y:S01]  /*3ff0*/  @!P2 IADD3 R212, R212, -R2, RZ ;  /* 0x80000002d4d4a210 */ /* 0x000fe20007ffe0ff */
[----:B------:R-:W-:Y:S01]  /*4000*/  @!P5 IMAD.MOV R210, RZ, RZ, -R210 ;  /* 0x000000ffffd2d224 */ /* 0x000fe200078e0ad2 */
[----:B------:R-:W-:Y:S01]  /*4010*/  LOP3.LUT R12, R5, 0xa2, RZ, 0xfc, !PT ;  /* 0x000000a2050c7812 */ /* 0x000fe200078efcff */
[----:B------:R-:W-:Y:S01]  /*4020*/  @!P4 IMAD.MOV R208, RZ, RZ, -R208 ;  /* 0x000000ffffd0c224 */ /* 0x000fe200078e0ad0 */
[C---:B------:R-:W-:Y:S01]  /*4030*/  ISETP.GT.U32.AND P5, PT, R2.reuse, R214, PT ;  /* 0x000000d60200720c */ /* 0x040fe20003fa4070 */
[----:B------:R-:W-:Y:S01]  /*4040*/  IMAD.HI.U32 R9, R3, R222, RZ ;  /* 0x000000de03097227 */ /* 0x000fe200078e00ff */
[----:B------:R-:W-:-:S02]  /*4050*/  ISETP.GT.U32.AND P2, PT, R2, R212, PT ;  /* 0x000000d40200720c */ /* 0x000fc40003f44070 */
[----:B------:R-:W-:Y:S01]  /*4060*/  ISETP.GE.AND P4, PT, R8, RZ, PT ;  /* 0x000000ff0800720c */ /* 0x000fe20003f86270 */
[----:B------:R-:W-:Y:S01]  /*4070*/  IMAD.HI.U32 R8, R3, R224, RZ ;  /* 0x000000e003087227 */ /* 0x000fe200078e00ff */
[----:B------:R-:W-:-:S03]  /*4080*/  IABS R218, R12 ;  /* 0x0000000c00da7213 */ /* 0x000fc60000000000 */
[----:B------:R-:W-:Y:S02]  /*4090*/  IMAD.MOV R15, RZ, RZ, -R10 ;  /* 0x000000ffff0f7224 */ /* 0x000fe400078e0a0a */
[----:B------:R-:W-:Y:S02]  /*40a0*/  IMAD.MOV R11, RZ, RZ, -R8 ;  /* 0x000000ffff0b7224 */ /* 0x000fe400078e0a08 */
[----:B------:R-:W-:Y:S02]  /*40b0*/  @!P5 IMAD.IADD R214, R214, 0x1, -R2 ;  /* 0x00000001d6d6d824 */ /* 0x000fe400078e0a02 */
[----:B------:R-:W-:Y:S02]  /*40c0*/  IMAD.MOV R9, RZ, RZ, -R9 ;  /* 0x000000ffff097224 */ /* 0x000fe400078e0a09 */
[C---:B------:R-:W-:Y:S01]  /*40d0*/  IMAD R216, R2.reuse, R15, R216 ;  /* 0x0000000f02d87224 */ /* 0x040fe200078e02d8 */
[----:B------:R-:W-:Y:S01]  /*40e0*/  ISETP.GT.U32.AND P5, PT, R2, R214, PT ;  /* 0x000000d60200720c */ /* 0x000fe20003fa4070 */
[----:B------:R-:W-:Y:S01]  /*40f0*/  @!P2 IMAD.IADD R212, R212, 0x1, -R2 ;  /* 0x00000001d4d4a824 */ /* 0x000fe200078e0a02 */
[----:B------:R-:W-:Y:S01]  /*4100*/  LOP3.LUT R15, R5, 0xa6, RZ, 0xfc, !PT ;  /* 0x000000a6050f7812 */ /* 0x000fe200078efcff */
[----:B------:R-:W-:-:S02]  /*4110*/  IMAD R224, R2, R11, R224 ;  /* 0x0000000b02e07224 */ /* 0x000fc400078e02e0 */
[C---:B------:R-:W-:Y:S01]  /*4120*/  IMAD R222, R2.reuse, R9, R222 ;  /* 0x0000000902de7224 */ /* 0x040fe200078e02de */
[----:B------:R-:W-:Y:S01]  /*4130*/  IABS R226, R15 ;  /* 0x0000000f00e27213 */ /* 0x000fe20000000000 */
[----:B------:R-:W-:Y:S01]  /*4140*/  @!P1 IMAD.MOV R212, RZ, RZ, -R212 ;  /* 0x000000ffffd49224 */ /* 0x000fe200078e0ad4 */
[C---:B------:R-:W-:Y:S01]  /*4150*/  ISETP.GT.U32.AND P1, PT, R2.reuse, R216, PT ;  /* 0x000000d80200720c */ /* 0x040fe20003f24070 */
[----:B------:R-:W-:Y:S01]  /*4160*/  IMAD.HI.U32 R10, R3, R220, RZ ;  /* 0x000000dc030a7227 */ /* 0x000fe200078e00ff */
[----:B------:R-:W-:-:S03]  /*4170*/  ISETP.GT.U32.AND P2, PT, R2, R222, PT ;  /* 0x000000de0200720c */ /* 0x000fc60003f44070 */
[----:B------:R-:W-:Y:S01]  /*4180*/  @!P5 IMAD.IADD R214, R214, 0x1, -R2 ;  /* 0x00000001d6d6d824 */ /* 0x000fe200078e0a02 */
[----:B------:R-:W-:Y:S01]  /*4190*/  ISETP.GT.U32.AND P5, PT, R2, R224, PT ;  /* 0x000000e00200720c */ /* 0x000fe20003fa4070 */
[----:B------:R-:W-:Y:S01]  /*41a0*/  IMAD.MOV R11, RZ, RZ, -R10 ;  /* 0x000000ffff0b7224 */ /* 0x000fe200078e0a0a */
[----:B------:R-:W-:Y:S01]  /*41b0*/  LOP3.LUT R10, R5, 0xaa, RZ, 0xfc, !PT ;  /* 0x000000aa050a7812 */ /* 0x000fe200078efcff */
[----:B------:R-:W-:-:S03]  /*41c0*/  IMAD.HI.U32 R8, R3, R226, RZ ;  /* 0x000000e203087227 */ /* 0x000fc600078e00ff */
[----:B------:R-:W-:Y:S01]  /*41d0*/  IABS R230, R10 ;  /* 0x0000000a00e67213 */ /* 0x000fe20000000000 */
[----:B------:R-:W-:Y:S01]  /*41e0*/  IMAD R220, R2, R11, R220 ;  /* 0x0000000b02dc7224 */ /* 0x000fe200078e02dc */
[----:B------:R-:W-:Y:S01]  /*41f0*/  @!P1 IADD3 R216, R216, -R2, RZ ;  /* 0x80000002d8d89210 */ /* 0x000fe20007ffe0ff */
[----:B------:R-:W-:Y:S02]  /*4200*/  @!P2 IMAD.IADD R222, R222, 0x1, -R2 ;  /* 0x00000001dedea824 */ /* 0x000fe400078e0a02 */
[----:B------:R-:W-:Y:S01]  /*4210*/  IMAD.MOV R11, RZ, RZ, -R8 ;  /* 0x000000ffff0b7224 */ /* 0x000fe200078e0a08 */
[----:B------:R-:W-:Y:S01]  /*4220*/  ISETP.GT.U32.AND P1, PT, R2, R220, PT ;  /* 0x000000dc0200720c */ /* 0x000fe20003f24070 */
[----:B------:R-:W-:Y:S01]  /*4230*/  @!P5 IMAD.IADD R224, R224, 0x1, -R2 ;  /* 0x00000001e0e0d824 */ /* 0x000fe200078e0a02 */
        /* <DEDUP_REMOVED lines=9> */
[----:B------:R-:W-:-:S04]  /*42d0*/  IMAD.HI.U32 R9, R3, R228, RZ ;  /* 0x000000e403097227 */ /* 0x000fc800078e00ff */
[--C-:B------:R-:W-:Y:S01]  /*42e0*/  @!P2 IMAD.IADD R222, R222, 0x1, -R2.reuse ;  /* 0x00000001dedea824 */ /* 0x100fe200078e0a02 */
[----:B------:R-:W-:Y:S01]  /*42f0*/  ISETP.GT.U32.AND P2, PT, R2, R218, PT ;  /* 0x000000da0200720c */ /* 0x000fe20003f44070 */
[----:B------:R-:W-:Y:S02]  /*4300*/  IMAD.MOV R9, RZ, RZ, -R9 ;  /* 0x000000ffff097224 */ /* 0x000fe400078e0a09 */
[----:B------:R-:W-:Y:S02]  /*4310*/  @!P1 IMAD.IADD R220, R220, 0x1, -R2 ;  /* 0x00000001dcdc9824 */ /* 0x000fe400078e0a02 */
[C---:B------:R-:W-:Y:S02]  /*4320*/  IMAD R228, R2.reuse, R9, R228 ;  /* 0x0000000902e47224 */ /* 0x040fe400078e02e4 */
[----:B------:R-:W-:Y:S01]  /*4330*/  IMAD.MOV R9, RZ, RZ, -R8 ;  /* 0x000000ffff097224 */ /* 0x000fe200078e0a08 */
[----:B------:R-:W-:Y:S01]  /*4340*/  ISETP.GT.U32.AND P1, PT, R2, R220, PT ;  /* 0x000000dc0200720c */ /* 0x000fe20003f24070 */
[----:B------:R-:W-:Y:S01]  /*4350*/  @!P5 IMAD.IADD R226, R226, 0x1, -R2 ;  /* 0x00000001e2e2d824 */ /* 0x000fe200078e0a02 */
[----:B------:R-:W-:Y:S01]  /*4360*/  ISETP.GE.AND P5, PT, R14, RZ, PT ;  /* 0x000000ff0e00720c */ /* 0x000fe20003fa6270 */
[----:B------:R-:W-:Y:S01]  /*4370*/  IMAD R230, R2, R9, R230 ;  /* 0x0000000902e67224 */ /* 0x000fe200078e02e6 */
[----:B------:R-:W-:Y:S01]  /*4380*/  LOP3.LUT R14, R5, 0xbc, RZ, 0xfc, !PT ;  /* 0x000000bc050e7812 */ /* 0x000fe200078efcff */
[----:B------:R-:W-:-:S03]  /*4390*/  IMAD.HI.U32 R9, R3, R234, RZ ;  /* 0x000000ea03097227 */ /* 0x000fc600078e00ff */
[----:B------:R-:W-:Y:S01]  /*43a0*/  IABS R248, R14 ;  /* 0x0000000e00f87213 */ /* 0x000fe20000000000 */
[----:B------:R-:W-:Y:S01]  /*43b0*/  @!P2 IMAD.IADD R218, R218, 0x1, -R2 ;  /* 0x00000001dadaa824 */ /* 0x000fe200078e0a02 */
[C---:B------:R-:W-:Y:S01]  /*43c0*/  ISETP.GT.U32.AND P2, PT, R2.reuse, R224, PT ;  /* 0x000000e00200720c */ /* 0x040fe20003f44070 */
[----:B------:R-:W-:Y:S02]  /*43d0*/  IMAD.MOV R9, RZ, RZ, -R9 ;  /* 0x000000ffff097224 */ /* 0x000fe400078e0a09 */
[----:B------:R-:W-:Y:S01]  /*43e0*/  @!P6 IMAD.MOV R214, RZ, RZ, -R214 ;  /* 0x000000ffffd6e224 */ /* 0x000fe200078e0ad6 */
[----:B------:R-:W-:Y:S01]  /*43f0*/  ISETP.GT.U32.AND P6, PT, R2, R218, PT ;  /* 0x000000da0200720c */ /* 0x000fe20003fc4070 */
[----:B------:R-:W-:Y:S01]  /*4400*/  @!P1 IMAD.IADD R220, R220, 0x1, -R2 ;  /* 0x00000001dcdc9824 */ /* 0x000fe200078e0a02 */
[C---:B------:R-:W-:Y:S01]  /*4410*/  ISETP.GT.U32.AND P1, PT, R2.reuse, R230, PT ;  /* 0x000000e60200720c */ /* 0x040fe20003f24070 */
[----:B------:R-:W-:Y:S02]  /*4420*/  IMAD R234, R2, R9, R234 ;  /* 0x0000000902ea7224 */ /* 0x000fe400078e02ea */
[----:B------:R-:W-:-:S02]  /*4430*/  @!P5 IMAD.MOV R220, RZ, RZ, -R220 ;  /* 0x000000ffffdcd224 */ /* 0x000fc400078e0adc */
[----:B------:R-:W-:Y:S01]  /*4440*/  IMAD.HI.U32 R8, R3, R232, RZ ;  /* 0x000000e803087227 */ /* 0x000fe200078e00ff */
[----:B------:R-:W-:-:S03]  /*4450*/  ISETP.GT.U32.AND P5, PT, R2, R234, PT ;  /* 0x000000ea0200720c */ /* 0x000fc60003fa4070 */
[--C-:B------:R-:W-:Y:S01]  /*4460*/  @!P2 IMAD.IADD R224, R224, 0x1, -R2.reuse ;  /* 0x00000001e0e0a824 */ /* 0x100fe200078e0a02 */
[----:B------:R-:W-:Y:S01]  /*4470*/  ISETP.GT.U32.AND P2, PT, R2, R228, PT ;  /* 0x000000e40200720c */ /* 0x000fe20003f44070 */
[----:B------:R-:W-:Y:S01]  /*4480*/  @!P6 IMAD.IADD R218, R218, 0x1, -R2 ;  /* 0x00000001dadae824 */ /* 0x000fe200078e0a02 */
[----:B------:R-:W-:Y:S01]  /*4490*/  ISETP.GE.AND P6, PT, R12, RZ, PT ;  /* 0x000000ff0c00720c */ /* 0x000fe20003fc6270 */
[----:B------:R-:W-:Y:S01]  /*44a0*/  @!P0 IMAD.MOV R222, RZ, RZ, -R222 ;  /* 0x000000ffffde8224 */ /* 0x000fe200078e0ade */
[----:B------:R-:W-:Y:S01]  /*44b0*/  LOP3.LUT R12, R5, 0xb0, RZ, 0xfc, !PT ;  /* 0x000000b0050c7812 */ /* 0x000fe200078efcff */
[----:B------:R-:W-:Y:S01]  /*44c0*/  IMAD.MOV R11, RZ, RZ, -R8 ;  /* 0x000000ffff0b7224 */ /* 0x000fe200078e0a08 */
[----:B------:R-:W-:Y:S01]  /*44d0*/  ISETP.GT.U32.AND P0, PT, R2, R226, PT ;  /* 0x000000e20200720c */ /* 0x000fe20003f04070 */
[--C-:B------:R-:W-:Y:S01]  /*44e0*/  @!P1 IMAD.IADD R230, R230, 0x1, -R2.reuse ;  /* 0x00000001e6e69824 */ /* 0x100fe200078e0a02 */
[----:B------:R-:W-:Y:S01]  /*44f0*/  IABS R236, R12 ;  /* 0x0000000c00ec7213 */ /* 0x000fe20000000000 */
[----:B------:R-:W-:-:S02]  /*4500*/  @!P5 IMAD.IADD R234, R234, 0x1, -R2 ;  /* 0x00000001eaead824 */ /* 0x000fc400078e0a02 */
[C---:B------:R-:W-:Y:S02]  /*4510*/  IMAD R232, R2.reuse, R11, R232 ;  /* 0x0000000b02e87224 */ /* 0x040fe400078e02e8 */
[----:B------:R-:W-:Y:S01]  /*4520*/  IMAD.HI.U32 R8, R3, R236, RZ ;  /* 0x000000ec03087227 */ /* 0x000fe200078e00ff */
[----:B------:R-:W-:Y:S02]  /*4530*/  ISETP.GT.U32.AND P5, PT, R2, R234, PT ;  /* 0x000000ea0200720c */ /* 0x000fe40003fa4070 */
[----:B------:R-:W-:Y:S01]  /*4540*/  @!P2 IADD3 R228, R228, -R2, RZ ;  /* 0x80000002e4e4a210 */ /* 0x000fe20007ffe0ff */
[----:B------:R-:W-:Y:S01]  /*4550*/  IMAD.MOV R9, RZ, RZ, -R8 ;  /* 0x000000ffff097224 */ /* 0x000fe200078e0a08 */
[----:B------:R-:W-:Y:S01]  /*4560*/  ISETP.GE.AND P2, PT, R15, RZ, PT ;  /* 0x000000ff0f00720c */ /* 0x000fe20003f46270 */
[----:B------:R-:W-:Y:S01]  /*4570*/  @!P4 IMAD.MOV R224, RZ, RZ, -R224 ;  /* 0x000000ffffe0c224 */ /* 0x000fe200078e0ae0 */
[C---:B------:R-:W-:Y:S01]  /*4580*/  ISETP.GT.U32.AND P1, PT, R2.reuse, R228, PT ;  /* 0x000000e40200720c */ /* 0x040fe20003f24070 */
[C---:B------:R-:W-:Y:S01]  /*4590*/  IMAD R236, R2.reuse, R9, R236 ;  /* 0x0000000902ec7224 */ /* 0x040fe200078e02ec */
[----:B------:R-:W-:Y:S01]  /*45a0*/  ISETP.GT.U32.AND P4, PT, R2, R230, PT ;  /* 0x000000e60200720c */ /* 0x000fe20003f84070 */
[----:B------:R-:W-:Y:S01]  /*45b0*/  @!P6 IMAD.MOV R218, RZ, RZ, -R218 ;  /* 0x000000ffffdae224 */ /* 0x000fe200078e0ada */
[----:B------:R-:W-:Y:S01]  /*45c0*/  ISETP.GE.AND P6, PT, R16, RZ, PT ;  /* 0x000000ff1000720c */ /* 0x000fe20003fc6270 */
[----:B------:R-:W-:Y:S01]  /*45d0*/  @!P3 IMAD.MOV R216, RZ, RZ, -R216 ;  /* 0x000000ffffd8b224 */ /* 0x000fe200078e0ad8 */
[----:B------:R-:W-:Y:S01]  /*45e0*/  ISETP.GT.U32.AND P3, PT, R2, R232, PT ;  /* 0x000000e80200720c */ /* 0x000fe20003f64070 */
[--C-:B------:R-:W-:Y:S01]  /*45f0*/  @!P0 IMAD.IADD R226, R226, 0x1, -R2.reuse ;  /* 0x00000001e2e28824 */ /* 0x100fe200078e0a02 */
[----:B------:R-:W-:Y:S01]  /*4600*/  ISETP.GE.AND P0, PT, R10, RZ, PT ;  /* 0x000000ff0a00720c */ /* 0x000fe20003f06270 */
[----:B------:R-:W-:Y:S01]  /*4610*/  @!P5 IMAD.IADD R234, R234, 0x1, -R2 ;  /* 0x00000001eaead824 */ /* 0x000fe200078e0a02 */
[----:B------:R-:W-:Y:S01]  /*4620*/  ISETP.GT.U32.AND P5, PT, R2, R236, PT ;  /* 0x000000ec0200720c */ /* 0x000fe20003fa4070 */
[----:B------:R-:W-:Y:S01]  /*4630*/  @!P2 IMAD.MOV R226, RZ, RZ, -R226 ;  /* 0x000000ffffe2a224 */ /* 0x000fe200078e0ae2 */
[C---:B------:R-:W-:Y:S01]  /*4640*/  LOP3.LUT R8, R5.reuse, 0xb2, RZ, 0xfc, !PT ;  /* 0x000000b205087812 */ /* 0x040fe200078efcff */
[--C-:B------:R-:W-:Y:S01]  /*4650*/  @!P1 IMAD.IADD R228, R228, 0x1, -R2.reuse ;  /* 0x00000001e4e49824 */ /* 0x100fe200078e0a02 */
[----:B------:R-:W-:Y:S01]  /*4660*/  LOP3.LUT R9, R5, 0xb4, RZ, 0xfc, !PT ;  /* 0x000000b405097812 */ /* 0x000fe200078efcff */
[----:B------:R-:W-:Y:S01]  /*4670*/  @!P4 IMAD.IADD R230, R230, 0x1, -R2 ;  /* 0x00000001e6e6c824 */ /* 0x000fe200078e0a02 */
[----:B------:R-:W-:-:S02]  /*4680*/  IABS R238, R8 ;  /* 0x0000000800ee7213 */ /* 0x000fc40000000000 */
[----:B------:R-:W-:Y:S01]  /*4690*/  LOP3.LUT R10, R5, 0xb6, RZ, 0xfc, !PT ;  /* 0x000000b6050a7812 */ /* 0x000fe200078efcff */
[----:B------:R-:W-:Y:S01]  /*46a0*/  @!P3 IMAD.IADD R232, R232, 0x1, -R2 ;  /* 0x00000001e8e8b824 */ /* 0x000fe200078e0a02 */
[----:B------:R-:W-:Y:S01]  /*46b0*/  IABS R240, R9 ;  /* 0x0000000900f07213 */ /* 0x000fe20000000000 */
[----:B------:R-:W-:Y:S01]  /*46c0*/  @!P0 IMAD.MOV R230, RZ, RZ, -R230 ;  /* 0x000000ffffe68224 */ /* 0x000fe200078e0ae6 */
[----:B------:R-:W-:Y:S01]  /*46d0*/  @!P6 IADD3 R228, -R228, RZ, RZ ;  /* 0x000000ffe4e4e210 */ /* 0x000fe20007ffe1ff */
[----:B------:R-:W-:Y:S01]  /*46e0*/  @!P5 IMAD.IADD R236, R236, 0x1, -R2 ;  /* 0x00000001ececd824 */ /* 0x000fe200078e0a02 */
[----:B------:R-:W-:Y:S01]  /*46f0*/  ISETP.GE.AND P6, PT, R8, RZ, PT ;  /* 0x000000ff0800720c */ /* 0x000fe20003fc6270 */
[----:B------:R-:W-:Y:S01]  /*4700*/  IMAD.HI.U32 R8, R3, R238, RZ ;  /* 0x000000ee03087227 */ /* 0x000fe200078e00ff */
[----:B------:R-:W-:Y:S02]  /*4710*/  ISETP.GE.AND P4, PT, R18, RZ, PT ;  /* 0x000000ff1200720c */ /* 0x000fe40003f86270 */
[----:B------:R-:W-:Y:S01]  /*4720*/  ISETP.GE.AND P0, PT, R9, RZ, PT ;  /* 0x000000ff0900720c */ /* 0x000fe20003f06270 */
[----:B------:R-:W-:Y:S01]  /*4730*/  IMAD.HI.U32 R9, R3, R240, RZ ;  /* 0x000000f003097227 */ /* 0x000fe200078e00ff */
[----:B------:R-:W-:-:S02]  /*4740*/  IABS R242, R10 ;  /* 0x0000000a00f27213 */ /* 0x000fc40000000000 */
[C---:B------:R-:W-:Y:S01]  /*4750*/  ISETP.GT.U32.AND P2, PT, R2.reuse, R232, PT ;  /* 0x000000e80200720c */ /* 0x040fe20003f44070 */
[----:B------:R-:W-:Y:S01]  /*4760*/  IMAD.MOV R11, RZ, RZ, -R8 ;  /* 0x000000ffff0b7224 */ /* 0x000fe200078e0a08 */
[----:B------:R-:W-:Y:S01]  /*4770*/  ISETP.GT.U32.AND P5, PT, R2, R236, PT ;  /* 0x000000ec0200720c */ /* 0x000fe20003fa4070 */
[----:B------:R-:W-:Y:S01]  /*4780*/  IMAD.HI.U32 R8, R3, R242, RZ ;  /* 0x000000f203087227 */ /* 0x000fe200078e00ff */
[----:B------:R-:W-:Y:S02]  /*4790*/  ISETP.GE.AND P1, PT, R17, RZ, PT ;  /* 0x000000ff1100720c */ /* 0x000fe40003f26270 */
[----:B------:R-:W-:Y:S01]  /*47a0*/  ISETP.GE.AND P3, PT, R12, RZ, PT ;  /* 0x000000ff0c00720c */ /* 0x000fe20003f66270 */
[----:B------:R-:W-:Y:S01]  /*47b0*/  IMAD.MOV R9, RZ, RZ, -R9 ;  /* 0x000000ffff097224 */ /* 0x000fe200078e0a09 */
[C---:B------:R-:W-:Y:S01]  /*47c0*/  LOP3.LUT R12, R5.reuse, 0xb8, RZ, 0xfc, !PT ;  /* 0x000000b8050c7812 */ /* 0x040fe200078efcff */
[C---:B------:R-:W-:Y:S01]  /*47d0*/  IMAD R238, R2.reuse, R11, R238 ;  /* 0x0000000b02ee7224 */ /* 0x040fe200078e02ee */
[C---:B------:R-:W-:Y:S01]  /*47e0*/  LOP3.LUT R15, R5.reuse, 0xc0, RZ, 0xfc, !PT ;  /* 0x000000c0050f7812 */ /* 0x040fe200078efcff */
[----:B------:R-:W-:Y:S01]  /*47f0*/  IMAD.MOV R11, RZ, RZ, -R8 ;  /* 0x000000ffff0b7224 */ /* 0x000fe200078e0a08 */
[----:B------:R-:W-:Y:S01]  /*4800*/  IABS R244, R12 ;  /* 0x0000000c00f47213 */ /* 0x000fe20000000000 */
[C---:B------:R-:W-:Y:S01]  /*4810*/  IMAD R240, R2.reuse, R9, R240 ;  /* 0x0000000902f07224 */ /* 0x040fe200078e02f0 */
[----:B------:R-:W-:Y:S01]  /*4820*/  IABS R252, R15 ;  /* 0x0000000f00fc7213 */ /* 0x000fe20000000000 */
[C---:B------:R-:W-:Y:S01]  /*4830*/  IMAD R242, R2.reuse, R11, R242 ;  /* 0x0000000b02f27224 */ /* 0x040fe200078e02f2 */
[----:B------:R-:W-:Y:S01]  /*4840*/  LOP3.LUT R16, R5, 0xc2, RZ, 0xfc, !PT ;  /* 0x000000c205107812 */ /* 0x000fe200078efcff */
[----:B------:R-:W-:Y:S01]  /*4850*/  @!P4 IMAD.MOV R234, RZ, RZ, -R234 ;  /* 0x000000ffffeac224 */ /* 0x000fe200078e0aea */
[----:B------:R-:W-:Y:S01]  /*4860*/  ISETP.GT.U32.AND P4, PT, R2, R240, PT ;  /* 0x000000f00200720c */ /* 0x000fe20003f84070 */
[--C-:B------:R-:W-:Y:S01]  /*4870*/  @!P2 IMAD.IADD R232, R232, 0x1, -R2.reuse ;  /* 0x00000001e8e8a824 */ /* 0x100fe200078e0a02 */
[----:B------:R-:W-:Y:S01]  /*4880*/  ISETP.GE.AND P2, PT, R10, RZ, PT ;  /* 0x000000ff0a00720c */ /* 0x000fe20003f46270 */
[----:B------:R-:W-:Y:S01]  /*4890*/  @!P5 IMAD.IADD R236, R236, 0x1, -R2 ;  /* 0x00000001ececd824 */ /* 0x000fe200078e0a02 */
[----:B------:R-:W-:Y:S01]  /*48a0*/  ISETP.GT.U32.AND P5, PT, R2, R242, PT ;  /* 0x000000f20200720c */ /* 0x000fe20003fa4070 */
[----:B------:R-:W-:Y:S01]  /*48b0*/  IMAD.HI.U32 R8, R3, R244, RZ ;  /* 0x000000f403087227 */ /* 0x000fe200078e00ff */
[----:B------:R-:W-:-:S02]  /*48c0*/  LOP3.LUT R10, R5, 0xba, RZ, 0xfc, !PT ;  /* 0x000000ba050a7812 */ /* 0x000fc400078efcff */
[----:B------:R-:W-:Y:S01]  /*48d0*/  IABS R25, R16 ;  /* 0x0000001000197213 */ /* 0x000fe20000000000 */
[----:B------:R-:W-:Y:S01]  /*48e0*/  @!P1 IMAD.MOV R232, RZ, RZ, -R232 ;  /* 0x000000ffffe89224 */ /* 0x000fe200078e0ae8 */
[----:B------:R-:W-:Y:S01]  /*48f0*/  IABS R246, R10 ;  /* 0x0000000a00f67213 */ /* 0x000fe20000000000 */
[----:B------:R-:W-:Y:S01]  /*4900*/  IMAD.MOV R11, RZ, RZ, -R8 ;  /* 0x000000ffff0b7224 */ /* 0x000fe200078e0a08 */
[----:B------:R-:W-:Y:S01]  /*4910*/  ISETP.GT.U32.AND P1, PT, R2, R238, PT ;  /* 0x000000ee0200720c */ /* 0x000fe20003f24070 */
[----:B------:R-:W-:Y:S01]  /*4920*/  @!P4 IMAD.IADD R240, R240, 0x1, -R2 ;  /* 0x00000001f0f0c824 */ /* 0x000fe200078e0a02 */
[----:B------:R-:W-:Y:S01]  /*4930*/  LOP3.LUT R18, R5, 0xe4, RZ, 0xfc, !PT ;  /* 0x000000e405127812 */ /* 0x000fe200078efcff */
[----:B------:R-:W-:-:S03]  /*4940*/  IMAD.HI.U32 R9, R3, R246, RZ ;  /* 0x000000f603097227 */ /* 0x000fc600078e00ff */
[----:B------:R-:W-:Y:S01]  /*4950*/  IABS R42, R18 ;  /* 0x00000012002a7213 */ /* 0x000fe20000000000 */
[----:B------:R-:W-:Y:S01]  /*4960*/  @!P5 IMAD.IADD R242, R242, 0x1, -R2 ;  /* 0x00000001f2f2d824 */ /* 0x000fe200078e0a02 */
[----:B------:R-:W-:Y:S01]  /*4970*/  ISETP.GT.U32.AND P5, PT, R2, R240, PT ;  /* 0x000000f00200720c */ /* 0x000fe20003fa4070 */
[----:B------:R-:W-:Y:S02]  /*4980*/  IMAD.MOV R9, RZ, RZ, -R9 ;  /* 0x000000ffff097224 */ /* 0x000fe400078e0a09 */
[----:B------:R-:W-:Y:S02]  /*4990*/  IMAD.HI.U32 R8, R3, R248, RZ ;  /* 0x000000f803087227 */ /* 0x000fe400078e00ff */
[----:B------:R-:W-:Y:S02]  /*49a0*/  @!P1 IADD3 R238, R238, -R2, RZ ;  /* 0x80000002eeee9210 */ /* 0x000fe40007ffe0ff */
[C---:B------:R-:W-:Y:S02]  /*49b0*/  IMAD R246, R2.reuse, R9, R246 ;  /* 0x0000000902f67224 */ /* 0x040fe400078e02f6 */
[----:B------:R-:W-:Y:S01]  /*49c0*/  IMAD.MOV R9, RZ, RZ, -R8 ;  /* 0x000000ffff097224 */ /* 0x000fe200078e0a08 */
[C---:B------:R-:W-:Y:S01]  /*49d0*/  ISETP.GT.U32.AND P4, PT, R2.reuse, R238, PT ;  /* 0x000000ee0200720c */ /* 0x040fe20003f84070 */
[----:B------:R-:W-:-:S02]  /*49e0*/  IMAD R244, R2, R11, R244 ;  /* 0x0000000b02f47224 */ /* 0x000fc400078e02f4 */
[----:B------:R-:W-:Y:S02]  /*49f0*/  IMAD R248, R2, R9, R248 ;  /* 0x0000000902f87224 */ /* 0x000fe400078e02f8 */
[----:B------:R-:W-:Y:S01]  /*4a00*/  VIADD R11, R4, 0xbe ;  /* 0x000000be040b7836 */ /* 0x000fe20000000000 */
[----:B------:R-:W-:Y:S01]  /*4a10*/  ISETP.GT.U32.AND P1, PT, R2, R244, PT ;  /* 0x000000f40200720c */ /* 0x000fe20003f24070 */
[----:B------:R-:W-:Y:S01]  /*4a20*/  @!P5 IMAD.IADD R240, R240, 0x1, -R2 ;  /* 0x00000001f0f0d824 */ /* 0x000fe200078e0a02 */
[C---:B------:R-:W-:Y:S01]  /*4a30*/  ISETP.GT.U32.AND P5, PT, R2.reuse, R248, PT ;  /* 0x000000f80200720c */ /* 0x040fe20003fa4070 */
[----:B------:R-:W-:Y:S01]  /*4a40*/  @!P3 IMAD.MOV R236, RZ, RZ, -R236 ;  /* 0x000000ffffecb224 */ /* 0x000fe200078e0aec */
[----:B------:R-:W-:Y:S01]  /*4a50*/  IABS R250, R11 ;  /* 0x0000000b00fa7213 */ /* 0x000fe20000000000 */
[----:B------:R-:W-:Y:S01]  /*4a60*/  @!P0 IMAD.MOV R240, RZ, RZ, -R240 ;  /* 0x000000fffff08224 */ /* 0x000fe200078e0af0 */
[----:B------:R-:W-:Y:S01]  /*4a70*/  ISETP.GT.U32.AND P3, PT, R2, R242, PT ;  /* 0x000000f20200720c */ /* 0x000fe20003f64070 */
[----:B------:R-:W-:Y:S01]  /*4a80*/  @!P4 IMAD.IADD R238, R238, 0x1, -R2 ;  /* 0x00000001eeeec824 */ /* 0x000fe200078e0a02 */
[----:B------:R-:W-:Y:S01]  /*4a90*/  ISETP.GT.U32.AND P4, PT, R2, R246, PT ;  /* 0x000000f60200720c */ /* 0x000fe20003f84070 */
[----:B------:R-:W-:-:S04]  /*4aa0*/  IMAD.HI.U32 R8, R3, R250, RZ ;  /* 0x000000fa03087227 */ /* 0x000fc800078e00ff */
[----:B------:R-:W-:Y:S02]  /*4ab0*/  IMAD.MOV R9, RZ, RZ, -R8 ;  /* 0x000000ffff097224 */ /* 0x000fe400078e0a08 */
[----:B------:R-:W-:Y:S01]  /*4ac0*/  @!P5 IMAD.IADD R248, R248, 0x1, -R2 ;  /* 0x00000001f8f8d824 */ /* 0x000fe200078e0a02 */
[----:B------:R-:W-:Y:S01]  /*4ad0*/  ISETP.GE.AND P5, PT, R14, RZ, PT ;  /* 0x000000ff0e00720c */ /* 0x000fe20003fa6270 */
[----:B------:R-:W-:Y:S01]  /*4ae0*/  IMAD.HI.U32 R8, R3, R252, RZ ;  /* 0x000000fc03087227 */ /* 0x000fe200078e00ff */
[----:B------:R-:W-:-:S03]  /*4af0*/  LOP3.LUT R14, R5, 0xd2, RZ, 0xfc, !PT ;  /* 0x000000d2050e7812 */ /* 0x000fc600078efcff */
[C---:B------:R-:W-:Y:S01]  /*4b00*/  IMAD R250, R2.reuse, R9, R250 ;  /* 0x0000000902fa7224 */ /* 0x040fe200078e02fa */
[----:B------:R-:W-:Y:S01]  /*4b10*/  IABS R30, R14 ;  /* 0x0000000e001e7213 */ /* 0x000fe20000000000 */
[----:B------:R-:W-:Y:S01]  /*4b20*/  @!P6 IMAD.MOV R238, RZ, RZ, -R238 ;  /* 0x000000ffffeee224 */ /* 0x000fe200078e0aee */
[----:B------:R-:W-:Y:S01]  /*4b30*/  ISETP.GT.U32.AND P6, PT, R2, R248, PT ;  /* 0x000000f80200720c */ /* 0x000fe20003fc4070 */
[----:B------:R-:W-:Y:S02]  /*4b40*/  @!P1 IMAD.IADD R244, R244, 0x1, -R2 ;  /* 0x00000001f4f49824 */ /* 0x000fe400078e0a02 */
[----:B------:R-:W-:Y:S02]  /*4b50*/  IMAD.MOV R9, RZ, RZ, -R8 ;  /* 0x000000ffff097224 */ /* 0x000fe400078e0a08 */
[----:B------:R-:W-:Y:S01]  /*4b60*/  IMAD.HI.U32 R8, R3, R25, RZ ;  /* 0x0000001903087227 */ /* 0x000fe200078e00ff */
[----:B------:R-:W-:-:S03]  /*4b70*/  ISETP.GT.U32.AND P1, PT, R2, R244, PT ;  /* 0x000000f40200720c */ /* 0x000fc60003f24070 */
[----:B------:R-:W-:Y:S02]  /*4b80*/  IMAD R252, R2, R9, R252 ;  /* 0x0000000902fc7224 */ /* 0x000fe400078e02fc */
[----:B------:R-:W-:Y:S02]  /*4b90*/  IMAD.MOV R9, RZ, RZ, -R8 ;  /* 0x000000ffff097224 */ /* 0x000fe400078e0a08 */
[--C-:B------:R-:W-:Y:S02]  /*4ba0*/  @!P6 IMAD.IADD R248, R248, 0x1, -R2.reuse ;  /* 0x00000001f8f8e824 */ /* 0x100fe400078e0a02 */
[----:B------:R-:W-:Y:S01]  /*4bb0*/  IMAD R25, R2, R9, R25 ;  /* 0x0000000902197224 */ /* 0x000fe200078e0219 */
[C---:B------:R-:W-:Y:S01]  /*4bc0*/  LOP3.LUT R9, R5.reuse, 0xc8, RZ, 0xfc, !PT ;  /* 0x000000c805097812 */ /* 0x040fe200078efcff */
[--C-:B------:R-:W-:Y:S01]  /*4bd0*/  @!P3 IMAD.IADD R242, R242, 0x1, -R2.reuse ;  /* 0x00000001f2f2b824 */ /* 0x100fe200078e0a02 */
[----:B------:R-:W-:Y:S01]  /*4be0*/  ISETP.GE.AND P3, PT, R12, RZ, PT ;  /* 0x000000ff0c00720c */ /* 0x000fe20003f66270 */
[----:B------:R-:W-:Y:S01]  /*4bf0*/  @!P1 IMAD.IADD R244, R244, 0x1, -R2 ;  /* 0x00000001f4f49824 */ /* 0x000fe200078e0a02 */
[C---:B------:R-:W-:Y:S01]  /*4c00*/  ISETP.GT.U32.AND P6, PT, R2.reuse, R25, PT ;  /* 0x000000190200720c */ /* 0x040fe20003fc4070 */
[----:B------:R-:W-:Y:S01]  /*4c10*/  @!P2 IMAD.MOV R242, RZ, RZ, -R242 ;  /* 0x000000fffff2a224 */ /* 0x000fe200078e0af2 */
[----:B------:R-:W-:Y:S01]  /*4c20*/  ISETP.GT.U32.AND P1, PT, R2, R250, PT ;  /* 0x000000fa0200720c */ /* 0x000fe20003f24070 */
[----:B------:R-:W-:Y:S01]  /*4c30*/  @!P4 IMAD.IADD R246, R246, 0x1, -R2 ;  /* 0x00000001f6f6c824 */ /* 0x000fe200078e0a02 */
[----:B------:R-:W-:Y:S01]  /*4c40*/  LOP3.LUT R12, R5, 0xc4, RZ, 0xfc, !PT ;  /* 0x000000c4050c7812 */ /* 0x000fe200078efcff */
[----:B------:R-:W-:Y:S01]  /*4c50*/  @!P5 IMAD.MOV R248, RZ, RZ, -R248 ;  /* 0x000000fffff8d224 */ /* 0x000fe200078e0af8 */
[----:B------:R-:W-:Y:S01]  /*4c60*/  ISETP.GT.U32.AND P2, PT, R2, R252, PT ;  /* 0x000000fc0200720c */ /* 0x000fe20003f44070 */
[----:B------:R-:W-:Y:S01]  /*4c70*/  VIADD R17, R4, 0xee ;  /* 0x000000ee04117836 */ /* 0x000fe20000000000 */
[----:B------:R-:W-:-:S02]  /*4c80*/  IABS R27, R12 ;  /* 0x0000000c001b7213 */ /* 0x000fc40000000000 */
[----:B------:R-:W-:Y:S01]  /*4c90*/  IABS R29, R9 ;  /* 0x00000009001d7213 */ /* 0x000fe20000000000 */
[----:B------:R-:W-:Y:S01]  /*4ca0*/  @!P3 IMAD.MOV R244, RZ, RZ, -R244 ;  /* 0x000000fffff4b224 */ /* 0x000fe200078e0af4 */
[----:B------:R-:W-:Y:S01]  /*4cb0*/  ISETP.GE.AND P3, PT, R11, RZ, PT ;  /* 0x000000ff0b00720c */ /* 0x000fe20003f66270 */
[----:B------:R-:W-:Y:S01]  /*4cc0*/  @!P6 IMAD.IADD R25, R25, 0x1, -R2 ;  /* 0x000000011919e824 */ /* 0x000fe200078e0a02 */
[----:B------:R-:W-:Y:S01]  /*4cd0*/  ISETP.GE.AND P4, PT, R10, RZ, PT ;  /* 0x000000ff0a00720c */ /* 0x000fe20003f86270 */
[----:B------:R-:W-:Y:S01]  /*4ce0*/  IMAD.HI.U32 R8, R3, R27, RZ ;  /* 0x0000001b03087227 */ /* 0x000fe200078e00ff */
[----:B------:R-:W-:Y:S02]  /*4cf0*/  @!P1 IADD3 R250, R250, -R2, RZ ;  /* 0x80000002fafa9210 */ /* 0x000fe40007ffe0ff */
[C---:B------:R-:W-:Y:S01]  /*4d00*/  ISETP.GT.U32.AND P5, PT, R2.reuse, R25, PT ;  /* 0x000000190200720c */ /* 0x040fe20003fa4070 */
[----:B------:R-:W-:Y:S01]  /*4d10*/  IMAD.MOV R8, RZ, RZ, -R8 ;  /* 0x000000ffff087224 */ /* 0x000fe200078e0a08 */
[----:B------:R-:W-:Y:S01]  /*4d20*/  ISETP.GT.U32.AND P1, PT, R2, R246, PT ;  /* 0x000000f60200720c */ /* 0x000fe20003f24070 */
[----:B------:R-:W-:Y:S01]  /*4d30*/  @!P2 IMAD.IADD R252, R252, 0x1, -R2 ;  /* 0x00000001fcfca824 */ /* 0x000fe200078e0a02 */
[C---:B------:R-:W-:Y:S01]  /*4d40*/  ISETP.GT.U32.AND P0, PT, R2.reuse, R250, PT ;  /* 0x000000fa0200720c */ /* 0x040fe20003f04070 */
[----:B------:R-:W-:Y:S01]  /*4d50*/  IMAD R27, R2, R8, R27 ;  /* 0x00000008021b7224 */ /* 0x000fe200078e021b */
[----:B------:R-:W-:-:S02]  /*4d60*/  LOP3.LUT R8, R5, 0xc6, RZ, 0xfc, !PT ;  /* 0x000000c605087812 */ /* 0x000fc400078efcff */
[----:B------:R-:W-:Y:S02]  /*4d70*/  ISETP.GT.U32.AND P2, PT, R2, R252, PT ;  /* 0x000000fc0200720c */ /* 0x000fe40003f44070 */
[----:B------:R-:W-:Y:S02]  /*4d80*/  IABS R51, R8 ;  /* 0x0000000800337213 */ /* 0x000fe40000000000 */
[----:B------:R-:W-:Y:S01]  /*4d90*/  ISETP.GE.AND P6, PT, R8, RZ, PT ;  /* 0x000000ff0800720c */ /* 0x000fe20003fc6270 */
[--C-:B------:R-:W-:Y:S01]  /*4da0*/  @!P5 IMAD.IADD R25, R25, 0x1, -R2.reuse ;  /* 0x000000011919d824 */ /* 0x100fe200078e0a02 */
[----:B------:R-:W-:Y:S01]  /*4db0*/  ISETP.GT.U32.AND P5, PT, R2, R27, PT ;  /* 0x0000001b0200720c */ /* 0x000fe20003fa4070 */
[--C-:B------:R-:W-:Y:S01]  /*4dc0*/  @!P1 IMAD.IADD R246, R246, 0x1, -R2.reuse ;  /* 0x00000001f6f69824 */ /* 0x100fe200078e0a02 */
[----:B------:R-:W-:Y:S01]  /*4dd0*/  ISETP.GE.AND P1, PT, R15, RZ, PT ;  /* 0x000000ff0f00720c */ /* 0x000fe20003f26270 */
[----:B------:R-:W-:Y:S01]  /*4de0*/  @!P0 IMAD.IADD R250, R250, 0x1, -R2 ;  /* 0x00000001fafa8824 */ /* 0x000fe200078e0a02 */
[----:B------:R-:W-:Y:S01]  /*4df0*/  ISETP.GE.AND P0, PT, R16, RZ, PT ;  /* 0x000000ff1000720c */ /* 0x000fe20003f06270 */
[----:B------:R-:W-:Y:S01]  /*4e00*/  IMAD.HI.U32 R8, R3, R51, RZ ;  /* 0x0000003303087227 */ /* 0x000fe200078e00ff */
[----:B------:R-:W-:-:S02]  /*4e10*/  LOP3.LUT R10, R5, 0xca, RZ, 0xfc, !PT ;  /* 0x000000ca050a7812 */ /* 0x000fc400078efcff */
[----:B------:R-:W-:Y:S01]  /*4e20*/  @!P3 IADD3 R250, -R250, RZ, RZ ;  /* 0x000000fffafab210 */ /* 0x000fe20007ffe1ff */
[----:B------:R-:W-:Y:S01]  /*4e30*/  IMAD.MOV R8, RZ, RZ, -R8 ;  /* 0x000000ffff087224 */ /* 0x000fe200078e0a08 */
[----:B------:R-:W-:Y:S01]  /*4e40*/  ISETP.GE.AND P3, PT, R9, RZ, PT ;  /* 0x000000ff0900720c */ /* 0x000fe20003f66270 */
[----:B------:R-:W-:Y:S01]  /*4e50*/  IMAD.HI.U32 R9, R3, R29, RZ ;  /* 0x0000001d03097227 */ /* 0x000fe200078e00ff */
[----:B------:R-:W-:Y:S02]  /*4e60*/  LOP3.LUT R11, R5, 0xcc, RZ, 0xfc, !PT ;  /* 0x000000cc050b7812 */ /* 0x000fe400078efcff */
[----:B------:R-:W-:Y:S01]  /*4e70*/  IABS R31, R10 ;  /* 0x0000000a001f7213 */ /* 0x000fe20000000000 */
[--C-:B------:R-:W-:Y:S01]  /*4e80*/  @!P2 IMAD.IADD R252, R252, 0x1, -R2.reuse ;  /* 0x00000001fcfca824 */ /* 0x100fe200078e0a02 */
[----:B------:R-:W-:Y:S01]  /*4e90*/  IABS R33, R11 ;  /* 0x0000000b00217213 */ /* 0x000fe20000000000 */
[----:B------:R-:W-:Y:S01]  /*4ea0*/  IMAD R51, R2, R8, R51 ;  /* 0x0000000802337224 */ /* 0x000fe200078e0233 */
[----:B------:R-:W-:Y:S01]  /*4eb0*/  ISETP.GE.AND P2, PT, R10, RZ, PT ;  /* 0x000000ff0a00720c */ /* 0x000fe20003f46270 */
[----:B------:R-:W-:Y:S01]  /*4ec0*/  @!P5 IMAD.IADD R27, R27, 0x1, -R2 ;  /* 0x000000011b1bd824 */ /* 0x000fe200078e0a02 */
[C---:B------:R-:W-:Y:S01]  /*4ed0*/  LOP3.LUT R15, R5.reuse, 0xd4, RZ, 0xfc, !PT ;  /* 0x000000d4050f7812 */ /* 0x040fe200078efcff */
[----:B------:R-:W-:Y:S01]  /*4ee0*/  IMAD.MOV R9, RZ, RZ, -R9 ;  /* 0x000000ffff097224 */ /* 0x000fe200078e0a09 */
[----:B------:R-:W-:Y:S01]  /*4ef0*/  LOP3.LUT R16, R5, 0xe2, RZ, 0xfc, !PT ;  /* 0x000000e205107812 */ /* 0x000fe200078efcff */
        /* <DEDUP_REMOVED lines=8> */
[----:B------:R-:W-:Y:S01]  /*4f80*/  IMAD.HI.U32 R10, R3, R31, RZ ;  /* 0x0000001f030a7227 */ /* 0x000fe200078e00ff */
[----:B------:R-:W-:-:S02]  /*4f90*/  IABS R56, R15 ;  /* 0x0000000f00387213 */ /* 0x000fc40000000000 */
[----:B------:R-:W-:Y:S01]  /*4fa0*/  IABS R44, R16 ;  /* 0x00000010002c7213 */ /* 0x000fe20000000000 */
[----:B------:R-:W-:Y:S01]  /*4fb0*/  IMAD.HI.U32 R8, R3, R33, RZ ;  /* 0x0000002103087227 */ /* 0x000fe200078e00ff */
[----:B------:R-:W-:-:S03]  /*4fc0*/  IABS R22, R17 ;  /* 0x0000001100167213 */ /* 0x000fc60000000000 */
[----:B------:R-:W-:Y:S02]  /*4fd0*/  VIADD R12, R4, 0xce ;  /* 0x000000ce040c7836 */ /* 0x000fe40000000000 */
[----:B------:R-:W-:Y:S02]  /*4fe0*/  IMAD.MOV R10, RZ, RZ, -R10 ;  /* 0x000000ffff0a7224 */ /* 0x000fe400078e0a0a */
[----:B------:R-:W-:Y:S01]  /*4ff0*/  IMAD.MOV R8, RZ, RZ, -R8 ;  /* 0x000000ffff087224 */ /* 0x000fe200078e0a08 */
[----:B------:R-:W-:Y:S01]  /*5000*/  IABS R53, R12 ;  /* 0x0000000c00357213 */ /* 0x000fe20000000000 */
[C---:B------:R-:W-:Y:S01]  /*5010*/  IMAD R31, R2.reuse, R10, R31 ;  /* 0x0000000a021f7224 */ /* 0x040fe200078e021f */
[----:B------:R-:W-:Y:S01]  /*5020*/  LOP3.LUT R10, R5, 0xd0, RZ, 0xfc, !PT ;  /* 0x000000d0050a7812 */ /* 0x000fe200078efcff */
[C---:B------:R-:W-:Y:S01]  /*5030*/  IMAD R33, R2.reuse, R8, R33 ;  /* 0x0000000802217224 */ /* 0x040fe200078e0221 */
[----:B------:R-:W-:Y:S01]  /*5040*/  @!P0 IADD3 R29, R29, -R2, RZ ;  /* 0x800000021d1d8210 */ /* 0x000fe20007ffe0ff */
[--C-:B------:R-:W-:Y:S01]  /*5050*/  @!P5 IMAD.IADD R27, R27, 0x1, -R2.reuse ;  /* 0x000000011b1bd824 */ /* 0x100fe200078e0a02 */
[----:B------:R-:W-:Y:S01]  /*5060*/  IABS R60, R10 ;  /* 0x0000000a003c7213 */ /* 0x000fe20000000000 */
[----:B------:R-:W-:Y:S01]  /*5070*/  @!P1 IMAD.IADD R51, R51, 0x1, -R2 ;  /* 0x0000000133339824 */ /* 0x000fe200078e0a02 */
[C---:B------:R-:W-:Y:S01]  /*5080*/  ISETP.GT.U32.AND P5, PT, R2.reuse, R31, PT ;  /* 0x0000001f0200720c */ /* 0x040fe20003fa4070 */
[----:B------:R-:W-:Y:S01]  /*5090*/  @!P4 IMAD.MOV R27, RZ, RZ, -R27 ;  /* 0x000000ffff1bc224 */ /* 0x000fe200078e0a1b */
[C---:B------:R-:W-:Y:S01]  /*50a0*/  ISETP.GT.U32.AND P4, PT, R2.reuse, R33, PT ;  /* 0x000000210200720c */ /* 0x040fe20003f84070 */
[----:B------:R-:W-:Y:S01]  /*50b0*/  IMAD.HI.U32 R9, R3, R53, RZ ;  /* 0x0000003503097227 */ /* 0x000fe200078e00ff */
[----:B------:R-:W-:-:S02]  /*50c0*/  ISETP.GT.U32.AND P1, PT, R2, R51, PT ;  /* 0x000000330200720c */ /* 0x000fc40003f24070 */
[----:B------:R-:W-:Y:S01]  /*50d0*/  ISETP.GT.U32.AND P0, PT, R2, R29, PT ;  /* 0x0000001d0200720c */ /* 0x000fe20003f04070 */
[----:B------:R-:W-:Y:S02]  /*50e0*/  IMAD.MOV R9, RZ, RZ, -R9 ;  /* 0x000000ffff097224 */ /* 0x000fe400078e0a09 */
[----:B------:R-:W-:-:S04]  /*50f0*/  IMAD.HI.U32 R8, R3, R60, RZ ;  /* 0x0000003c03087227 */ /* 0x000fc800078e00ff */
[C---:B------:R-:W-:Y:S02]  /*5100*/  IMAD R53, R2.reuse, R9, R53 ;  /* 0x0000000902357224 */ /* 0x040fe400078e0235 */
[----:B------:R-:W-:Y:S02]  /*5110*/  IMAD.MOV R9, RZ, RZ, -R8 ;  /* 0x000000ffff097224 */ /* 0x000fe400078e0a08 */
[----:B------:R-:W-:Y:S01]  /*5120*/  @!P1 IMAD.IADD R51, R51, 0x1, -R2 ;  /* 0x0000000133339824 */ /* 0x000fe200078e0a02 */
[C---:B------:R-:W-:Y:S01]  /*5130*/  ISETP.GT.U32.AND P1, PT, R2.reuse, R53, PT ;  /* 0x000000350200720c */ /* 0x040fe20003f24070 */
[----:B------:R-:W-:Y:S02]  /*5140*/  IMAD R60, R2, R9, R60 ;  /* 0x00000009023c7224 */ /* 0x000fe400078e023c */
[--C-:B------:R-:W-:Y:S01]  /*5150*/  @!P4 IMAD.IADD R33, R33, 0x1, -R2.reuse ;  /* 0x000000012121c824 */ /* 0x100fe200078e0a02 */
[----:B------:R-:W-:Y:S01]  /*5160*/  ISETP.GE.AND P4, PT, R11, RZ, PT ;  /* 0x000000ff0b00720c */ /* 0x000fe20003f86270 */
[----:B------:R-:W-:-:S02]  /*5170*/  @!P5 IMAD.IADD R31, R31, 0x1, -R2 ;  /* 0x000000011f1fd824 */ /* 0x000fc400078e0a02 */
[----:B------:R-:W-:Y:S01]  /*5180*/  @!P0 IMAD.IADD R29, R29, 0x1, -R2 ;  /* 0x000000011d1d8824 */ /* 0x000fe200078e0a02 */
[C---:B------:R-:W-:Y:S01]  /*5190*/  ISETP.GT.U32.AND P0, PT, R2.reuse, R60, PT ;  /* 0x0000003c0200720c */ /* 0x040fe20003f04070 */
[----:B------:R-:W-:Y:S01]  /*51a0*/  @!P6 IMAD.MOV R51, RZ, RZ, -R51 ;  /* 0x000000ffff33e224 */ /* 0x000fe200078e0a33 */
[C---:B------:R-:W-:Y:S01]  /*51b0*/  ISETP.GT.U32.AND P6, PT, R2.reuse, R33, PT ;  /* 0x000000210200720c */ /* 0x040fe20003fc4070 */
[----:B------:R-:W-:Y:S01]  /*51c0*/  IMAD.HI.U32 R8, R3, R30, RZ ;  /* 0x0000001e03087227 */ /* 0x000fe200078e00ff */
[----:B------:R-:W-:-:S03]  /*51d0*/  ISETP.GT.U32.AND P5, PT, R2, R31, PT ;  /* 0x0000001f0200720c */ /* 0x000fc60003fa4070 */
[----:B------:R-:W-:Y:S01]  /*51e0*/  IMAD.MOV R11, RZ, RZ, -R8 ;  /* 0x000000ffff0b7224 */ /* 0x000fe200078e0a08 */
[----:B------:R-:W-:Y:S01]  /*51f0*/  LOP3.LUT R8, R5, 0xd6, RZ, 0xfc, !PT ;  /* 0x000000d605087812 */ /* 0x000fe200078efcff */
[----:B------:R-:W-:Y:S01]  /*5200*/  @!P1 IMAD.IADD R53, R53, 0x1, -R2 ;  /* 0x0000000135359824 */ /* 0x000fe200078e0a02 */
[----:B------:R-:W-:Y:S01]  /*5210*/  ISETP.GE.AND P1, PT, R10, RZ, PT ;  /* 0x000000ff0a00720c */ /* 0x000fe20003f26270 */
[----:B------:R-:W-:Y:S01]  /*5220*/  IMAD R30, R2, R11, R30 ;  /* 0x0000000b021e7224 */ /* 0x000fe200078e021e */
[----:B------:R-:W-:Y:S01]  /*5230*/  IABS R34, R8 ;  /* 0x0000000800227213 */ /* 0x000fe20000000000 */
[--C-:B------:R-:W-:Y:S01]  /*5240*/  @!P0 IMAD.IADD R60, R60, 0x1, -R2.reuse ;  /* 0x000000013c3c8824 */ /* 0x100fe200078e0a02 */
[----:B------:R-:W-:Y:S01]  /*5250*/  LOP3.LUT R10, R5, 0xd8, RZ, 0xfc, !PT ;  /* 0x000000d8050a7812 */ /* 0x000fe200078efcff */
[----:B------:R-:W-:Y:S01]  /*5260*/  @!P3 IMAD.MOV R29, RZ, RZ, -R29 ;  /* 0x000000ffff1db224 */ /* 0x000fe200078e0a1d */
[----:B------:R-:W-:Y:S01]  /*5270*/  @!P6 IADD3 R33, R33, -R2, RZ ;  /* 0x800000022121e210 */ /* 0x000fe20007ffe0ff */
[----:B------:R-:W-:Y:S01]  /*5280*/  @!P5 IMAD.IADD R31, R31, 0x1, -R2 ;  /* 0x000000011f1fd824 */ /* 0x000fe200078e0a02 */
[C---:B------:R-:W-:Y:S01]  /*5290*/  ISETP.GT.U32.AND P3, PT, R2.reuse, R53, PT ;  /* 0x000000350200720c */ /* 0x040fe20003f64070 */
[----:B------:R-:W-:Y:S01]  /*52a0*/  IMAD.HI.U32 R9, R3, R56, RZ ;  /* 0x0000003803097227 */ /* 0x000fe200078e00ff */
[----:B------:R-:W-:-:S02]  /*52b0*/  ISETP.GT.U32.AND P6, PT, R2, R30, PT ;  /* 0x0000001e0200720c */ /* 0x000fc40003fc4070 */
[----:B------:R-:W-:Y:S01]  /*52c0*/  ISETP.GE.AND P5, PT, R12, RZ, PT ;  /* 0x000000ff0c00720c */ /* 0x000fe20003fa6270 */
[----:B------:R-:W-:Y:S01]  /*52d0*/  IMAD.MOV R9, RZ, RZ, -R9 ;  /* 0x000000ffff097224 */ /* 0x000fe200078e0a09 */
[C---:B------:R-:W-:Y:S01]  /*52e0*/  ISETP.GT.U32.AND P0, PT, R2.reuse, R60, PT ;  /* 0x0000003c0200720c */ /* 0x040fe20003f04070 */
[----:B------:R-:W-:Y:S01]  /*52f0*/  @!P4 IMAD.MOV R33, RZ, RZ, -R33 ;  /* 0x000000ffff21c224 */ /* 0x000fe200078e0a21 */
[----:B------:R-:W-:Y:S01]  /*5300*/  IABS R32, R10 ;  /* 0x0000000a00207213 */ /* 0x000fe20000000000 */
[----:B------:R-:W-:Y:S02]  /*5310*/  IMAD R56, R2, R9, R56 ;  /* 0x0000000902387224 */ /* 0x000fe400078e0238 */
[----:B------:R-:W-:Y:S01]  /*5320*/  @!P2 IMAD.MOV R31, RZ, RZ, -R31 ;  /* 0x000000ffff1fa224 */ /* 0x000fe200078e0a1f */
[----:B------:R-:W-:Y:S01]  /*5330*/  ISETP.GE.AND P2, PT, R14, RZ, PT ;  /* 0x000000ff0e00720c */ /* 0x000fe20003f46270 */
[--C-:B------:R-:W-:Y:S01]  /*5340*/  @!P3 IMAD.IADD R53, R53, 0x1, -R2.reuse ;  /* 0x000000013535b824 */ /* 0x100fe200078e0a02 */
[----:B------:R-:W-:Y:S01]  /*5350*/  ISETP.GT.U32.AND P4, PT, R2, R56, PT ;  /* 0x000000380200720c */ /* 0x000fe20003f84070 */
[--C-:B------:R-:W-:Y:S01]  /*5360*/  @!P6 IMAD.IADD R30, R30, 0x1, -R2.reuse ;  /* 0x000000011e1ee824 */ /* 0x100fe200078e0a02 */
[----:B------:R-:W-:Y:S01]  /*5370*/  ISETP.GE.AND P3, PT, R15, RZ, PT ;  /* 0x000000ff0f00720c */ /* 0x000fe20003f66270 */
[----:B------:R-:W-:Y:S01]  /*5380*/  @!P5 IMAD.MOV R53, RZ, RZ, -R53 ;  /* 0x000000ffff35d224 */ /* 0x000fe200078e0a35 */
[----:B------:R-:W-:Y:S01]  /*5390*/  ISETP.GE.AND P6, PT, R10, RZ, PT ;  /* 0x000000ff0a00720c */ /* 0x000fe20003fc6270 */
[----:B------:R-:W-:Y:S01]  /*53a0*/  @!P0 IMAD.IADD R60, R60, 0x1, -R2 ;  /* 0x000000013c3c8824 */ /* 0x000fe200078e0a02 */
[----:B------:R-:W-:Y:S01]  /*53b0*/  ISETP.GE.AND P0, PT, R8, RZ, PT ;  /* 0x000000ff0800720c */ /* 0x000fe20003f06270 */
[----:B------:R-:W-:Y:S01]  /*53c0*/  IMAD.HI.U32 R8, R3, R34, RZ ;  /* 0x0000002203087227 */ /* 0x000fe200078e00ff */
[----:B------:R-:W-:-:S02]  /*53d0*/  ISETP.GT.U32.AND P5, PT, R2, R30, PT ;  /* 0x0000001e0200720c */ /* 0x000fc40003fa4070 */
[C---:B------:R-:W-:Y:S01]  /*53e0*/  LOP3.LUT R14, R5.reuse, 0xe0, RZ, 0xfc, !PT ;  /* 0x000000e0050e7812 */ /* 0x040fe200078efcff */
[----:B------:R-:W-:Y:S01]  /*53f0*/  IMAD.MOV R11, RZ, RZ, -R8 ;  /* 0x000000ffff0b7224 */ /* 0x000fe200078e0a08 */
[----:B------:R-:W-:Y:S01]  /*5400*/  LOP3.LUT R8, R5, 0xda, RZ, 0xfc, !PT ;  /* 0x000000da05087812 */ /* 0x000fe200078efcff */
[----:B------:R-:W-:Y:S01]  /*5410*/  @!P4 IMAD.IADD R56, R56, 0x1, -R2 ;  /* 0x000000013838c824 */ /* 0x000fe200078e0a02 */
[----:B------:R-:W-:Y:S01]  /*5420*/  IABS R46, R14 ;  /* 0x0000000e002e7213 */ /* 0x000fe20000000000 */
[C---:B------:R-:W-:Y:S01]  /*5430*/  IMAD R34, R2.reuse, R11, R34 ;  /* 0x0000000b02227224 */ /* 0x040fe200078e0222 */
[----:B------:R-:W-:Y:S01]  /*5440*/  IABS R58, R8 ;  /* 0x00000008003a7213 */ /* 0x000fe20000000000 */
[----:B------:R-:W-:Y:S01]  /*5450*/  IMAD.HI.U32 R9, R3, R32, RZ ;  /* 0x0000002003097227 */ /* 0x000fe200078e00ff */
[----:B------:R-:W-:-:S03]  /*5460*/  ISETP.GT.U32.AND P4, PT, R2, R56, PT ;  /* 0x000000380200720c */ /* 0x000fc60003f84070 */
[----:B------:R-:W-:Y:S01]  /*5470*/  @!P5 IMAD.IADD R30, R30, 0x1, -R2 ;  /* 0x000000011e1ed824 */ /* 0x000fe200078e0a02 */
[----:B------:R-:W-:Y:S01]  /*5480*/  ISETP.GT.U32.AND P5, PT, R2, R34, PT ;  /* 0x000000220200720c */ /* 0x000fe20003fa4070 */
[----:B------:R-:W-:Y:S02]  /*5490*/  IMAD.MOV R9, RZ, RZ, -R9 ;  /* 0x000000ffff097224 */ /* 0x000fe400078e0a09 */
[----:B------:R-:W-:Y:S01]  /*54a0*/  VIADD R10, R4, 0xde ;  /* 0x000000de040a7836 */ /* 0x000fe20000000000 */
[----:B------:R-:W-:Y:S01]  /*54b0*/  @!P2 IADD3 R30, -R30, RZ, RZ ;  /* 0x000000ff1e1ea210 */ /* 0x000fe20007ffe1ff */
[----:B------:R-:W-:Y:S01]  /*54c0*/  IMAD R32, R2, R9, R32 ;  /* 0x0000000902207224 */ /* 0x000fe200078e0220 */
[----:B------:R-:W-:Y:S01]  /*54d0*/  LOP3.LUT R9, R5, 0xdc, RZ, 0xfc, !PT ;  /* 0x000000dc05097812 */ /* 0x000fe200078efcff */
[----:B------:R-:W-:Y:S01]  /*54e0*/  @!P1 IMAD.MOV R60, RZ, RZ, -R60 ;  /* 0x000000ffff3c9224 */ /* 0x000fe200078e0a3c */
[----:B------:R-:W-:Y:S01]  /*54f0*/  ISETP.GE.AND P1, PT, R8, RZ, PT ;  /* 0x000000ff0800720c */ /* 0x000fe20003f26270 */
[----:B------:R-:W-:Y:S01]  /*5500*/  @!P4 IMAD.IADD R56, R56, 0x1, -R2 ;  /* 0x000000013838c824 */ /* 0x000fe200078e0a02 */
[----:B------:R-:W-:Y:S01]  /*5510*/  IABS R48, R9 ;  /* 0x0000000900307213 */ /* 0x000fe20000000000 */
[----:B------:R-:W-:Y:S01]  /*5520*/  IMAD.HI.U32 R8, R3, R58, RZ ;  /* 0x0000003a03087227 */ /* 0x000fe200078e00ff */
[----:B------:R-:W-:-:S02]  /*5530*/  ISETP.GE.AND P4, PT, R9, RZ, PT ;  /* 0x000000ff0900720c */ /* 0x000fc40003f86270 */
[----:B------:R-:W-:Y:S01]  /*5540*/  IABS R12, R10 ;  /* 0x0000000a000c7213 */ /* 0x000fe20000000000 */
[----:B------:R-:W-:Y:S01]  /*5550*/  @!P5 IMAD.IADD R34, R34, 0x1, -R2 ;  /* 0x000000012222d824 */ /* 0x000fe200078e0a02 */
[----:B------:R-:W-:Y:S01]  /*5560*/  ISETP.GE.AND P2, PT, R10, RZ, PT ;  /* 0x000000ff0a00720c */ /* 0x000fe20003f46270 */
[----:B------:R-:W-:-:S03]  /*5570*/  IMAD.HI.U32 R9, R3, R48, RZ ;  /* 0x0000003003097227 */ /* 0x000fc600078e00ff */
[C---:B------:R-:W-:Y:S01]  /*5580*/  ISETP.GT.U32.AND P5, PT, R2.reuse, R34, PT ;  /* 0x000000220200720c */ /* 0x040fe20003fa4070 */
[----:B------:R-:W-:Y:S02]  /*5590*/  IMAD.MOV R9, RZ, RZ, -R9 ;  /* 0x000000ffff097224 */ /* 0x000fe400078e0a09 */
[----:B------:R-:W-:Y:S01]  /*55a0*/  @!P3 IMAD.MOV R56, RZ, RZ, -R56 ;  /* 0x000000ffff38b224 */ /* 0x000fe200078e0a38 */
[C---:B------:R-:W-:Y:S01]  /*55b0*/  ISETP.GT.U32.AND P3, PT, R2.reuse, R32, PT ;  /* 0x000000200200720c */ /* 0x040fe20003f64070 */
[----:B------:R-:W-:Y:S02]  /*55c0*/  IMAD R48, R2, R9, R48 ;  /* 0x0000000902307224 */ /* 0x000fe400078e0230 */
[----:B------:R-:W-:Y:S02]  /*55d0*/  IMAD.MOV R11, RZ, RZ, -R8 ;  /* 0x000000ffff0b7224 */ /* 0x000fe400078e0a08 */
[----:B------:R-:W-:-:S04]  /*55e0*/  IMAD.HI.U32 R8, R3, R12, RZ ;  /* 0x0000000c03087227 */ /* 0x000fc800078e00ff */
[----:B------:R-:W-:Y:S02]  /*55f0*/  @!P5 IMAD.IADD R34, R34, 0x1, -R2 ;  /* 0x000000012222d824 */ /* 0x000fe400078e0a02 */
[C---:B------:R-:W-:Y:S02]  /*5600*/  IMAD R58, R2.reuse, R11, R58 ;  /* 0x0000000b023a7224 */ /* 0x040fe400078e023a */
[----:B------:R-:W-:Y:S01]  /*5610*/  @!P0 IMAD.MOV R34, RZ, RZ, -R34 ;  /* 0x000000ffff228224 */ /* 0x000fe200078e0a22 */
[----:B------:R-:W-:Y:S01]  /*5620*/  ISETP.GT.U32.AND P0, PT, R2, R48, PT ;  /* 0x000000300200720c */ /* 0x000fe20003f04070 */
[----:B------:R-:W-:Y:S01]  /*5630*/  @!P3 IMAD.IADD R32, R32, 0x1, -R2 ;  /* 0x000000012020b824 */ /* 0x000fe200078e0a02 */
[C---:B------:R-:W-:Y:S01]  /*5640*/  ISETP.GT.U32.AND P5, PT, R2.reuse, R58, PT ;  /* 0x0000003a0200720c */ /* 0x040fe20003fa4070 */
[----:B------:R-:W-:Y:S02]  /*5650*/  IMAD.MOV R11, RZ, RZ, -R8 ;  /* 0x000000ffff0b7224 */ /* 0x000fe400078e0a08 */
[----:B------:R-:W-:Y:S01]  /*5660*/  IMAD.HI.U32 R8, R3, R44, RZ ;  /* 0x0000002c03087227 */ /* 0x000fe200078e00ff */
[----:B------:R-:W-:-:S03]  /*5670*/  ISETP.GT.U32.AND P3, PT, R2, R32, PT ;  /* 0x000000200200720c */ /* 0x000fc60003f64070 */
[----:B------:R-:W-:Y:S02]  /*5680*/  IMAD R12, R2, R11, R12 ;  /* 0x0000000b020c7224 */ /* 0x000fe400078e020c */
[----:B------:R-:W-:Y:S02]  /*5690*/  IMAD.MOV R11, RZ, RZ, -R8 ;  /* 0x000000ffff0b7224 */ /* 0x000fe400078e0a08 */
[----:B------:R-:W-:Y:S02]  /*56a0*/  @!P0 IMAD.IADD R48, R48, 0x1, -R2 ;  /* 0x0000000130308824 */ /* 0x000fe400078e0a02 */
[C---:B------:R-:W-:Y:S02]  /*56b0*/  IMAD R44, R2.reuse, R11, R44 ;  /* 0x0000000b022c7224 */ /* 0x040fe400078e022c */
[----:B------:R-:W-:Y:S01]  /*56c0*/  IMAD.HI.U32 R9, R3, R46, RZ ;  /* 0x0000002e03097227 */ /* 0x000fe200078e00ff */
[----:B------:R-:W-:-:S03]  /*56d0*/  ISETP.GT.U32.AND P0, PT, R2, R48, PT ;  /* 0x000000300200720c */ /* 0x000fc60003f04070 */
[--C-:B------:R-:W-:Y:S01]  /*56e0*/  @!P3 IMAD.IADD R32, R32, 0x1, -R2.reuse ;  /* 0x000000012020b824 */ /* 0x100fe200078e0a02 */
[----:B------:R-:W-:Y:S01]  /*56f0*/  ISETP.GT.U32.AND P3, PT, R2, R12, PT ;  /* 0x0000000c0200720c */ /* 0x000fe20003f64070 */
[----:B------:R-:W-:Y:S02]  /*5700*/  @!P5 IMAD.IADD R58, R58, 0x1, -R2 ;  /* 0x000000013a3ad824 */ /* 0x000fe400078e0a02 */
[----:B------:R-:W-:Y:S02]  /*5710*/  IMAD.MOV R9, RZ, RZ, -R9 ;  /* 0x000000ffff097224 */ /* 0x000fe400078e0a09 */
[----:B------:R-:W-:Y:S01]  /*5720*/  IMAD.HI.U32 R8, R3, R42, RZ ;  /* 0x0000002a03087227 */ /* 0x000fe200078e00ff */
[----:B------:R-:W-:-:S03]  /*5730*/  ISETP.GT.U32.AND P5, PT, R2, R58, PT ;  /* 0x0000003a0200720c */ /* 0x000fc60003fa4070 */
[----:B------:R-:W-:Y:S01]  /*5740*/  @!P0 IMAD.IADD R48, R48, 0x1, -R2 ;  /* 0x0000000130308824 */ /* 0x000fe200078e0a02 */
[C---:B------:R-:W-:Y:S01]  /*5750*/  ISETP.GT.U32.AND P0, PT, R2.reuse, R44, PT ;  /* 0x0000002c0200720c */ /* 0x040fe20003f04070 */
[----:B------:R-:W-:Y:S02]  /*5760*/  IMAD R46, R2, R9, R46 ;  /* 0x00000009022e7224 */ /* 0x000fe400078e022e */
[----:B------:R-:W-:Y:S01]  /*5770*/  @!P3 IADD3 R12, R12, -R2, RZ ;  /* 0x800000020c0cb210 */ /* 0x000fe20007ffe0ff */
[----:B------:R-:W-:Y:S02]  /*5780*/  IMAD.MOV R9, RZ, RZ, -R8 ;  /* 0x000000ffff097224 */ /* 0x000fe400078e0a08 */
[----:B------:R-:W-:Y:S01]  /*5790*/  @!P6 IMAD.MOV R32, RZ, RZ, -R32 ;  /* 0x000000ffff20e224 */ /* 0x000fe200078e0a20 */
[C---:B------:R-:W-:Y:S01]  /*57a0*/  ISETP.GT.U32.AND P3, PT, R2.reuse, R12, PT ;  /* 0x0000000c0200720c */ /* 0x040fe20003f64070 */
[----:B------:R-:W-:Y:S02]  /*57b0*/  IMAD R42, R2, R9, R42 ;  /* 0x00000009022a7224 */ /* 0x000fe400078e022a */
[----:B------:R-:W-:-:S04]  /*57c0*/  IMAD.HI.U32 R9, R3, R40, RZ ;  /* 0x0000002803097227 */ /* 0x000fc800078e00ff */
[--C-:B------:R-:W-:Y:S02]  /*57d0*/  @!P0 IMAD.IADD R44, R44, 0x1, -R2.reuse ;  /* 0x000000012c2c8824 */ /* 0x100fe400078e0a02 */
[----:B------:R-:W-:Y:S02]  /*57e0*/  IMAD.MOV R9, RZ, RZ, -R9 ;  /* 0x000000ffff097224 */ /* 0x000fe400078e0a09 */
[--C-:B------:R-:W-:Y:S01]  /*57f0*/  @!P5 IMAD.IADD R58, R58, 0x1, -R2.reuse ;  /* 0x000000013a3ad824 */ /* 0x100fe200078e0a02 */
[----:B------:R-:W-:Y:S01]  /*5800*/  ISETP.GT.U32.AND P6, PT, R2, R44, PT ;  /* 0x0000002c0200720c */ /* 0x000fe20003fc4070 */
[----:B------:R-:W-:Y:S01]  /*5810*/  @!P3 IMAD.IADD R12, R12, 0x1, -R2 ;  /* 0x000000010c0cb824 */ /* 0x000fe200078e0a02 */
[C---:B------:R-:W-:Y:S01]  /*5820*/  ISETP.GT.U32.AND P5, PT, R2.reuse, R46, PT ;  /* 0x0000002e0200720c */ /* 0x040fe20003fa4070 */
[C---:B------:R-:W-:Y:S01]  /*5830*/  IMAD R40, R2.reuse, R9, R40 ;  /* 0x0000000902287224 */ /* 0x040fe200078e0228 */
[----:B------:R-:W-:Y:S01]  /*5840*/  ISETP.GT.U32.AND P3, PT, R2, R42, PT ;  /* 0x0000002a0200720c */ /* 0x000fe20003f64070 */
[----:B------:R-:W-:-:S04]  /*5850*/  IMAD.HI.U32 R4, R3, R24, RZ ;  /* 0x0000001803047227 */ /* 0x000fc800078e00ff */
[----:B------:R-:W-:Y:S02]  /*5860*/  IMAD.MOV R9, RZ, RZ, -R4 ;  /* 0x000000ffff097224 */ /* 0x000fe400078e0a04 */
[C---:B------:R-:W-:Y:S02]  /*5870*/  IMAD.HI.U32 R8, R3.reuse, R36, RZ ;  /* 0x0000002403087227 */ /* 0x040fe400078e00ff */
[----:B------:R-:W-:Y:S02]  /*5880*/  @!P6 IADD3 R44, R44, -R2, RZ ;  /* 0x800000022c2ce210 */ /* 0x000fe40007ffe0ff */
[----:B------:R-:W-:Y:S01]  /*5890*/  ISETP.GT.U32.AND P6, PT, R2, R40, PT ;  /* 0x000000280200720c */ /* 0x000fe20003fc4070 */
[--C-:B------:R-:W-:Y:S01]  /*58a0*/  @!P5 IMAD.IADD R46, R46, 0x1, -R2.reuse ;  /* 0x000000012e2ed824 */ /* 0x100fe200078e0a02 */
[----:B------:R-:W-:Y:S01]  /*58b0*/  ISETP.GE.AND P5, PT, R14, RZ, PT ;  /* 0x000000ff0e00720c */ /* 0x000fe20003fa6270 */
[----:B------:R-:W-:Y:S01]  /*58c0*/  @!P3 IMAD.IADD R42, R42, 0x1, -R2 ;  /* 0x000000012a2ab824 */ /* 0x000fe200078e0a02 */
[----:B------:R-:W-:Y:S01]  /*58d0*/  IABS R14, R47 ;  /* 0x0000002f000e7213 */ /* 0x000fe20000000000 */
[C---:B------:R-:W-:Y:S01]  /*58e0*/  IMAD R24, R2.reuse, R9, R24 ;  /* 0x0000000902187224 */ /* 0x040fe200078e0218 */
[C---:B------:R-:W-:Y:S01]  /*58f0*/  ISETP.GT.U32.AND P0, PT, R2.reuse, R46, PT ;  /* 0x0000002e0200720c */ /* 0x040fe20003f04070 */
[----:B------:R-:W-:Y:S01]  /*5900*/  IMAD.HI.U32 R10, R3, R38, RZ ;  /* 0x00000026030a7227 */ /* 0x000fe200078e00ff */
[----:B------:R-:W-:-:S03]  /*5910*/  ISETP.GT.U32.AND P3, PT, R2, R42, PT ;  /* 0x0000002a0200720c */ /* 0x000fc60003f64070 */
[----:B------:R-:W-:Y:S02]  /*5920*/  IMAD.MOV R11, RZ, RZ, -R8 ;  /* 0x000000ffff0b7224 */ /* 0x000fe400078e0a08 */
[----:B------:R-:W-:Y:S01]  /*5930*/  @!P6 IMAD.IADD R40, R40, 0x1, -R2 ;  /* 0x000000012828e824 */ /* 0x000fe200078e0a02 */
[----:B------:R-:W-:Y:S01]  /*5940*/  ISETP.GT.U32.AND P6, PT, R2, R24, PT ;  /* 0x000000180200720c */ /* 0x000fe20003fc4070 */
[----:B------:R-:W-:-:S04]  /*5950*/  IMAD.HI.U32 R4, R3, R22, RZ ;  /* 0x0000001603047227 */ /* 0x000fc800078e00ff */
[----:B------:R-:W-:Y:S01]  /*5960*/  IMAD.MOV R15, RZ, RZ, -R10 ;  /* 0x000000ffff0f7224 */ /* 0x000fe200078e0a0a */
[----:B------:R-:W-:Y:S01]  /*5970*/  IABS R10, R19 ;  /* 0x00000013000a7213 */ /* 0x000fe20000000000 */
[C---:B------:R-:W-:Y:S02]  /*5980*/  IMAD R36, R2.reuse, R11, R36 ;  /* 0x0000000b02247224 */ /* 0x040fe400078e0224 */
[----:B------:R-:W-:Y:S02]  /*5990*/  IMAD.MOV R11, RZ, RZ, -R4 ;  /* 0x000000ffff0b7224 */ /* 0x000fe400078e0a04 */
[C---:B------:R-:W-:Y:S02]  /*59a0*/  IMAD R38, R2.reuse, R15, R38 ;  /* 0x0000000f02267224 */ /* 0x040fe400078e0226 */
[----:B------:R-:W-:Y:S02]  /*59b0*/  IMAD R22, R2, R11, R22 ;  /* 0x0000000b02167224 */ /* 0x000fe400078e0216 */
[--C-:B------:R-:W-:Y:S01]  /*59c0*/  @!P0 IMAD.IADD R46, R46, 0x1, -R2.reuse ;  /* 0x000000012e2e8824 */ /* 0x100fe200078e0a02 */
[----:B------:R-:W-:Y:S01]  /*59d0*/  ISETP.GT.U32.AND P0, PT, R2, R36, PT ;  /* 0x000000240200720c */ /* 0x000fe20003f04070 */
[--C-:B------:R-:W-:Y:S01]  /*59e0*/  @!P3 IMAD.IADD R42, R42, 0x1, -R2.reuse ;  /* 0x000000012a2ab824 */ /* 0x100fe200078e0a02 */
[----:B------:R-:W-:Y:S01]  /*59f0*/  ISETP.GT.U32.AND P3, PT, R2, R38, PT ;  /* 0x000000260200720c */ /* 0x000fe20003f64070 */
[----:B------:R-:W-:Y:S01]  /*5a00*/  @!P6 IMAD.IADD R24, R24, 0x1, -R2 ;  /* 0x000000011818e824 */ /* 0x000fe200078e0a02 */
[----:B------:R-:W-:Y:S01]  /*5a10*/  ISETP.GT.U32.AND P6, PT, R2, R22, PT ;  /* 0x000000160200720c */ /* 0x000fe20003fc4070 */
[----:B------:R-:W-:-:S04]  /*5a20*/  IMAD.HI.U32 R8, R3, R20, RZ ;  /* 0x0000001403087227 */ /* 0x000fc800078e00ff */
[----:B------:R-:W-:Y:S02]  /*5a30*/  IMAD.MOV R15, RZ, RZ, -R8 ;  /* 0x000000ffff0f7224 */ /* 0x000fe400078e0a08 */
[----:B------:R-:W-:Y:S02]  /*5a40*/  @!P1 IMAD.MOV R58, RZ, RZ, -R58 ;  /* 0x000000ffff3a9224 */ /* 0x000fe400078e0a3a */
[----:B------:R-:W-:Y:S02]  /*5a50*/  IMAD R20, R2, R15, R20 ;  /* 0x0000000f02147224 */ /* 0x000fe400078e0214 */
[--C-:B------:R-:W-:Y:S01]  /*5a60*/  @!P0 IMAD.IADD R36, R36, 0x1, -R2.reuse ;  /* 0x0000000124248824 */ /* 0x100fe200078e0a02 */
[----:B------:R-:W-:Y:S01]  /*5a70*/  ISETP.GE.AND P0, PT, R16, RZ, PT ;  /* 0x000000ff1000720c */ /* 0x000fe20003f06270 */
[--C-:B------:R-:W-:Y:S01]  /*5a80*/  @!P3 IMAD.IADD R38, R38, 0x1, -R2.reuse ;  /* 0x000000012626b824 */ /* 0x100fe200078e0a02 */
[----:B------:R-:W-:Y:S01]  /*5a90*/  ISETP.GE.AND P3, PT, R18, RZ, PT ;  /* 0x000000ff1200720c */ /* 0x000fe20003f66270 */
[----:B------:R-:W-:Y:S01]  /*5aa0*/  @!P6 IMAD.IADD R22, R22, 0x1, -R2 ;  /* 0x000000011616e824 */ /* 0x000fe200078e0a02 */
[----:B------:R-:W-:Y:S01]  /*5ab0*/  IABS R18, R43 ;  /* 0x0000002b00127213 */ /* 0x000fe20000000000 */
[----:B------:R-:W-:Y:S01]  /*5ac0*/  @!P4 IMAD.MOV R48, RZ, RZ, -R48 ;  /* 0x000000ffff30c224 */ /* 0x000fe200078e0a30 */
[----:B------:R-:W-:Y:S01]  /*5ad0*/  IABS R16, R45 ;  /* 0x0000002d00107213 */ /* 0x000fe20000000000 */
[----:B------:R-:W-:Y:S01]  /*5ae0*/  IMAD.HI.U32 R9, R3, R118, RZ ;  /* 0x0000007603097227 */ /* 0x000fe200078e00ff */
[----:B------:R-:W-:-:S02]  /*5af0*/  ISETP.GT.U32.AND P6, PT, R2, R20, PT ;  /* 0x000000140200720c */ /* 0x000fc40003fc4070 */
[C---:B------:R-:W-:Y:S01]  /*5b00*/  ISETP.GT.U32.AND P1, PT, R2.reuse, R36, PT ;  /* 0x000000240200720c */ /* 0x040fe20003f24070 */
[----:B------:R-:W-:Y:S01]  /*5b10*/  IMAD.HI.U32 R4, R3, R18, RZ ;  /* 0x0000001203047227 */ /* 0x000fe200078e00ff */
[----:B------:R-:W-:-:S03]  /*5b20*/  ISETP.GT.U32.AND P4, PT, R2, R40, PT ;  /* 0x000000280200720c */ /* 0x000fc60003f84070 */
[----:B------:R-:W-:-:S04]  /*5b30*/  IMAD.HI.U32 R5, R3, R16, RZ ;  /* 0x0000001003057227 */ /* 0x000fc800078e00ff */
[----:B------:R-:W-:Y:S02]  /*5b40*/  IMAD.MOV R9, RZ, RZ, -R9 ;  /* 0x000000ffff097224 */ /* 0x000fe400078e0a09 */
[----:B------:R-:W-:Y:S02]  /*5b50*/  IMAD.MOV R11, RZ, RZ, -R4 ;  /* 0x000000ffff0b7224 */ /* 0x000fe400078e0a04 */
[----:B------:R-:W-:Y:S02]  /*5b60*/  IMAD.MOV R5, RZ, RZ, -R5 ;  /* 0x000000ffff057224 */ /* 0x000fe400078e0a05 */
[----:B------:R-:W-:Y:S01]  /*5b70*/  @!P2 IMAD.MOV R12, RZ, RZ, -R12 ;  /* 0x000000ffff0ca224 */ /* 0x000fe200078e0a0c */
[----:B------:R-:W-:Y:S01]  /*5b80*/  ISETP.GT.U32.AND P2, PT, R2, R38, PT ;  /* 0x000000260200720c */ /* 0x000fe20003f44070 */
[----:B------:R-:W-:-:S04]  /*5b90*/  IMAD.HI.U32 R8, R3, R14, RZ ;  /* 0x0000000e03087227 */ /* 0x000fc800078e00ff */
[C---:B------:R-:W-:Y:S02]  /*5ba0*/  IMAD R118, R2.reuse, R9, R118 ;  /* 0x0000000902767224 */ /* 0x040fe400078e0276 */
[C---:B------:R-:W-:Y:S02]  /*5bb0*/  IMAD R18, R2.reuse, R11, R18 ;  /* 0x0000000b02127224 */ /* 0x040fe400078e0212 */
[----:B------:R-:W-:Y:S02]  /*5bc0*/  IMAD R16, R2, R5, R16 ;  /* 0x0000000502107224 */ /* 0x000fe400078e0210 */
[----:B------:R-:W-:Y:S01]  /*5bd0*/  IMAD.HI.U32 R9, R3, R116, RZ ;  /* 0x0000007403097227 */ /* 0x000fe200078e00ff */
[----:B------:R-:W1:Y:S03]  /*5be0*/  LDC.64 R4, c[0x0][0x230] ;  /* 0x00008c00ff047b82 */ /* 0x000e660000000a00 */
[----:B------:R-:W-:Y:S01]  /*5bf0*/  @!P6 IMAD.IADD R20, R20, 0x1, -R2 ;  /* 0x000000011414e824 */ /* 0x000fe200078e0a02 */
[----:B------:R-:W-:Y:S01]  /*5c00*/  IADD3 R9, -R9, RZ, RZ ;  /* 0x000000ff09097210 */ /* 0x000fe20007ffe1ff */
[----:B------:R-:W-:Y:S01]  /*5c10*/  @!P5 IMAD.MOV R46, RZ, RZ, -R46 ;  /* 0x000000ffff2ed224 */ /* 0x000fe200078e0a2e */
[C---:B------:R-:W-:Y:S01]  /*5c20*/  ISETP.GT.U32.AND P5, PT, R2.reuse, R24, PT ;  /* 0x000000180200720c */ /* 0x040fe20003fa4070 */
[----:B------:R-:W-:Y:S01]  /*5c30*/  IMAD.MOV R15, RZ, RZ, -R8 ;  /* 0x000000ffff0f7224 */ /* 0x000fe200078e0a08 */
[C---:B------:R-:W-:Y:S01]  /*5c40*/  ISETP.GT.U32.AND P6, PT, R2.reuse, R20, PT ;  /* 0x000000140200720c */ /* 0x040fe20003fc4070 */
[----:B------:R-:W-:Y:S01]  /*5c50*/  @!P0 IMAD.MOV R44, RZ, RZ, -R44 ;  /* 0x000000ffff2c8224 */ /* 0x000fe200078e0a2c */
[C---:B------:R-:W-:Y:S01]  /*5c60*/  ISETP.GT.U32.AND P0, PT, R2.reuse, R22, PT ;  /* 0x000000160200720c */ /* 0x040fe20003f04070 */
[----:B------:R-:W-:Y:S01]  /*5c70*/  @!P3 IMAD.MOV R42, RZ, RZ, -R42 ;  /* 0x000000ffff2ab224 */ /* 0x000fe200078e0a2a */
[----:B------:R-:W-:Y:S01]  /*5c80*/  ISETP.GT.U32.AND P3, PT, R2, R118, PT ;  /* 0x000000760200720c */ /* 0x000fe20003f64070 */
[--C-:B------:R-:W-:Y:S01]  /*5c90*/  @!P1 IMAD.IADD R36, R36, 0x1, -R2.reuse ;  /* 0x0000000124249824 */ /* 0x100fe200078e0a02 */
[----:B------:R-:W-:Y:S01]  /*5ca0*/  ISETP.GT.U32.AND P1, PT, R2, R18, PT ;  /* 0x000000120200720c */ /* 0x000fe20003f24070 */
[----:B------:R-:W-:Y:S01]  /*5cb0*/  @!P4 IMAD.IADD R40, R40, 0x1, -R2 ;  /* 0x000000012828c824 */ /* 0x000fe200078e0a02 */
[C---:B------:R-:W-:Y:S01]  /*5cc0*/  ISETP.GT.U32.AND P4, PT, R2.reuse, R16, PT ;  /* 0x000000100200720c */ /* 0x040fe20003f84070 */
[----:B------:R-:W-:-:S02]  /*5cd0*/  IMAD R14, R2, R15, R14 ;  /* 0x0000000f020e7224 */ /* 0x000fc400078e020e */
[----:B------:R-:W-:Y:S02]  /*5ce0*/  IMAD.HI.U32 R3, R3, R10, RZ ;  /* 0x0000000a03037227 */ /* 0x000fe400078e00ff */
[----:B------:R-:W-:Y:S02]  /*5cf0*/  @!P6 IADD3 R20, R20, -R2, RZ ;  /* 0x800000021414e210 */ /* 0x000fe40007ffe0ff */
[----:B------:R-:W-:Y:S01]  /*5d00*/  @!P2 IMAD.IADD R38, R38, 0x1, -R2 ;  /* 0x000000012626a824 */ /* 0x000fe200078e0a02 */
[C---:B------:R-:W-:Y:S01]  /*5d10*/  ISETP.GT.U32.AND P2, PT, R2.reuse, R14, PT ;  /* 0x0000000e0200720c */ /* 0x040fe20003f44070 */
[----:B------:R-:W-:Y:S02]  /*5d20*/  IMAD R116, R2, R9, R116 ;  /* 0x0000000902747224 */ /* 0x000fe400078e0274 */
[----:B------:R-:W-:Y:S01]  /*5d30*/  IMAD.MOV R3, RZ, RZ, -R3 ;  /* 0x000000ffff037224 */ /* 0x000fe200078e0a03 */
[----:B------:R-:W2:Y:S01]  /*5d40*/  LDC.64 R8, c[0x0][0x238] ;  /* 0x00008e00ff087b82 */ /* 0x000ea20000000a00 */
[----:B------:R-:W-:Y:S01]  /*5d50*/  @!P5 IMAD.IADD R24, R24, 0x1, -R2 ;  /* 0x000000011818d824 */ /* 0x000fe200078e0a02 */
[C---:B------:R-:W-:Y:S01]  /*5d60*/  ISETP.GT.U32.AND P5, PT, R2.reuse, R116, PT ;  /* 0x000000740200720c */ /* 0x040fe20003fa4070 */
[----:B------:R-:W-:-:S02]  /*5d70*/  IMAD R10, R2, R3, R10 ;  /* 0x00000003020a7224 */ /* 0x000fc400078e020a */
[--C-:B------:R-:W-:Y:S01]  /*5d80*/  @!P0 IMAD.IADD R22, R22, 0x1, -R2.reuse ;  /* 0x0000000116168824 */ /* 0x100fe200078e0a02 */
[----:B------:R-:W-:Y:S01]  /*5d90*/  ISETP.GE.AND P0, PT, R21, RZ, PT ;  /* 0x000000ff1500720c */ /* 0x000fe20003f06270 */
[--C-:B------:R-:W-:Y:S01]  /*5da0*/  @!P3 IMAD.IADD R118, R118, 0x1, -R2.reuse ;  /* 0x000000017676b824 */ /* 0x100fe200078e0a02 */
[----:B------:R-:W-:Y:S01]  /*5db0*/  ISETP.GE.AND P3, PT, R23, RZ, PT ;  /* 0x000000ff1700720c */ /* 0x000fe20003f66270 */
[--C-:B------:R-:W-:Y:S01]  /*5dc0*/  @!P1 IMAD.IADD R18, R18, 0x1, -R2.reuse ;  /* 0x0000000112129824 */ /* 0x100fe200078e0a02 */
[----:B------:R-:W-:Y:S01]  /*5dd0*/  ISETP.GE.AND P1, PT, R35, RZ, PT ;  /* 0x000000ff2300720c */ /* 0x000fe20003f26270 */
[--C-:B------:R-:W-:Y:S01]  /*5de0*/  @!P4 IMAD.IADD R16, R16, 0x1, -R2.reuse ;  /* 0x000000011010c824 */ /* 0x100fe200078e0a02 */
[----:B------:R-:W-:Y:S01]  /*5df0*/  ISETP.GE.AND P4, PT, R37, RZ, PT ;  /* 0x000000ff2500720c */ /* 0x000fe20003f86270 */
[--C-:B------:R-:W-:Y:S01]  /*5e00*/  @!P2 IMAD.IADD R14, R14, 0x1, -R2.reuse ;  /* 0x000000010e0ea824 */ /* 0x100fe200078e0a02 */
[----:B------:R-:W-:Y:S01]  /*5e10*/  ISETP.GT.U32.AND P6, PT, R2, R10, PT ;  /* 0x0000000a0200720c */ /* 0x000fe20003fc4070 */
[----:B------:R-:W-:Y:S01]  /*5e20*/  @!P5 IMAD.IADD R116, R116, 0x1, -R2 ;  /* 0x000000017474d824 */ /* 0x000fe200078e0a02 */
[----:B------:R-:W-:-:S02]  /*5e30*/  ISETP.GE.AND P2, PT, R17, RZ, PT ;  /* 0x000000ff1100720c */ /* 0x000fc40003f46270 */
[----:B------:R-:W-:Y:S01]  /*5e40*/  ISETP.GE.AND P5, PT, R39, RZ, PT ;  /* 0x000000ff2700720c */ /* 0x000fe20003fa6270 */
[----:B------:R-:W-:Y:S01]  /*5e50*/  @!P0 IMAD.MOV R36, RZ, RZ, -R36 ;  /* 0x000000ffff248224 */ /* 0x000fe200078e0a24 */
[C---:B------:R-:W-:Y:S01]  /*5e60*/  ISETP.GT.U32.AND P0, PT, R2.reuse, R118, PT ;  /* 0x000000760200720c */ /* 0x040fe20003f04070 */
[----:B------:R-:W-:Y:S01]  /*5e70*/  @!P3 IMAD.MOV R40, RZ, RZ, -R40 ;  /* 0x000000ffff28b224 */ /* 0x000fe200078e0a28 */
[C---:B------:R-:W-:Y:S01]  /*5e80*/  ISETP.GT.U32.AND P3, PT, R2.reuse, R18, PT ;  /* 0x000000120200720c */ /* 0x040fe20003f64070 */
[----:B------:R-:W-:Y:S01]  /*5e90*/  @!P1 IMAD.MOV R38, RZ, RZ, -R38 ;  /* 0x000000ffff269224 */ /* 0x000fe200078e0a26 */
[C---:B------:R-:W-:Y:S01]  /*5ea0*/  ISETP.GT.U32.AND P1, PT, R2.reuse, R16, PT ;  /* 0x000000100200720c */ /* 0x040fe20003f24070 */
[----:B------:R-:W-:Y:S01]  /*5eb0*/  @!P4 IMAD.MOV R24, RZ, RZ, -R24 ;  /* 0x000000ffff18c224 */ /* 0x000fe200078e0a18 */
[----:B------:R-:W-:Y:S01]  /*5ec0*/  ISETP.GT.U32.AND P4, PT, R2, R14, PT ;  /* 0x0000000e0200720c */ /* 0x000fe20003f84070 */
[----:B------:R-:W-:Y:S01]  /*5ed0*/  @!P6 IMAD.IADD R10, R10, 0x1, -R2 ;  /* 0x000000010a0ae824 */ /* 0x000fe200078e0a02 */
[C---:B------:R-:W-:Y:S01]  /*5ee0*/  ISETP.GT.U32.AND P6, PT, R2.reuse, R116, PT ;  /* 0x000000740200720c */ /* 0x040fe20003fc4070 */
[----:B------:R-:W-:Y:S01]  /*5ef0*/  @!P2 IMAD.MOV R22, RZ, RZ, -R22 ;  /* 0x000000ffff16a224 */ /* 0x000fe200078e0a16 */
[----:B--2---:R2:W-:Y:S01]  /*5f00*/  STL.64 [R1+0x848], R8 ;  /* 0x0008480801007387 */ /* 0x0045e20000100a00 */
[----:B------:R-:W-:Y:S01]  /*5f10*/  @!P5 IMAD.MOV R20, RZ, RZ, -R20 ;  /* 0x000000ffff14d224 */ /* 0x000fe200078e0a14 */
[----:B------:R-:W-:Y:S01]  /*5f20*/  ISETP.GT.U32.AND P2, PT, R2, R10, PT ;  /* 0x0000000a0200720c */ /* 0x000fe20003f44070 */
[----:B------:R-:W-:Y:S01]  /*5f30*/  @!P0 IMAD.IADD R118, R118, 0x1, -R2 ;  /* 0x0000000176768824 */ /* 0x000fe200078e0a02 */
[----:B------:R-:W-:-:S02]  /*5f40*/  ISETP.GE.AND P5, PT, R41, RZ, PT ;  /* 0x000000ff2900720c */ /* 0x000fc40003fa6270 */
[----:B------:R-:W-:Y:S01]  /*5f50*/  @!P3 IADD3 R18, R18, -R2, RZ ;  /* 0x800000021212b210 */ /* 0x000fe20007ffe0ff */
[--C-:B------:R-:W-:Y:S01]  /*5f60*/  @!P1 IMAD.IADD R16, R16, 0x1, -R2.reuse ;  /* 0x0000000110109824 */ /* 0x100fe200078e0a02 */
[----:B------:R-:W-:Y:S01]  /*5f70*/  ISETP.GE.AND P0, PT, R43, RZ, PT ;  /* 0x000000ff2b00720c */ /* 0x000fe20003f06270 */
[--C-:B------:R-:W-:Y:S01]  /*5f80*/  @!P4 IMAD.IADD R14, R14, 0x1, -R2.reuse ;  /* 0x000000010e0ec824 */ /* 0x100fe200078e0a02 */
[----:B------:R-:W-:Y:S01]  /*5f90*/  ISETP.GE.AND P3, PT, R45, RZ, PT ;  /* 0x000000ff2d00720c */ /* 0x000fe20003f66270 */
[--C-:B------:R-:W-:Y:S01]  /*5fa0*/  @!P6 IMAD.IADD R116, R116, 0x1, -R2.reuse ;  /* 0x000000017474e824 */ /* 0x100fe200078e0a02 */
[----:B------:R-:W-:Y:S02]  /*5fb0*/  ISETP.GE.AND P1, PT, R47, RZ, PT ;  /* 0x000000ff2f00720c */ /* 0x000fe40003f26270 */
[----:B------:R-:W-:Y:S01]  /*5fc0*/  ISETP.GE.AND P4, PT, R49, RZ, PT ;  /* 0x000000ff3100720c */ /* 0x000fe20003f86270 */
[----:B------:R-:W-:Y:S01]  /*5fd0*/  @!P2 IMAD.IADD R10, R10, 0x1, -R2 ;  /* 0x000000010a0aa824 */ /* 0x000fe200078e0a02 */
[----:B------:R-:W-:Y:S01]  /*5fe0*/  ISETP.GE.AND P6, PT, R19, RZ, PT ;  /* 0x000000ff1300720c */ /* 0x000fe20003fc6270 */
[----:B------:R-:W-:Y:S01]  /*5ff0*/  IMAD R2, R57, R9, RZ ;  /* 0x0000000939027224 */ /* 0x000fe200078e02ff */
[----:B------:R-:W-:Y:S01]  /*6000*/  ISETP.NE.AND P2, PT, R55, RZ, PT ;  /* 0x000000ff3700720c */ /* 0x000fe20003f45270 */
[----:B------:R-:W-:-:S02]  /*6010*/  @!P5 IMAD.MOV R118, RZ, RZ, -R118 ;  /* 0x000000ffff76d224 */ /* 0x000fc400078e0a76 */
[----:B------:R-:W-:Y:S01]  /*6020*/  @!P0 IMAD.MOV R18, RZ, RZ, -R18 ;  /* 0x000000ffff128224 */ /* 0x000fe200078e0a12 */
[C---:B------:R-:W-:Y:S01]  /*6030*/  SEL R241, R89.reuse, R28, !P2 ;  /* 0x0000001c59f17207 */ /* 0x040fe20005000000 */
[----:B------:R-:W-:Y:S01]  /*6040*/  @!P3 IMAD.MOV R16, RZ, RZ, -R16 ;  /* 0x000000ffff10b224 */ /* 0x000fe200078e0a10 */
[----:B------:R-:W-:Y:S01]  /*6050*/  LEA R88, P5, R2, UR4, 0x2 ;  /* 0x0000000402587c11 */ /* 0x000fe2000f8a10ff */
[----:B------:R-:W-:Y:S01]  /*6060*/  @!P1 IMAD.MOV R14, RZ, RZ, -R14 ;  /* 0x000000ffff0e9224 */ /* 0x000fe200078e0a0e */
[----:B------:R-:W-:Y:S01]  /*6070*/  ULDC UR4, c[0x0][0x240] ;  /* 0x0000900000047ab9 */ /* 0x000fe20000000800 */
[----:B------:R-:W-:Y:S01]  /*6080*/  @!P4 IMAD.MOV R116, RZ, RZ, -R116 ;  /* 0x000000ffff74c224 */ /* 0x000fe200078e0a74 */
[----:B------:R-:W-:Y:S01]  /*6090*/  SEL R115, R89, R26, !P2 ;  /* 0x0000001a59737207 */ /* 0x000fe20005000000 */
[----:B------:R-:W-:Y:S01]  /*60a0*/  @!P6 IMAD.MOV R10, RZ, RZ, -R10 ;  /* 0x000000ffff0ae224 */ /* 0x000fe200078e0a0a */
[----:B------:R-:W-:Y:S01]  /*60b0*/  ISETP.GE.AND P0, PT, R245, RZ, PT ;  /* 0x000000fff500720c */ /* 0x000fe20003f06270 */
[----:B------:R-:W-:Y:S01]  /*60c0*/  IMAD R241, R241, UR4, RZ ;  /* 0x00000004f1f17c24 */ /* 0x000fe2000f8e02ff */
[----:B------:R-:W-:Y:S01]  /*60d0*/  SEL R26, R89, R25, !P2 ;  /* 0x00000019591a7207 */ /* 0x000fe20005000000 */
[----:B------:R-:W-:Y:S01]  /*60e0*/  IMAD R115, R115, UR4, RZ ;  /* 0x0000000473737c24 */ /* 0x000fe2000f8e02ff */
[----:B------:R-:W-:-:S02]  /*60f0*/  SEL R239, R89, R50, !P2 ;  /* 0x0000003259ef7207 */ /* 0x000fc40005000000 */
[C---:B------:R-:W-:Y:S01]  /*6100*/  SEL R237, R89.reuse, R52, !P2 ;  /* 0x0000003459ed7207 */ /* 0x040fe20005000000 */
[----:B------:R-:W-:Y:S01]  /*6110*/  IMAD R26, R26, UR4, RZ ;  /* 0x000000041a1a7c24 */ /* 0x000fe2000f8e02ff */
[----:B------:R-:W-:Y:S01]  /*6120*/  SEL R235, R89, R54, !P2 ;  /* 0x0000003659eb7207 */ /* 0x000fe20005000000 */
[----:B------:R-:W-:Y:S01]  /*6130*/  IMAD R239, R239, UR4, RZ ;  /* 0x00000004efef7c24 */ /* 0x000fe2000f8e02ff */
[----:B------:R-:W-:Y:S01]  /*6140*/  SEL R25, R89, R29, !P2 ;  /* 0x0000001d59197207 */ /* 0x000fe20005000000 */
[----:B------:R-:W-:Y:S01]  /*6150*/  IMAD R237, R237, UR4, RZ ;  /* 0x00000004eded7c24 */ /* 0x000fe2000f8e02ff */
[----:B------:R-:W-:Y:S01]  /*6160*/  SEL R52, R89, R27, !P2 ;  /* 0x0000001b59347207 */ /* 0x000fe20005000000 */
[----:B------:R-:W-:Y:S01]  /*6170*/  IMAD R235, R235, UR4, RZ ;  /* 0x00000004ebeb7c24 */ /* 0x000fe2000f8e02ff */
[C---:B------:R-:W-:Y:S01]  /*6180*/  SEL R28, R89.reuse, R31, !P2 ;  /* 0x0000001f591c7207 */ /* 0x040fe20005000000 */
[----:B------:R-:W-:Y:S01]  /*6190*/  @!P0 IMAD.MOV R0, RZ, RZ, -R0 ;  /* 0x000000ffff008224 */ /* 0x000fe200078e0a00 */
[C---:B------:R-:W-:Y:S01]  /*61a0*/  SEL R54, R89.reuse, R33, !P2 ;  /* 0x0000002159367207 */ /* 0x040fe20005000000 */
[----:B------:R-:W-:Y:S01]  /*61b0*/  IMAD R52, R52, UR4, RZ ;  /* 0x0000000434347c24 */ /* 0x000fe2000f8e02ff */
[----:B------:R-:W-:Y:S01]  /*61c0*/  SEL R29, R89, R32, !P2 ;  /* 0x00000020591d7207 */ /* 0x000fe20005000000 */
[----:B------:R-:W-:Y:S01]  /*61d0*/  IMAD R25, R25, UR4, RZ ;  /* 0x0000000419197c24 */ /* 0x000fe2000f8e02ff */
[C---:B------:R-:W-:Y:S01]  /*61e0*/  SEL R233, R89.reuse, R62, !P2 ;  /* 0x0000003e59e97207 */ /* 0x040fe20005000000 */
[----:B------:R-:W-:Y:S01]  /*61f0*/  IMAD R54, R54, UR4, RZ ;  /* 0x0000000436367c24 */ /* 0x000fe2000f8e02ff */
        /* <DEDUP_REMOVED lines=232> */
[----:B------:R-:W-:Y:S01]  /*7080*/  LEA.HI.X.SX32 R2, R2, UR5, 0x2, P5 ;  /* 0x0000000502027c11 */ /* 0x000fe2000a8f16ff */
[----:B------:R-:W-:Y:S01]  /*7090*/  IMAD R117, R117, UR4, RZ ;  /* 0x0000000475757c24 */ /* 0x000fe2000f8e02ff */
[----:B------:R-:W-:Y:S01]  /*70a0*/  ISETP.NE.AND P1, PT, R249, RZ, PT ;  /* 0x000000fff900720c */ /* 0x000fe20003f25270 */
[----:B------:R-:W-:Y:S01]  /*70b0*/  IMAD R116, R116, UR4, RZ ;  /* 0x0000000474747c24 */ /* 0x000fe2000f8e02ff */
[-C--:B------:R-:W-:Y:S01]  /*70c0*/  LEA R244, P2, R241, R88.reuse, 0x2 ;  /* 0x00000058f1f47211 */ /* 0x080fe200078410ff */
[----:B------:R-:W-:Y:S01]  /*70d0*/  IMAD R89, R89, UR4, RZ ;  /* 0x0000000459597c24 */ /* 0x000fe2000f8e02ff */
[----:B--2---:R-:W-:Y:S01]  /*70e0*/  LEA R8, P4, R239, R88, 0x2 ;  /* 0x00000058ef087211 */ /* 0x004fe200078810ff */
[----:B------:R-:W-:Y:S01]  /*70f0*/  ULDC.64 UR4, c[0x0][0x210] ;  /* 0x0000840000047ab9 */ /* 0x000fe20000000a00 */
[----:B------:R-:W-:Y:S01]  /*7100*/  LEA.HI.X.SX32 R245, R241, R2, 0x2, P2 ;  /* 0x00000002f1f57211 */ /* 0x000fe200010f16ff */
[----:B-1----:R-:W-:Y:S01]  /*7110*/  VIADD R120, R4, 0xffffffff ;  /* 0xffffffff04787836 */ /* 0x002fe20000000000 */
[----:B------:R-:W-:-:S02]  /*7120*/  LEA R114, P2, R115, R88, 0x2 ;  /* 0x0000005873727211 */ /* 0x000fc400078410ff */
[-C--:B------:R-:W-:Y:S01]  /*7130*/  LEA R240, P6, R235, R88.reuse, 0x2 ;  /* 0x00000058ebf07211 */ /* 0x080fe200078c10ff */
[----:B------:R-:W-:Y:S01]  /*7140*/  STL.64 [R1+0x258], R244 ;  /* 0x000258f401007387 */ /* 0x000fe20000100a00 */
[----:B------:R-:W-:Y:S02]  /*7150*/  LEA R246, P0, R233, R88, 0x2 ;  /* 0x00000058e9f67211 */ /* 0x000fe400078010ff */
[----:B------:R-:W-:Y:S01]  /*7160*/  LEA.HI.X.SX32 R115, R115, R2, 0x2, P2 ;  /* 0x0000000273737211 */ /* 0x000fe200010f16ff */
[----:B------:R1:W-:Y:S01]  /*7170*/  STL [R1+0x240], R240 ;  /* 0x000240f001007387 */ /* 0x0003e20000100800 */
[----:B------:R-:W-:Y:S02]  /*7180*/  LEA R6, P5, R237, R88, 0x2 ;  /* 0x00000058ed067211 */ /* 0x000fe400078a10ff */
[----:B------:R-:W-:Y:S01]  /*7190*/  LEA.HI.X.SX32 R9, R239, R2, 0x2, P4 ;  /* 0x00000002ef097211 */ /* 0x000fe200020f16ff */
[----:B------:R-:W-:Y:S01]  /*71a0*/  IMAD.MOV.U32 R239, RZ, RZ, R241 ;  /* 0x000000ffffef7224 */ /* 0x000fe200078e00f1 */
[----:B------:R-:W-:Y:S01]  /*71b0*/  @!P1 LOP3.LUT R0, RZ, R249, RZ, 0x33, !PT ;  /* 0x000000f9ff009212 */ /* 0x000fe200078e33ff */
[----:B------:R-:W-:Y:S01]  /*71c0*/  STL [R1+0x238], R246 ;  /* 0x000238f601007387 */ /* 0x000fe20000100800 */
[----:B------:R-:W-:Y:S01]  /*71d0*/  IMAD.MOV.U32 R238, RZ, RZ, R240 ;  /* 0x000000ffffee7224 */ /* 0x000fe200078e00f0 */
[----:B------:R-:W-:-:S02]  /*71e0*/  LEA R250, P1, R231, R88, 0x2 ;  /* 0x00000058e7fa7211 */ /* 0x000fc400078210ff */
[----:B------:R2:W-:Y:S01]  /*71f0*/  STL.64 [R1+0x7a0], R114 ;  /* 0x0007a07201007387 */ /* 0x0005e20000100a00 */
[----:B------:R-:W-:Y:S01]  /*7200*/  LEA.HI.X.SX32 R7, R237, R2, 0x2, P5 ;  /* 0x00000002ed077211 */ /* 0x000fe200028f16ff */
[----:B------:R-:W-:Y:S01]  /*7210*/  IMAD.MOV.U32 R237, RZ, RZ, R239 ;  /* 0x000000ffffed7224 */ /* 0x000fe200078e00ef */
[----:B------:R-:W-:Y:S01]  /*7220*/  LEA R248, P2, R229, R88, 0x2 ;  /* 0x00000058e5f87211 */ /* 0x000fe200078410ff */
[----:B------:R3:W-:Y:S01]  /*7230*/  STL.64 [R1+0x250], R8 ;  /* 0x0002500801007387 */ /* 0x0007e20000100a00 */
[----:B------:R-:W-:Y:S01]  /*7240*/  LEA.HI.X.SX32 R237, R235, R2, 0x2, P6 ;  /* 0x00000002ebed7211 */ /* 0x000fe200030f16ff */
[----:B------:R-:W-:Y:S01]  /*7250*/  IMAD.MOV.U32 R236, RZ, RZ, R238 ;  /* 0x000000ffffec7224 */ /* 0x000fe200078e00ee */
[-C--:B-1----:R-:W-:Y:S02]  /*7260*/  LEA R240, P4, R225, R88.reuse, 0x2 ;  /* 0x00000058e1f07211 */ /* 0x082fe400078810ff */
[----:B------:R-:W-:Y:S01]  /*7270*/  LEA R238, P5, R223, R88, 0x2 ;  /* 0x00000058dfee7211 */ /* 0x000fe200078a10ff */
[----:B--2---:R-:W-:Y:S01]  /*7280*/  IMAD.MOV.U32 R114, RZ, RZ, R246 ;  /* 0x000000ffff727224 */ /* 0x004fe200078e00f6 */
[----:B------:R-:W-:-:S02]  /*7290*/  MOV R115, R247 ;  /* 0x000000f700737202 */ /* 0x000fc40000000f00 */
[----:B------:R-:W-:Y:S01]  /*72a0*/  LEA R246, P3, R227, R88, 0x2 ;  /* 0x00000058e3f67211 */ /* 0x000fe200078610ff */
[----:B---3--:R-:W2:Y:S01]  /*72b0*/  LDL.LU.64 R8, [R1+0x848] ;  /* 0x0008480001087983 */ /* 0x008ea20000300a00 */
[-C--:B------:R-:W-:Y:S02]  /*72c0*/  LEA.HI.X.SX32 R115, R233, R2.reuse, 0x2, P0 ;  /* 0x00000002e9737211 */ /* 0x080fe400000f16ff */
[----:B------:R-:W-:Y:S01]  /*72d0*/  LEA.HI.X.SX32 R251, R231, R2, 0x2, P1 ;  /* 0x00000002e7fb7211 */ /* 0x000fe200008f16ff */
[----:B------:R1:W-:Y:S01]  /*72e0*/  STL.64 [R1+0x248], R6 ;  /* 0x0002480601007387 */ /* 0x0003e20000100a00 */
[----:B------:R-:W-:Y:S02]  /*72f0*/  LEA R114, P0, R219, R88, 0x2 ;  /* 0x00000058db727211 */ /* 0x000fe400078010ff */
[-C--:B------:R-:W-:Y:S02]  /*7300*/  LEA.HI.X.SX32 R249, R229, R2.reuse, 0x2, P2 ;  /* 0x00000002e5f97211 */ /* 0x080fe400010f16ff */
[----:B------:R-:W-:-:S02]  /*7310*/  LEA.HI.X.SX32 R247, R227, R2, 0x2, P3 ;  /* 0x00000002e3f77211 */ /* 0x000fc400018f16ff */
[-C--:B------:R-:W-:Y:S02]  /*7320*/  LEA.HI.X.SX32 R241, R225, R2.reuse, 0x2, P4 ;  /* 0x00000002e1f17211 */ /* 0x080fe400020f16ff */
[----:B------:R-:W-:Y:S01]  /*7330*/  LEA.HI.X.SX32 R239, R223, R2, 0x2, P5 ;  /* 0x00000002dfef7211 */ /* 0x000fe200028f16ff */
[----:B-1----:R-:W3:Y:S01]  /*7340*/  LDL.LU.64 R6, [R1+0x840] ;  /* 0x0008400001067983 */ /* 0x002ee20000300a00 */
[-C--:B------:R-:W-:Y:S02]  /*7350*/  LEA R236, P6, R221, R88.reuse, 0x2 ;  /* 0x00000058ddec7211 */ /* 0x080fe400078c10ff */
[-C--:B------:R-:W-:Y:S01]  /*7360*/  LEA R232, P1, R217, R88.reuse, 0x2 ;  /* 0x00000058d9e87211 */ /* 0x080fe200078210ff */
[----:B------:R1:W-:Y:S01]  /*7370*/  STL [R1+0x244], R237 ;  /* 0x000244ed01007387 */ /* 0x0003e20000100800 */
[-C--:B------:R-:W-:Y:S02]  /*7380*/  LEA R230, P2, R215, R88.reuse, 0x2 ;  /* 0x00000058d7e67211 */ /* 0x080fe400078410ff */
[-C--:B------:R-:W-:Y:S01]  /*7390*/  LEA R228, P3, R213, R88.reuse, 0x2 ;  /* 0x00000058d5e47211 */ /* 0x080fe200078610ff */
[----:B------:R4:W-:Y:S01]  /*73a0*/  STL [R1+0x23c], R115 ;  /* 0x00023c7301007387 */ /* 0x0009e20000100800 */
[----:B------:R-:W-:-:S02]  /*73b0*/  LEA R226, P4, R211, R88, 0x2 ;  /* 0x00000058d3e27211 */ /* 0x000fc400078810ff */
[----:B------:R-:W-:Y:S01]  /*73c0*/  LEA R224, P5, R209, R88, 0x2 ;  /* 0x00000058d1e07211 */ /* 0x000fe200078a10ff */
[----:B------:R-:W-:Y:S01]  /*73d0*/  STL.64 [R1+0x230], R250 ;  /* 0x000230fa01007387 */ /* 0x000fe20000100a00 */
[-C--:B------:R-:W-:Y:S02]  /*73e0*/  LEA.HI.X.SX32 R233, R217, R2.reuse, 0x2, P1 ;  /* 0x00000002d9e97211 */ /* 0x080fe400008f16ff */
[-C--:B-1----:R-:W-:Y:S01]  /*73f0*/  LEA.HI.X.SX32 R237, R221, R2.reuse, 0x2, P6 ;  /* 0x00000002dded7211 */ /* 0x082fe200030f16ff */
[----:B------:R-:W-:Y:S01]  /*7400*/  STL.64 [R1+0x228], R248 ;  /* 0x000228f801007387 */ /* 0x000fe20000100a00 */
[-C--:B------:R-:W-:Y:S02]  /*7410*/  LEA.HI.X.SX32 R231, R215, R2.reuse, 0x2, P2 ;  /* 0x00000002d7e77211 */ /* 0x080fe400010f16ff */
[-C--:B----4-:R-:W-:Y:S01]  /*7420*/  LEA.HI.X.SX32 R115, R219, R2.reuse, 0x2, P0 ;  /* 0x00000002db737211 */ /* 0x090fe200000f16ff */
[----:B------:R-:W-:Y:S01]  /*7430*/  STL.64 [R1+0x220], R246 ;  /* 0x000220f601007387 */ /* 0x000fe20000100a00 */
[----:B------:R-:W-:-:S02]  /*7440*/  LEA.HI.X.SX32 R229, R213, R2, 0x2, P3 ;  /* 0x00000002d5e57211 */ /* 0x000fc400018f16ff */
[-C--:B------:R-:W-:Y:S01]  /*7450*/  LEA.HI.X.SX32 R227, R211, R2.reuse, 0x2, P4 ;  /* 0x00000002d3e37211 */ /* 0x080fe200020f16ff */
[----:B------:R-:W-:Y:S01]  /*7460*/  STL.64 [R1+0x218], R240 ;  /* 0x000218f001007387 */ /* 0x000fe20000100a00 */
[----:B------:R-:W-:Y:S02]  /*7470*/  LEA.HI.X.SX32 R225, R209, R2, 0x2, P5 ;  /* 0x00000002d1e17211 */ /* 0x000fe400028f16ff */
[-C--:B------:R-:W-:Y:S01]  /*7480*/  LEA R222, P6, R207, R88.reuse, 0x2 ;  /* 0x00000058cfde7211 */ /* 0x080fe200078c10ff */
[----:B------:R-:W-:Y:S01]  /*7490*/  STL.64 [R1+0x210], R238 ;  /* 0x000210ee01007387 */ /* 0x000fe20000100a00 */
[-C--:B------:R-:W-:Y:S02]  /*74a0*/  LEA R218, P1, R203, R88.reuse, 0x2 ;  /* 0x00000058cbda7211 */ /* 0x080fe400078210ff */
[-C--:B------:R-:W-:Y:S01]  /*74b0*/  LEA R216, P2, R201, R88.reuse, 0x2 ;  /* 0x00000058c9d87211 */ /* 0x080fe200078410ff */
[----:B------:R1:W-:Y:S01]  /*74c0*/  STL.64 [R1+0x200], R114 ;  /* 0x0002007201007387 */ /* 0x0003e20000100a00 */
[----:B------:R-:W-:-:S02]  /*74d0*/  LEA R214, P3, R199, R88, 0x2 ;  /* 0x00000058c7d67211 */ /* 0x000fc400078610ff */
[----:B------:R-:W-:Y:S01]  /*74e0*/  LEA R212, P4, R197, R88, 0x2 ;  /* 0x00000058c5d47211 */ /* 0x000fe200078810ff */
[----:B------:R-:W-:Y:S01]  /*74f0*/  STL.64 [R1+0x208], R236 ;  /* 0x000208ec01007387 */ /* 0x000fe20000100a00 */
[----:B------:R-:W-:Y:S02]  /*7500*/  LEA.HI.X.SX32 R223, R207, R2, 0x2, P6 ;  /* 0x00000002cfdf7211 */ /* 0x000fe400030f16ff */
[----:B------:R-:W-:Y:S01]  /*7510*/  LEA R210, P5, R195, R88, 0x2 ;  /* 0x00000058c3d27211 */ /* 0x000fe200078a10ff */
[----:B------:R-:W-:Y:S01]  /*7520*/  STL.64 [R1+0x1f8], R232 ;  /* 0x0001f8e801007387 */ /* 0x000fe20000100a00 */
[-C--:B------:R-:W-:Y:S02]  /*7530*/  LEA.HI.X.SX32 R219, R203, R2.reuse, 0x2, P1 ;  /* 0x00000002cbdb7211 */ /* 0x080fe400008f16ff */
[----:B------:R-:W-:Y:S01]  /*7540*/  LEA.HI.X.SX32 R217, R201, R2, 0x2, P2 ;  /* 0x00000002c9d97211 */ /* 0x000fe200010f16ff */
[----:B------:R-:W-:Y:S01]  /*7550*/  STL.64 [R1+0x1f0], R230 ;  /* 0x0001f0e601007387 */ /* 0x000fe20000100a00 */
[----:B-1----:R-:W-:-:S02]  /*7560*/  LEA R114, P0, R205, R88, 0x2 ;  /* 0x00000058cd727211 */ /* 0x002fc400078010ff */
[-C--:B------:R-:W-:Y:S01]  /*7570*/  LEA.HI.X.SX32 R215, R199, R2.reuse, 0x2, P3 ;  /* 0x00000002c7d77211 */ /* 0x080fe200018f16ff */
[----:B------:R-:W-:Y:S01]  /*7580*/  STL.64 [R1+0x1e8], R228 ;  /* 0x0001e8e401007387 */ /* 0x000fe20000100a00 */
[-C--:B------:R-:W-:Y:S02]  /*7590*/  LEA.HI.X.SX32 R115, R205, R2.reuse, 0x2, P0 ;  /* 0x00000002cd737211 */ /* 0x080fe400000f16ff */
[-C--:B------:R-:W-:Y:S01]  /*75a0*/  LEA.HI.X.SX32 R213, R197, R2.reuse, 0x2, P4 ;  /* 0x00000002c5d57211 */ /* 0x080fe200020f16ff */
[----:B------:R-:W-:Y:S01]  /*75b0*/  STL.64 [R1+0x1e0], R226 ;  /* 0x0001e0e201007387 */ /* 0x000fe20000100a00 */
[----:B------:R-:W-:Y:S02]  /*75c0*/  LEA.HI.X.SX32 R211, R195, R2, 0x2, P5 ;  /* 0x00000002c3d37211 */ /* 0x000fe400028f16ff */
[-C--:B------:R-:W-:Y:S01]  /*75d0*/  LEA R208, P6, R193, R88.reuse, 0x2 ;  /* 0x00000058c1d07211 */ /* 0x080fe200078c10ff */
[----:B------:R-:W-:Y:S01]  /*75e0*/  STL.64 [R1+0x1d8], R224 ;  /* 0x0001d8e001007387 */ /* 0x000fe20000100a00 */
[----:B------:R-:W-:-:S02]  /*75f0*/  LEA R204, P1, R189, R88, 0x2 ;  /* 0x00000058bdcc7211 */ /* 0x000fc400078210ff */
[-C--:B------:R-:W-:Y:S01]  /*7600*/  LEA R202, P2, R187, R88.reuse, 0x2 ;  /* 0x00000058bbca7211 */ /* 0x080fe200078410ff */
[----:B------:R1:W-:Y:S01]  /*7610*/  STL.64 [R1+0x1c8], R114 ;  /* 0x0001c87201007387 */ /* 0x0003e20000100a00 */
[-C--:B------:R-:W-:Y:S02]  /*7620*/  LEA R200, P3, R185, R88.reuse, 0x2 ;  /* 0x00000058b9c87211 */ /* 0x080fe400078610ff */
[----:B------:R-:W-:Y:S01]  /*7630*/  LEA R198, P4, R183, R88, 0x2 ;  /* 0x00000058b7c67211 */ /* 0x000fe200078810ff */
[----:B------:R-:W-:Y:S01]  /*7640*/  STL.64 [R1+0x1d0], R222 ;  /* 0x0001d0de01007387 */ /* 0x000fe20000100a00 */
[----:B------:R-:W-:Y:S02]  /*7650*/  LEA.HI.X.SX32 R209, R193, R2, 0x2, P6 ;  /* 0x00000002c1d17211 */ /* 0x000fe400030f16ff */
[----:B------:R-:W-:Y:S01]  /*7660*/  LEA R196, P5, R181, R88, 0x2 ;  /* 0x00000058b5c47211 */ /* 0x000fe200078a10ff */
[----:B------:R-:W-:Y:S01]  /*7670*/  STL.64 [R1+0x1c0], R218 ;  /* 0x0001c0da01007387 */ /* 0x000fe20000100a00 */
[----:B------:R-:W-:-:S02]  /*7680*/  LEA.HI.X.SX32 R205, R189, R2, 0x2, P1 ;  /* 0x00000002bdcd7211 */ /* 0x000fc400008f16ff */
[----:B------:R-:W-:Y:S01]  /*7690*/  LEA.HI.X.SX32 R203, R187, R2, 0x2, P2 ;  /* 0x00000002bbcb7211 */ /* 0x000fe200010f16ff */
[----:B------:R-:W-:Y:S01]  /*76a0*/  STL.64 [R1+0x1b8], R216 ;  /* 0x0001b8d801007387 */ /* 0x000fe20000100a00 */
[----:B-1----:R-:W-:Y:S02]  /*76b0*/  LEA R114, P0, R191, R88, 0x2 ;  /* 0x00000058bf727211 */ /* 0x002fe400078010ff */
[-C--:B------:R-:W-:Y:S01]  /*76c0*/  LEA.HI.X.SX32 R201, R185, R2.reuse, 0x2, P3 ;  /* 0x00000002b9c97211 */ /* 0x080fe200018f16ff */
[----:B------:R-:W-:Y:S01]  /*76d0*/  STL.64 [R1+0x1b0], R214 ;  /* 0x0001b0d601007387 */ /* 0x000fe20000100a00 */
[-C--:B------:R-:W-:Y:S02]  /*76e0*/  LEA.HI.X.SX32 R115, R191, R2.reuse, 0x2, P0 ;  /* 0x00000002bf737211 */ /* 0x080fe400000f16ff */
[-C--:B------:R-:W-:Y:S01]  /*76f0*/  LEA.HI.X.SX32 R199, R183, R2.reuse, 0x2, P4 ;  /* 0x00000002b7c77211 */ /* 0x080fe200020f16ff */
[----:B------:R-:W-:Y:S01]  /*7700*/  STL.64 [R1+0x1a8], R212 ;  /* 0x0001a8d401007387 */ /* 0x000fe20000100a00 */
[----:B------:R-:W-:-:S02]  /*7710*/  LEA.HI.X.SX32 R197, R181, R2, 0x2, P5 ;  /* 0x00000002b5c57211 */ /* 0x000fc400028f16ff */
[-C--:B------:R-:W-:Y:S01]  /*7720*/  LEA R194, P6, R179, R88.reuse, 0x2 ;  /* 0x00000058b3c27211 */ /* 0x080fe200078c10ff */
[----:B------:R-:W-:Y:S01]  /*7730*/  STL.64 [R1+0x1a0], R210 ;  /* 0x0001a0d201007387 */ /* 0x000fe20000100a00 */
[-C--:B------:R-:W-:Y:S02]  /*7740*/  LEA R190, P1, R175, R88.reuse, 0x2 ;  /* 0x00000058afbe7211 */ /* 0x080fe400078210ff */
[-C--:B------:R-:W-:Y:S01]  /*7750*/  LEA R188, P2, R173, R88.reuse, 0x2 ;  /* 0x00000058adbc7211 */ /* 0x080fe200078410ff */
[----:B------:R1:W-:Y:S01]  /*7760*/  STL.64 [R1+0x190], R114 ;  /* 0x0001907201007387 */ /* 0x0003e20000100a00 */
[-C--:B------:R-:W-:Y:S02]  /*7770*/  LEA R186, P3, R171, R88.reuse, 0x2 ;  /* 0x00000058abba7211 */ /* 0x080fe400078610ff */
[----:B------:R-:W-:Y:S01]  /*7780*/  LEA R184, P4, R169, R88, 0x2 ;  /* 0x00000058a9b87211 */ /* 0x000fe200078810ff */
[----:B------:R-:W-:Y:S01]  /*7790*/  STL.64 [R1+0x198], R208 ;  /* 0x000198d001007387 */ /* 0x000fe20000100a00 */
[----:B------:R-:W-:-:S02]  /*77a0*/  LEA.HI.X.SX32 R195, R179, R2, 0x2, P6 ;  /* 0x00000002b3c37211 */ /* 0x000fc400030f16ff */
[----:B------:R-:W-:Y:S01]  /*77b0*/  LEA R182, P5, R167, R88, 0x2 ;  /* 0x00000058a7b67211 */ /* 0x000fe200078a10ff */
[----:B------:R-:W-:Y:S01]  /*77c0*/  STL.64 [R1+0x188], R204 ;  /* 0x000188cc01007387 */ /* 0x000fe20000100a00 */
[-C--:B------:R-:W-:Y:S02]  /*77d0*/  LEA.HI.X.SX32 R191, R175, R2.reuse, 0x2, P1 ;  /* 0x00000002afbf7211 */ /* 0x080fe400008f16ff */
[----:B------:R-:W-:Y:S01]  /*77e0*/  LEA.HI.X.SX32 R189, R173, R2, 0x2, P2 ;  /* 0x00000002adbd7211 */ /* 0x000fe200010f16ff */
[----:B------:R-:W-:Y:S01]  /*77f0*/  STL.64 [R1+0x180], R202 ;  /* 0x000180ca01007387 */ /* 0x000fe20000100a00 */
[----:B-1----:R-:W-:Y:S02]  /*7800*/  LEA R114, P0, R177, R88, 0x2 ;  /* 0x00000058b1727211 */ /* 0x002fe400078010ff */
[-C--:B------:R-:W-:Y:S01]  /*7810*/  LEA.HI.X.SX32 R187, R171, R2.reuse, 0x2, P3 ;  /* 0x00000002abbb7211 */ /* 0x080fe200018f16ff */
        /* <DEDUP_REMOVED lines=65> */
[----:B------:R-:W-:Y:S01]  /*7c30*/  LEA R138, P6, R123, R88, 0x2 ;  /* 0x000000587b8a7211 */ /* 0x000fe200078c10ff */
[----:B------:R-:W-:Y:S01]  /*7c40*/  STL.64 [R1+0xc8], R156 ;  /* 0x0000c89c01007387 */ /* 0x000fe20000100a00 */
[----:B------:R-:W-:Y:S02]  /*7c50*/  LEA.HI.X.SX32 R143, R127, R2, 0x2, P4 ;  /* 0x000000027f8f7211 */ /* 0x000fe400020f16ff */
[----:B------:R-:W-:Y:S01]  /*7c60*/  LEA R136, P1, R111, R88, 0x2 ;  /* 0x000000586f887211 */ /* 0x000fe200078210ff */
[----:B------:R-:W-:Y:S01]  /*7c70*/  STL.64 [R1+0xc0], R154 ;  /* 0x0000c09a01007387 */ /* 0x000fe20000100a00 */
[----:B------:R-:W-:Y:S02]  /*7c80*/  LEA.HI.X.SX32 R141, R125, R2, 0x2, P5 ;  /* 0x000000027d8d7211 */ /* 0x000fe400028f16ff */
        /* <DEDUP_REMOVED lines=8> */
[----:B------:R-:W-:Y:S02]  /*7d10*/  LEA.HI.X.SX32 R137, R111, R2, 0x2, P1 ;  /* 0x000000026f897211 */ /* 0x000fe400008f16ff */
[-C--:B------:R-:W-:Y:S01]  /*7d20*/  LEA R126, P6, R101, R88.reuse, 0x2 ;  /* 0x00000058657e7211 */ /* 0x080fe200078c10ff */
        /* <DEDUP_REMOVED lines=8> */
[----:B------:R-:W-:Y:S01]  /*7db0*/  LEA R124, P1, R97, R88, 0x2 ;  /* 0x00000058617c7211 */ /* 0x000fe200078210ff */
[----:B------:R-:W-:Y:S01]  /*7dc0*/  STL.64 [R1+0x88], R140 ;  /* 0x0000888c01007387 */ /* 0x000fe20000100a00 */
[----:B------:R-:W-:-:S02]  /*7dd0*/  LEA.HI.X.SX32 R129, R103, R2, 0x2, P5 ;  /* 0x0000000267817211 */ /* 0x000fc400028f16ff */
[----:B------:R-:W-:Y:S01]  /*7de0*/  LEA.HI.X.SX32 R127, R101, R2, 0x2, P6 ;  /* 0x00000002657f7211 */ /* 0x000fe200030f16ff */
[----:B------:R1:W-:Y:S01]  /*7df0*/  STL.64 [R1+0x78], R114 ;  /* 0x0000787201007387 */ /* 0x0003e20000100a00 */
[----:B------:R-:W-:Y:S02]  /*7e00*/  LEA R104, P6, R83, R88, 0x2 ;  /* 0x0000005853687211 */ /* 0x000fe400078c10ff */
[----:B------:R-:W-:Y:S01]  /*7e10*/  LEA.HI.X.SX32 R125, R97, R2, 0x2, P1 ;  /* 0x00000002617d7211 */ /* 0x000fe200008f16ff */
[----:B------:R-:W-:Y:S01]  /*7e20*/  STL.64 [R1+0x80], R138 ;  /* 0x0000808a01007387 */ /* 0x000fe20000100a00 */
[-C--:B------:R-:W-:Y:S02]  /*7e30*/  LEA R122, P2, R95, R88.reuse, 0x2 ;  /* 0x000000585f7a7211 */ /* 0x080fe400078410ff */
[-C--:B------:R-:W-:Y:S01]  /*7e40*/  LEA R108, P4, R91, R88.reuse, 0x2 ;  /* 0x000000585b6c7211 */ /* 0x080fe200078810ff */
[----:B------:R-:W-:Y:S01]  /*7e50*/  STL.64 [R1+0x70], R136 ;  /* 0x0000708801007387 */ /* 0x000fe20000100a00 */
[----:B------:R-:W-:-:S02]  /*7e60*/  LEA R110, P3, R93, R88, 0x2 ;  /* 0x000000585d6e7211 */ /* 0x000fc400078610ff */
[-C--:B------:R-:W-:Y:S01]  /*7e70*/  LEA R106, P5, R85, R88.reuse, 0x2 ;  /* 0x00000058556a7211 */ /* 0x080fe200078a10ff */
[----:B------:R-:W-:Y:S01]  /*7e80*/  STL.64 [R1+0x68], R134 ;  /* 0x0000688601007387 */ /* 0x000fe20000100a00 */
[-C--:B-1----:R-:W-:Y:S02]  /*7e90*/  LEA R114, P0, R99, R88.reuse, 0x2 ;  /* 0x0000005863727211 */ /* 0x082fe400078010ff */
[----:B------:R-:W-:Y:S01]  /*7ea0*/  LEA R250, P1, R79, R88, 0x2 ;  /* 0x000000584ffa7211 */ /* 0x000fe200078210ff */
[----:B------:R-:W-:Y:S01]  /*7eb0*/  STL.64 [R1+0x60], R132 ;  /* 0x0000608401007387 */ /* 0x000fe20000100a00 */
[----:B------:R-:W-:Y:S02]  /*7ec0*/  LEA.HI.X.SX32 R115, R99, R2, 0x2, P0 ;  /* 0x0000000263737211 */ /* 0x000fe400000f16ff */
[----:B------:R-:W-:Y:S01]  /*7ed0*/  LEA R102, P0, R81, R88, 0x2 ;  /* 0x0000005851667211 */ /* 0x000fe200078010ff */
[----:B------:R-:W-:Y:S04]  /*7ee0*/  STL.64 [R1+0x58], R130 ;  /* 0x0000588201007387 */ /* 0x000fe80000100a00 */
[----:B------:R-:W-:Y:S04]  /*7ef0*/  STL.64 [R1+0x50], R128 ;  /* 0x0000508001007387 */ /* 0x000fe80000100a00 */
[----:B------:R-:W-:Y:S04]  /*7f00*/  STL.64 [R1+0x48], R126 ;  /* 0x0000487e01007387 */ /* 0x000fe80000100a00 */
[----:B------:R-:W-:Y:S04]  /*7f10*/  STL [R1+0x10], R104 ;  /* 0x0000106801007387 */ /* 0x000fe80000100800 */
[----:B------:R-:W-:Y:S04]  /*7f20*/  STL.64 [R1+0x40], R114 ;  /* 0x0000407201007387 */ /* 0x000fe80000100a00 */
[----:B------:R-:W-:Y:S04]  /*7f30*/  STL.64 [R1+0x38], R124 ;  /* 0x0000387c01007387 */ /* 0x000fe80000100a00 */
[----:B------:R1:W-:Y:S04]  /*7f40*/  STL.64 [R1+0x7a8], R114 ;  /* 0x0007a87201007387 */ /* 0x0003e80000100a00 */
[----:B-1----:R-:W4:Y:S01]  /*7f50*/  LDL.64 R114, [R1+0x10] ;  /* 0x0000100001727983 */ /* 0x002f220000100a00 */
[-C--:B------:R-:W-:Y:S01]  /*7f60*/  LEA.HI.X.SX32 R123, R95, R2.reuse, 0x2, P2 ;  /* 0x000000025f7b7211 */ /* 0x080fe200010f16ff */
[----:B------:R-:W-:Y:S01]  /*7f70*/  IMAD R5, R0, R5, RZ ;  /* 0x0000000500057224 */ /* 0x000fe200078e02ff */
[----:B------:R-:W-:Y:S01]  /*7f80*/  LEA.HI.X.SX32 R109, R91, R2, 0x2, P4 ;  /* 0x000000025b6d7211 */ /* 0x000fe200020f16ff */
[----:B------:R-:W-:Y:S01]  /*7f90*/  VIADD R0, R4, 0xfffffffe ;  /* 0xfffffffe04007836 */ /* 0x000fe20000000000 */
[----:B------:R-:W-:Y:S01]  /*7fa0*/  LEA R10, P2, R11, R88, 0x2 ;  /* 0x000000580b0a7211 */ /* 0x000fe200078410ff */
[----:B------:R1:W-:Y:S01]  /*7fb0*/  STL.64 [R1+0x30], R122 ;  /* 0x0000307a01007387 */ /* 0x0003e20000100a00 */
[----:B------:R-:W-:Y:S01]  /*7fc0*/  LEA.HI.X.SX32 R111, R93, R2, 0x2, P3 ;  /* 0x000000025d6f7211 */ /* 0x000fe200018f16ff */
[C---:B--2---:R-:W-:Y:S01]  /*7fd0*/  IMAD R129, R8.reuse, 0x18, RZ ;  /* 0x0000001808817824 */ /* 0x044fe200078e02ff */
[----:B------:R-:W-:Y:S01]  /*7fe0*/  LEA R64, P4, R65, R88, 0x2 ;  /* 0x0000005841407211 */ /* 0x000fe200078810ff */
[C---:B------:R-:W-:Y:S01]  /*7ff0*/  IMAD R124, R8.reuse, 0x14, RZ ;  /* 0x00000014087c7824 */ /* 0x040fe200078e02ff */
[----:B------:R-:W-:Y:S01]  /*8000*/  LEA.HI.X.SX32 R103, R81, R2, 0x2, P0 ;  /* 0x0000000251677211 */ /* 0x000fe200000f16ff */
[----:B------:R-:W-:Y:S01]  /*8010*/  STL.64 [R1+0x28], R110 ;  /* 0x0000286e01007387 */ /* 0x000fe20000100a00 */
[-C--:B------:R-:W-:Y:S01]  /*8020*/  LEA R38, P3, R39, R88.reuse, 0x2 ;  /* 0x0000005827267211 */ /* 0x080fe200078610ff */
[C---:B------:R-:W-:Y:S01]  /*8030*/  IMAD R138, R8.reuse, 0x1c, RZ ;  /* 0x0000001c088a7824 */ /* 0x040fe200078e02ff */
[----:B------:R-:W-:Y:S01]  /*8040*/  LEA R40, P0, R41, R88, 0x2 ;  /* 0x0000005829287211 */ /* 0x000fe200078010ff */
[----:B------:R-:W-:Y:S01]  /*8050*/  STL.64 [R1+0x20], R108 ;  /* 0x0000206c01007387 */ /* 0x000fe20000100a00 */
[----:B------:R-:W-:Y:S01]  /*8060*/  LEA.HI.X.SX32 R107, R85, R2, 0x2, P5 ;  /* 0x00000002556b7211 */ /* 0x000fe200028f16ff */
[C---:B------:R-:W-:Y:S01]  /*8070*/  IMAD R175, R8.reuse, 0x28, RZ ;  /* 0x0000002808af7824 */ /* 0x040fe200078e02ff */
[----:B------:R-:W-:Y:S01]  /*8080*/  LEA R90, P5, R77, R88, 0x2 ;  /* 0x000000584d5a7211 */ /* 0x000fe200078a10ff */
[C---:B------:R-:W-:Y:S01]  /*8090*/  IMAD R155, R8.reuse, 0x24, RZ ;  /* 0x00000024089b7824 */ /* 0x040fe200078e02ff */
[-C--:B------:R-:W-:Y:S01]  /*80a0*/  LEA.HI.X.SX32 R251, R79, R2.reuse, 0x2, P1 ;  /* 0x000000024ffb7211 */ /* 0x080fe200008f16ff */
[----:B------:R2:W-:Y:S01]  /*80b0*/  STL.64 [R1+0x18], R106 ;  /* 0x0000186a01007387 */ /* 0x0005e20000100a00 */
[-C--:B------:R-:W-:Y:S01]  /*80c0*/  LEA.HI.X.SX32 R11, R11, R2.reuse, 0x2, P2 ;  /* 0x000000020b0b7211 */ /* 0x080fe200010f16ff */
[C---:B------:R-:W-:Y:S01]  /*80d0*/  IMAD R201, R8.reuse, 0x30, RZ ;  /* 0x0000003008c97824 */ /* 0x040fe200078e02ff */
[----:B------:R-:W-:Y:S01]  /*80e0*/  LEA.HI.X.SX32 R65, R65, R2, 0x2, P4 ;  /* 0x0000000241417211 */ /* 0x000fe200020f16ff */
[C---:B------:R-:W-:Y:S01]  /*80f0*/  IMAD R183, R8.reuse, 0x2c, RZ ;  /* 0x0000002c08b77824 */ /* 0x040fe200078e02ff */
[-C--:B------:R-:W-:Y:S01]  /*8100*/  LEA R66, P1, R67, R88.reuse, 0x2 ;  /* 0x0000005843427211 */ /* 0x080fe200078210ff */
[C---:B------:R-:W-:Y:S01]  /*8110*/  IMAD R121, R8.reuse, 0xb, RZ ;  /* 0x0000000b08797824 */ /* 0x040fe200078e02ff */
[----:B------:R-:W-:Y:S01]  /*8120*/  LEA R92, P2, R75, R88, 0x2 ;  /* 0x000000584b5c7211 */ /* 0x000fe200078410ff */
[C---:B------:R-:W-:Y:S01]  /*8130*/  IMAD R225, R8.reuse, 0x34, RZ ;  /* 0x0000003408e17824 */ /* 0x040fe200078e02ff */
[----:B------:R-:W-:Y:S01]  /*8140*/  LEA.HI.X.SX32 R39, R39, R2, 0x2, P3 ;  /* 0x0000000227277211 */ /* 0x000fe200018f16ff */
[C---:B-1----:R-:W-:Y:S01]  /*8150*/  IMAD R123, R8.reuse, 0xe, RZ ;  /* 0x0000000e087b7824 */ /* 0x042fe200078e02ff */
[----:B------:R-:W-:Y:S01]  /*8160*/  LEA R42, P4, R43, R88, 0x2 ;  /* 0x000000582b2a7211 */ /* 0x000fe200078810ff */
        /* <DEDUP_REMOVED lines=8> */
[C---:B------:R-:W-:Y:S01]  /*81f0*/  IMAD R146, R8.reuse, 0x44, RZ ;  /* 0x0000004408927824 */ /* 0x040fe200078e02ff */
[----:B------:R-:W-:Y:S01]  /*8200*/  LEA R68, P5, R69, R88, 0x2 ;  /* 0x0000005845447211 */ /* 0x000fe200078a10ff */
[C---:B------:R-:W-:Y:S01]  /*8210*/  IMAD R128, R8.reuse, 0x12, RZ ;  /* 0x0000001208807824 */ /* 0x040fe200078e02ff */
[-C--:B------:R-:W-:Y:S01]  /*8220*/  LEA.HI.X.SX32 R67, R67, R2.reuse, 0x2, P1 ;  /* 0x0000000243437211 */ /* 0x080fe200008f16ff */
[C---:B------:R-:W-:Y:S01]  /*8230*/  IMAD R210, R8.reuse, 0x50, RZ ;  /* 0x0000005008d27824 */ /* 0x040fe200078e02ff */
        /* <DEDUP_REMOVED lines=29> */
[----:B------:R-:W-:Y:S01]  /*8410*/  IMAD R140, R8, 0x19, RZ ;  /* 0x00000019088c7824 */ /* 0x000fe200078e02ff */
[----:B------:R-:W-:Y:S01]  /*8420*/  LEA R48, P2, R26, R88, 0x2 ;  /* 0x000000581a307211 */ /* 0x000fe200078410ff */
[C---:B------:R-:W-:Y:S01]  /*8430*/  IMAD R216, R8.reuse, 0x6c, RZ ;  /* 0x0000006c08d87824 */ /* 0x040fe200078e02ff */
[----:B------:R-:W-:Y:S01]  /*8440*/  LEA.HI.X.SX32 R97, R57, R2, 0x2, P3 ;  /* 0x0000000239617211 */ /* 0x000fe200018f16ff */
[C---:B------:R-:W-:Y:S01]  /*8450*/  IMAD R151, R8.reuse, 0x78, RZ ;  /* 0x0000007808977824 */ /* 0x040fe200078e02ff */
[----:B------:R-:W-:Y:S01]  /*8460*/  LEA R100, P4, R51, R88, 0x2 ;  /* 0x0000005833647211 */ /* 0x000fe200078810ff */
[C---:B------:R-:W-:Y:S01]  /*8470*/  IMAD R150, R8.reuse, 0x1b, RZ ;  /* 0x0000001b08967824 */ /* 0x040fe200078e02ff */
[----:B------:R-:W-:Y:S01]  /*8480*/  LEA.HI.X.SX32 R99, R49, R2, 0x2, P0 ;  /* 0x0000000231637211 */ /* 0x000fe200000f16ff */
[----:B------:R-:W-:Y:S01]  /*8490*/  IMAD R230, R8, 0x74, RZ ;  /* 0x0000007408e67824 */ /* 0x000fe200078e02ff */
[-C--:B------:R-:W-:Y:S01]  /*84a0*/  LEA R74, P3, R52, R88.reuse, 0x2 ;  /* 0x00000058344a7211 */ /* 0x080fe200078610ff */
[----:B------:R-:W-:Y:S01]  /*84b0*/  IMAD R154, R8, 0x1e, RZ ;  /* 0x0000001e089a7824 */ /* 0x000fe200078e02ff */
[----:B------:R-:W-:Y:S01]  /*84c0*/  LEA R76, P0, R54, R88, 0x2 ;  /* 0x00000058364c7211 */ /* 0x000fe200078010ff */
[C---:B------:R-:W-:Y:S01]  /*84d0*/  IMAD R153, R8.reuse, 0x1d, RZ ;  /* 0x0000001d08997824 */ /* 0x040fe200078e02ff */
[----:B------:R-:W-:Y:S01]  /*84e0*/  LEA.HI.X.SX32 R47, R47, R2, 0x2, P5 ;  /* 0x000000022f2f7211 */ /* 0x000fe200028f16ff */
[C---:B------:R-:W-:Y:S01]  /*84f0*/  IMAD R152, R8.reuse, 0x7c, RZ ;  /* 0x0000007c08987824 */ /* 0x040fe200078e02ff */
[----:B------:R-:W-:Y:S01]  /*8500*/  LEA R24, P5, R25, R88, 0x2 ;  /* 0x0000005819187211 */ /* 0x000fe200078a10ff */
[C---:B------:R-:W-:Y:S01]  /*8510*/  IMAD.SHL.U32 R164, R8.reuse, 0x20, RZ ;  /* 0x0000002008a47824 */ /* 0x040fe200078e00ff */
[-C--:B------:R-:W-:Y:S01]  /*8520*/  LEA.HI.X.SX32 R23, R23, R2.reuse, 0x2, P1 ;  /* 0x0000000217177211 */ /* 0x080fe200008f16ff */
[----:B------:R-:W-:Y:S01]  /*8530*/  IMAD R163, R8, 0x88, RZ ;  /* 0x0000008808a37824 */ /* 0x000fe200078e02ff */
[-C--:B------:R-:W-:Y:S01]  /*8540*/  LEA.HI.X.SX32 R49, R26, R2.reuse, 0x2, P2 ;  /* 0x000000021a317211 */ /* 0x080fe200010f16ff */
[C---:B------:R-:W-:Y:S01]  /*8550*/  IMAD R162, R8.reuse, 0x1f, RZ ;  /* 0x0000001f08a27824 */ /* 0x040fe200078e02ff */
[----:B------:R-:W-:Y:S01]  /*8560*/  LEA.HI.X.SX32 R101, R51, R2, 0x2, P4 ;  /* 0x0000000233657211 */ /* 0x000fe200020f16ff */
[C---:B------:R-:W-:Y:S01]  /*8570*/  IMAD R168, R8.reuse, 0x84, RZ ;  /* 0x0000008408a87824 */ /* 0x040fe200078e02ff */
[----:B------:R-:W-:Y:S01]  /*8580*/  LEA R26, P2, R27, R88, 0x2 ;  /* 0x000000581b1a7211 */ /* 0x000fe200078410ff */
[----:B------:R-:W-:Y:S01]  /*8590*/  IMAD R172, R8, 0x22, RZ ;  /* 0x0000002208ac7824 */ /* 0x000fe200078e02ff */
[----:B------:R-:W-:Y:S01]  /*85a0*/  LEA.HI.X.SX32 R75, R52, R2, 0x2, P3 ;  /* 0x00000002344b7211 */ /* 0x000fe200018f16ff */
[C---:B------:R-:W-:Y:S01]  /*85b0*/  IMAD R190, R8.reuse, 0x90, RZ ;  /* 0x0000009008be7824 */ /* 0x040fe200078e02ff */
[----:B------:R-:W-:Y:S01]  /*85c0*/  LEA R78, P4, R55, R88, 0x2 ;  /* 0x00000058374e7211 */ /* 0x000fe200078810ff */
[----:B------:R-:W-:Y:S01]  /*85d0*/  IMAD R169, R8, 0x21, RZ ;  /* 0x0000002108a97824 */ /* 0x000fe200078e02ff */
[----:B------:R-:W-:Y:S01]  /*85e0*/  LEA.HI.X.SX32 R77, R54, R2, 0x2, P0 ;  /* 0x00000002364d7211 */ /* 0x000fe200000f16ff */
[----:B------:R-:W-:Y:S01]  /*85f0*/  IMAD R165, R8, 0x8c, RZ ;  /* 0x0000008c08a57824 */ /* 0x000fe200078e02ff */
[-C--:B------:R-:W-:Y:S01]  /*8600*/  LEA R52, P3, R30, R88.reuse, 0x2 ;  /* 0x000000581e347211 */ /* 0x080fe200078610ff */
[----:B------:R-:W-:Y:S01]  /*8610*/  IMAD R176, R8, 0x98, RZ ;  /* 0x0000009808b07824 */ /* 0x000fe200078e02ff */
[----:B------:R-:W-:Y:S01]  /*8620*/  LEA R54, P0, R32, R88, 0x2 ;  /* 0x0000005820367211 */ /* 0x000fe200078010ff */
[C---:B------:R-:W-:Y:S01]  /*8630*/  IMAD R174, R8.reuse, 0x23, RZ ;  /* 0x0000002308ae7824 */ /* 0x040fe200078e02ff */
[-C--:B------:R-:W-:Y:S01]  /*8640*/  LEA.HI.X.SX32 R25, R25, R2.reuse, 0x2, P5 ;  /* 0x0000000219197211 */ /* 0x080fe200028f16ff */
[C---:B------:R-:W-:Y:S01]  /*8650*/  IMAD R173, R8.reuse, 0x94, RZ ;  /* 0x0000009408ad7824 */ /* 0x040fe200078e02ff */
[-C--:B------:R-:W-:Y:S01]  /*8660*/  LEA.HI.X.SX32 R27, R27, R2.reuse, 0x2, P2 ;  /* 0x000000021b1b7211 */ /* 0x080fe200010f16ff */
[C---:B------:R-:W-:Y:S01]  /*8670*/  IMAD R179, R8.reuse, 0x26, RZ ;  /* 0x0000002608b37824 */ /* 0x040fe200078e02ff */
[----:B------:R-:W-:Y:S01]  /*8680*/  LEA.HI.X.SX32 R79, R55, R2, 0x2, P4 ;  /* 0x00000002374f7211 */ /* 0x000fe200020f16ff */
[----:B------:R-:W-:Y:S01]  /*8690*/  IMAD R178, R8, 0xa0, RZ ;  /* 0x000000a008b27824 */ /* 0x000fe200078e02ff */
[-C--:B--2---:R-:W-:Y:S01]  /*86a0*/  LEA R106, P2, R12, R88.reuse, 0x2 ;  /* 0x000000580c6a7211 */ /* 0x084fe200078410ff */
[C---:B------:R-:W-:Y:S01]  /*86b0*/  IMAD R177, R8.reuse, 0x25, RZ ;  /* 0x0000002508b17824 */ /* 0x040fe200078e02ff */
[----:B------:R-:W-:Y:S01]  /*86c0*/  LEA R56, P4, R33, R88, 0x2 ;  /* 0x0000005821387211 */ /* 0x000fe200078810ff */
[----:B------:R-:W-:Y:S01]  /*86d0*/  IMAD R234, R8, 0x9c, RZ ;  /* 0x0000009c08ea7824 */ /* 0x000fe200078e02ff */
[----:B------:R-:W-:Y:S01]  /*86e0*/  LEA.HI.X.SX32 R55, R32, R2, 0x2, P0 ;  /* 0x0000000220377211 */ /* 0x000fe200000f16ff */
[C---:B------:R-:W-:Y:S01]  /*86f0*/  IMAD R189, R8.reuse, 0xa8, RZ ;  /* 0x000000a808bd7824 */ /* 0x040fe200078e02ff */
[----:B------:R-:W-:Y:S01]  /*8700*/  LEA R32, P0, R37, R88, 0x2 ;  /* 0x0000005825207211 */ /* 0x000fe200078010ff */
[----:B------:R-:W-:Y:S01]  /*8710*/  IMAD R188, R8, 0x27, RZ ;  /* 0x0000002708bc7824 */ /* 0x000fe200078e02ff */
[-C--:B------:R-:W-:Y:S01]  /*8720*/  LEA.HI.X.SX32 R107, R12, R2.reuse, 0x2, P2 ;  /* 0x000000020c6b7211 */ /* 0x080fe200010f16ff */
[C---:B------:R-:W-:Y:S01]  /*8730*/  IMAD R12, R8.reuse, 0x6, RZ ;  /* 0x00000006080c7824 */ /* 0x040fe200078e02ff */
[----:B------:R-:W-:Y:S01]  /*8740*/  LEA.HI.X.SX32 R57, R33, R2, 0x2, P4 ;  /* 0x0000000221397211 */ /* 0x000fe200020f16ff */
        /* <DEDUP_REMOVED lines=9> */
[----:B------:R-:W-:Y:S01]  /*87e0*/  LEA R62, P2, R116, R88, 0x2 ;  /* 0x00000058743e7211 */ /* 0x000fe200078410ff */
[C---:B------:R-:W-:Y:S01]  /*87f0*/  IMAD R209, R8.reuse, 0xb8, RZ ;  /* 0x000000b808d17824 */ /* 0x040fe200078e02ff */
[----:B------:R-:W-:Y:S01]  /*8800*/  LEA.HI.X.SX32 R113, R113, R2, 0x2, P0 ;  /* 0x0000000271717211 */ /* 0x000fe200000f16ff */
[C---:B------:R-:W-:Y:S01]  /*8810*/  IMAD R203, R8.reuse, 0x2b, RZ ;  /* 0x0000002b08cb7824 */ /* 0x040fe200078e02ff */
[C---:B------:R-:W-:Y:S01]  /*8820*/  LEA R238, P0, R5.reuse, UR4, 0x2 ;  /* 0x0000000405ee7c11 */ /* 0x040fe2000f8010ff */
[C---:B------:R-:W-:Y:S01]  /*8830*/  IMAD R202, R8.reuse, 0xb4, RZ ;  /* 0x000000b408ca7824 */ /* 0x040fe200078e02ff */
[C---:B------:R-:W-:Y:S01]  /*8840*/  SHF.L.U32 R126, R8.reuse, 0x4, RZ ;  /* 0x00000004087e7819 */ /* 0x040fe200000006ff */
[C---:B------:R-:W-:Y:S01]  /*8850*/  IMAD R223, R8.reuse, 0x2e, RZ ;  /* 0x0000002e08df7824 */ /* 0x040fe200078e02ff */
[----:B------:R-:W-:Y:S01]  /*8860*/  LEA.HI.X.SX32 R239, R5, UR5, 0x2, P0 ;  /* 0x0000000505ef7c11 */ /* 0x000fe200080f16ff */
[C---:B------:R-:W-:Y:S01]  /*8870*/  IMAD R5, R8.reuse, 0x5, RZ ;  /* 0x0000000508057824 */ /* 0x040fe200078e02ff */
[----:B------:R-:W-:Y:S01]  /*8880*/  UMOV UR12, 0x400 ;  /* 0x00000400000c7882 */ /* 0x000fe20000000000 */
[C---:B------:R-:W-:Y:S01]  /*8890*/  IMAD R221, R8.reuse, 0xc0, RZ ;  /* 0x000000c008dd7824 */ /* 0x040fe200078e02ff */
[----:B------:R-:W-:Y:S01]  /*88a0*/  ULEA UR12, UR6, UR12, 0x18 ;  /* 0x0000000c060c7291 */ /* 0x000fe2000f8ec03f */
[C---:B------:R-:W-:Y:S01]  /*88b0*/  IMAD R222, R8.reuse, 0x2d, RZ ;  /* 0x0000002d08de7824 */ /* 0x040fe200078e02ff */
[----:B------:R-:W-:Y:S01]  /*88c0*/  ULDC.64 UR16, c[0x0][0x208] ;  /* 0x0000820000107ab9 */ /* 0x000fe20000000a00 */
[C---:B------:R-:W-:Y:S01]  /*88d0*/  IMAD R219, R8.reuse, 0xbc, RZ ;  /* 0x000000bc08db7824 */ /* 0x040fe200078e02ff */
[C---:B---3--:R-:W-:Y:S01]  /*88e0*/  LOP3.LUT R248, R7.reuse, 0x50, RZ, 0x3c, !PT ;  /* 0x0000005007f87812 */ /* 0x048fe200078e3cff */
[C---:B------:R-:W-:Y:S01]  /*88f0*/  IMAD R205, R8.reuse, 0xc4, RZ ;  /* 0x000000c408cd7824 */ /* 0x040fe200078e02ff */
[----:B------:R-:W-:Y:S01]  /*8900*/  LOP3.LUT R249, R7, 0x60, RZ, 0x3c, !PT ;  /* 0x0000006007f97812 */ /* 0x000fe200078e3cff */
[----:B------:R-:W-:-:S02]  /*8910*/  IMAD R237, R8, 0x32, RZ ;  /* 0x0000003208ed7824 */ /* 0x000fc400078e02ff */
[C---:B------:R-:W-:Y:S02]  /*8920*/  IMAD R204, R8.reuse, 0xd0, RZ ;  /* 0x000000d008cc7824 */ /* 0x040fe400078e02ff */
[C---:B------:R-:W-:Y:S02]  /*8930*/  IMAD R241, R8.reuse, 0x31, RZ ;  /* 0x0000003108f17824 */ /* 0x040fe400078e02ff */
[C---:B------:R-:W-:Y:S02]  /*8940*/  IMAD R196, R8.reuse, 0xcc, RZ ;  /* 0x000000cc08c47824 */ /* 0x040fe400078e02ff */
[C---:B------:R-:W-:Y:S02]  /*8950*/  IMAD R224, R8.reuse, 0xd8, RZ ;  /* 0x000000d808e07824 */ /* 0x040fe400078e02ff */
[C---:B------:R-:W-:Y:S02]  /*8960*/  IMAD R240, R8.reuse, 0xd4, RZ ;  /* 0x000000d408f07824 */ /* 0x040fe400078e02ff */
[----:B------:R-:W-:-:S02]  /*8970*/  IMAD R236, R8, 0xe0, RZ ;  /* 0x000000e008ec7824 */ /* 0x000fc400078e02ff */
[C---:B------:R-:W-:Y:S02]  /*8980*/  IMAD R208, R8.reuse, 0xdc, RZ ;  /* 0x000000dc08d07824 */ /* 0x040fe400078e02ff */
[C---:B------:R-:W-:Y:S02]  /*8990*/  IMAD R220, R8.reuse, 0xe8, RZ ;  /* 0x000000e808dc7824 */ /* 0x040fe400078e02ff */
[C---:B------:R-:W-:Y:S02]  /*89a0*/  IMAD R218, R8.reuse, 0xe4, RZ ;  /* 0x000000e408da7824 */ /* 0x040fe400078e02ff */
[----:B------:R-:W-:Y:S02]  /*89b0*/  IMAD.SHL.U32 R247, R8, 0x4, RZ ;  /* 0x0000000408f77824 */ /* 0x000fe400078e00ff */
[----:B------:R-:W-:Y:S02]  /*89c0*/  VIADD R248, R248, UR12 ;  /* 0x0000000cf8f87c36 */ /* 0x000fe40008000000 */
[----:B------:R-:W-:Y:S01]  /*89d0*/  VIADD R249, R249, UR12 ;  /* 0x0000000cf9f97c36 */ /* 0x000fe20008000000 */
[----:B----4-:R-:W-:Y:S01]  /*89e0*/  LEA.HI.X.SX32 R115, R83, R2, 0x2, P6 ;  /* 0x0000000253737211 */ /* 0x010fe200030f16ff */
[----:B------:R-:W-:Y:S01]  /*89f0*/  IMAD.MOV.U32 R114, RZ, RZ, R104 ;  /* 0x000000ffff727224 */ /* 0x000fe200078e0068 */
[----:B------:R-:W-:-:S02]  /*8a00*/  LEA R14, P6, R15, R88, 0x2 ;  /* 0x000000580f0e7211 */ /* 0x000fc400078c10ff */
[C---:B------:R-:W-:Y:S01]  /*8a10*/  LEA R104, P5, R34.reuse, R88, 0x2 ;  /* 0x0000005822687211 */ /* 0x040fe200078a10ff */
[----:B------:R-:W-:Y:S01]  /*8a20*/  STL [R1+0x14], R115 ;  /* 0x0000147301007387 */ /* 0x000fe20000100800 */
[----:B------:R-:W-:Y:S02]  /*8a30*/  LEA.HI.X.SX32 R15, R15, R2, 0x2, P6 ;  /* 0x000000020f0f7211 */ /* 0x000fe400030f16ff */
[C---:B------:R-:W-:Y:S01]  /*8a40*/  LEA R94, P6, R73.reuse, R88, 0x2 ;  /* 0x00000058495e7211 */ /* 0x040fe200078c10ff */
[----:B------:R1:W-:Y:S01]  /*8a50*/  STL.64 [R1+0x830], R114 ;  /* 0x0008307201007387 */ /* 0x0003e20000100a00 */
[-C--:B------:R-:W-:Y:S02]  /*8a60*/  LEA.HI.X.SX32 R105, R34, R2.reuse, 0x2, P5 ;  /* 0x0000000222697211 */ /* 0x080fe400028f16ff */
[----:B------:R-:W-:Y:S01]  /*8a70*/  LEA.HI.X.SX32 R95, R73, R2, 0x2, P6 ;  /* 0x00000002495f7211 */ /* 0x000fe200030f16ff */
[----:B------:R2:W-:Y:S01]  /*8a80*/  STL.64 [R1+0x8], R102 ;  /* 0x0000086601007387 */ /* 0x0005e20000100a00 */
[----:B------:R-:W-:-:S02]  /*8a90*/  LEA R72, P6, R50, R88, 0x2 ;  /* 0x0000005832487211 */ /* 0x000fc400078c10ff */
[----:B------:R-:W-:Y:S01]  /*8aa0*/  LEA R82, P5, R35, R88, 0x2 ;  /* 0x0000005823527211 */ /* 0x000fe200078a10ff */
[----:B------:R-:W-:Y:S01]  /*8ab0*/  STL.64 [R1+0x7b0], R250 ;  /* 0x0007b0fa01007387 */ /* 0x000fe20000100a00 */
[----:B------:R-:W-:Y:S02]  /*8ac0*/  LEA.HI.X.SX32 R73, R50, R2, 0x2, P6 ;  /* 0x0000000232497211 */ /* 0x000fe400030f16ff */
[-C--:B------:R-:W-:Y:S01]  /*8ad0*/  LEA R50, P6, R28, R88.reuse, 0x2 ;  /* 0x000000581c327211 */ /* 0x080fe200078c10ff */
[----:B-1----:R-:W-:Y:S01]  /*8ae0*/  IMAD.MOV.U32 R115, RZ, RZ, R245 ;  /* 0x000000ffff737224 */ /* 0x002fe200078e00f5 */
[----:B------:R-:W-:Y:S01]  /*8af0*/  LEA R34, P4, R119, R88, 0x2 ;  /* 0x0000005877227211 */ /* 0x000fe200078810ff */
[----:B------:R-:W-:Y:S01]  /*8b00*/  IMAD R245, R8, 0x38, RZ ;  /* 0x0000003808f57824 */ /* 0x000fe200078e02ff */
[----:B------:R-:W-:Y:S01]  /*8b10*/  LEA.HI.X.SX32 R51, R28, R2, 0x2, P6 ;  /* 0x000000021c337211 */ /* 0x000fe200030f16ff */
[----:B------:R-:W-:Y:S01]  /*8b20*/  IMAD.MOV.U32 R114, RZ, RZ, R244 ;  /* 0x000000ffff727224 */ /* 0x000fe200078e00f4 */
[-C--:B--2---:R-:W-:Y:S01]  /*8b30*/  LEA R102, P1, R53, R88.reuse, 0x2 ;  /* 0x0000005835667211 */ /* 0x084fe200078210ff */
[----:B------:R-:W-:Y:S01]  /*8b40*/  IMAD R244, R8, 0x2f, RZ ;  /* 0x0000002f08f47824 */ /* 0x000fe200078e02ff */
[----:B------:R-:W-:Y:S01]  /*8b50*/  LEA R28, P6, R29, R88, 0x2 ;  /* 0x000000581d1c7211 */ /* 0x000fe200078c10ff */
[----:B------:R1:W-:Y:S01]  /*8b60*/  STL.64 [R1+0x838], R10 ;  /* 0x0008380a01007387 */ /* 0x0003e20000100a00 */
[----:B------:R-:W-:-:S02]  /*8b70*/  LEA.HI.X.SX32 R103, R53, R2, 0x2, P1 ;  /* 0x0000000235677211 */ /* 0x000fc400008f16ff */
[----:B------:R-:W-:Y:S01]  /*8b80*/  LEA R80, P1, R31, R88, 0x2 ;  /* 0x000000581f507211 */ /* 0x000fe200078210ff */
[----:B------:R2:W-:Y:S01]  /*8b90*/  STL.64 [R1+0x820], R64 ;  /* 0x0008204001007387 */ /* 0x0005e20000100a00 */
[----:B------:R-:W-:Y:S02]  /*8ba0*/  LEA.HI.X.SX32 R53, R30, R2, 0x2, P3 ;  /* 0x000000021e357211 */ /* 0x000fe400018f16ff */
[----:B------:R-:W-:Y:S01]  /*8bb0*/  LEA R30, P3, R3, R88, 0x2 ;  /* 0x00000058031e7211 */ /* 0x000fe200078610ff */
[----:B------:R-:W-:Y:S01]  /*8bc0*/  STL.64 [R1+0x7b8], R90 ;  /* 0x0007b85a01007387 */ /* 0x000fe20000100a00 */
[-C--:B------:R-:W-:Y:S02]  /*8bd0*/  LEA.HI.X.SX32 R29, R29, R2.reuse, 0x2, P6 ;  /* 0x000000021d1d7211 */ /* 0x080fe400030f16ff */
[----:B------:R-:W-:Y:S01]  /*8be0*/  LEA.HI.X.SX32 R81, R31, R2, 0x2, P1 ;  /* 0x000000021f517211 */ /* 0x000fe200008f16ff */
[----:B-1----:R-:W1:Y:S01]  /*8bf0*/  LDC R11, c[0x0][0x230] ;  /* 0x00008c00ff0b7b82 */ /* 0x002e620000000800 */
[-C--:B------:R-:W-:Y:S01]  /*8c00*/  LEA R108, P6, R36, R88.reuse, 0x2 ;  /* 0x00000058246c7211 */ /* 0x080fe200078c10ff */
[----:B------:R-:W-:Y:S01]  /*8c10*/  STL.64 [R1+0x828], R66 ;  /* 0x0008284201007387 */ /* 0x000fe20000100a00 */
[----:B------:R-:W-:-:S02]  /*8c20*/  LEA R58, P1, R59, R88, 0x2 ;  /* 0x000000583b3a7211 */ /* 0x000fc400078210ff */
[----:B------:R-:W-:Y:S01]  /*8c30*/  LEA.HI.X.SX32 R31, R3, R2, 0x2, P3 ;  /* 0x00000002031f7211 */ /* 0x000fe200018f16ff */
[----:B------:R-:W-:Y:S01]  /*8c40*/  VIADD R3, R4, 0xfffffffd ;  /* 0xfffffffd04037836 */ /* 0x000fe20000000000 */
[----:B------:R-:W-:Y:S01]  /*8c50*/  LEA R110, P3, R63, R88, 0x2 ;  /* 0x000000583f6e7211 */ /* 0x000fe200078610ff */
[----:B--2---:R-:W2:Y:S01]  /*8c60*/  LDC R64, c[0x0][0x230] ;  /* 0x00008c00ff407b82 */ /* 0x004ea20000000800 */
[-C--:B------:R-:W-:Y:S01]  /*8c70*/  LEA.HI.X.SX32 R83, R35, R2.reuse, 0x2, P5 ;  /* 0x0000000223537211 */ /* 0x080fe200028f16ff */
[----:B------:R-:W-:Y:S01]  /*8c80*/  STL.64 [R1+0x7c0], R92 ;  /* 0x0007c05c01007387 */ /* 0x000fe20000100a00 */
[-C--:B------:R-:W-:Y:S02]  /*8c90*/  LEA.HI.X.SX32 R109, R36, R2.reuse, 0x2, P6 ;  /* 0x00000002246d7211 */ /* 0x080fe400030f16ff */
[-C--:B------:R-:W-:Y:S01]  /*8ca0*/  LEA.HI.X.SX32 R59, R59, R2.reuse, 0x2, P1 ;  /* 0x000000023b3b7211 */ /* 0x080fe200008f16ff */
[----:B------:R-:W-:Y:S01]  /*8cb0*/  STL.64 [R1+0x7c8], R94 ;  /* 0x0007c85e01007387 */ /* 0x000fe20000100a00 */
[----:B------:R-:W-:Y:S01]  /*8cc0*/  LEA.HI.X.SX32 R35, R119, R2, 0x2, P4 ;  /* 0x0000000277237211 */ /* 0x000fe200020f16ff */
[----:B------:R-:W-:Y:S01]  /*8cd0*/  IMAD R119, R8, 0x9, RZ ;  /* 0x0000000908777824 */ /* 0x000fe200078e02ff */
[-C--:B------:R-:W-:Y:S01]  /*8ce0*/  LEA R60, P5, R118, R88.reuse, 0x2 ;  /* 0x00000058763c7211 */ /* 0x080fe200078a10ff */
[----:B------:R-:W3:Y:S01]  /*8cf0*/  LDC R10, c[0x0][0x230] ;  /* 0x00008c00ff0a7b82 */ /* 0x000ee20000000800 */
[-C--:B------:R-:W-:Y:S01]  /*8d00*/  LEA R86, P6, R87, R88.reuse, 0x2 ;  /* 0x0000005857567211 */ /* 0x080fe200078c10ff */
[----:B------:R-:W-:Y:S01]  /*8d10*/  STL.64 [R1+0x7d0], R96 ;  /* 0x0007d06001007387 */ /* 0x000fe20000100a00 */
[----:B------:R-:W-:-:S02]  /*8d20*/  LEA R36, P1, R117, R88, 0x2 ;  /* 0x0000005875247211 */ /* 0x000fc400078210ff */
[----:B------:R-:W-:Y:S01]  /*8d30*/  LEA.HI.X.SX32 R111, R63, R2, 0x2, P3 ;  /* 0x000000023f6f7211 */ /* 0x000fe200018f16ff */
[----:B------:R-:W-:Y:S01]  /*8d40*/  STL.64 [R1+0x7d8], R98 ;  /* 0x0007d86201007387 */ /* 0x000fe20000100a00 */
[----:B------:R-:W-:Y:S01]  /*8d50*/  ISETP.GE.U32.AND P4, PT, R0, 0x7fffffbf, PT ;  /* 0x7fffffbf0000780c */ /* 0x000fe20003f86070 */
[----:B------:R-:W-:Y:S01]  /*8d60*/  VIADD R0, R4, 0xffffffc0 ;  /* 0xffffffc004007836 */ /* 0x000fe20000000000 */
[----:B------:R-:W-:Y:S01]  /*8d70*/  LEA R88, P3, R89, R88, 0x2 ;  /* 0x0000005859587211 */ /* 0x000fe200078610ff */
[----:B------:R-:W-:Y:S01]  /*8d80*/  STL.64 [R1+0x7e0], R100 ;  /* 0x0007e06401007387 */ /* 0x000fe20000100a00 */
[----:B------:R-:W-:Y:S02]  /*8d90*/  LOP3.LUT R251, R243, 0x3f, RZ, 0xc0, !PT ;  /* 0x0000003ff3fb7812 */ /* 0x000fe400078ec0ff */
[-C--:B------:R-:W-:Y:S01]  /*8da0*/  LEA.HI.X.SX32 R61, R118, R2.reuse, 0x2, P5 ;  /* 0x00000002763d7211 */ /* 0x080fe200028f16ff */
[C---:B------:R-:W-:Y:S01]  /*8db0*/  IMAD.SHL.U32 R118, R8.reuse, 0x8, RZ ;  /* 0x0000000808767824 */ /* 0x040fe200078e00ff */
[-C--:B------:R-:W-:Y:S01]  /*8dc0*/  LEA.HI.X.SX32 R87, R87, R2.reuse, 0x2, P6 ;  /* 0x0000000257577211 */ /* 0x080fe200030f16ff */
[----:B------:R-:W-:Y:S01]  /*8dd0*/  STL.64 [R1+0x7e8], R102 ;  /* 0x0007e86601007387 */ /* 0x000fe20000100a00 */
[-C--:B------:R-:W-:Y:S01]  /*8de0*/  LEA.HI.X.SX32 R37, R117, R2.reuse, 0x2, P1 ;  /* 0x0000000275257211 */ /* 0x080fe200008f16ff */
[----:B------:R-:W-:Y:S01]  /*8df0*/  IMAD R117, R8, 0xc, RZ ;  /* 0x0000000c08757824 */ /* 0x000fe200078e02ff */
[-C--:B------:R-:W-:Y:S01]  /*8e00*/  LEA.HI.X.SX32 R63, R116, R2.reuse, 0x2, P2 ;  /* 0x00000002743f7211 */ /* 0x080fe200010f16ff */
[----:B------:R-:W-:Y:S01]  /*8e10*/  IMAD R116, R8, 0x7, RZ ;  /* 0x0000000708747824 */ /* 0x000fe200078e02ff */
[----:B------:R-:W-:Y:S01]  /*8e20*/  LEA.HI.X.SX32 R89, R89, R2, 0x2, P3 ;  /* 0x0000000259597211 */ /* 0x000fe200018f16ff */
[----:B------:R-:W-:Y:S01]  /*8e30*/  VIADD R2, R4, 0xfffffffc ;  /* 0xfffffffc04027836 */ /* 0x000fe20000000000 */
[----:B------:R-:W-:Y:S01]  /*8e40*/  ISETP.GE.AND P0, PT, R251, R0, PT ;  /* 0x00000000fb00720c */ /* 0x000fe20003f06270 */
[----:B------:R-:W-:Y:S01]  /*8e50*/  STL.64 [R1+0x7f0], R104 ;  /* 0x0007f06801007387 */ /* 0x000fe20000100a00 */
[----:B------:R-:W-:Y:S01]  /*8e60*/  ISETP.GE.U32.AND P3, PT, R3, 0x7fffffbe, PT ;  /* 0x7fffffbe0300780c */ /* 0x000fe20003f66070 */
[----:B------:R-:W-:Y:S01]  /*8e70*/  IMAD R3, R8, 0x3, RZ ;  /* 0x0000000308037824 */ /* 0x000fe200078e02ff */
[----:B------:R-:W-:Y:S01]  /*8e80*/  SEL R252, RZ, 0x4, P0 ;  /* 0x00000004fffc7807 */ /* 0x000fe20000000000 */
[----:B------:R-:W-:Y:S01]  /*8e90*/  STL.64 [R1+0x7f8], R106 ;  /* 0x0007f86a01007387 */ /* 0x000fe20000100a00 */
[----:B------:R-:W-:Y:S01]  /*8ea0*/  ISETP.GE.U32.AND P2, PT, R2, 0x7fffffbd, PT ;  /* 0x7fffffbd0200780c */ /* 0x000fe20003f46070 */
[C---:B------:R-:W-:Y:S01]  /*8eb0*/  IMAD.SHL.U32 R2, R8.reuse, 0x2, RZ ;  /* 0x0000000208027824 */ /* 0x040fe200078e00ff */
[-C--:B------:R-:W-:Y:S01]  /*8ec0*/  IADD3 R142, P0, R117, R238.reuse, RZ ;  /* 0x000000ee758e7210 */ /* 0x080fe20007f1e0ff */
[----:B------:R-:W-:Y:S01]  /*8ed0*/  STL.64 [R1+0x800], R108 ;  /* 0x0008006c01007387 */ /* 0x000fe20000100a00 */
[----:B------:R-:W-:-:S02]  /*8ee0*/  LEA R132, P1, R8, R238, 0x3 ;  /* 0x000000ee08847211 */ /* 0x000fc400078218ff */
[-C--:B------:R-:W-:Y:S01]  /*8ef0*/  LEA.HI.X.SX32 R143, R3, R239.reuse, 0x2, P0 ;  /* 0x000000ef038f7211 */ /* 0x080fe200000f16ff */
[----:B------:R-:W-:Y:S01]  /*8f00*/  IMAD R3, R8, 0x3a, RZ ;  /* 0x0000003a08037824 */ /* 0x000fe200078e02ff */
[-C--:B------:R-:W-:Y:S01]  /*8f10*/  IADD3 R156, P0, R129, R238.reuse, RZ ;  /* 0x000000ee819c7210 */ /* 0x080fe20007f1e0ff */
[----:B------:R-:W-:Y:S01]  /*8f20*/  STL.64 [R1+0x808], R110 ;  /* 0x0008086e01007387 */ /* 0x000fe20000100a00 */
[-C--:B------:R-:W-:Y:S01]  /*8f30*/  LEA.HI.X.SX32 R133, R2, R239.reuse, 0x2, P1 ;  /* 0x000000ef02857211 */ /* 0x080fe200008f16ff */
[----:B------:R-:W-:Y:S01]  /*8f40*/  IMAD R2, R8, 0x39, RZ ;  /* 0x0000003908027824 */ /* 0x000fe200078e02ff */
[-C--:B------:R-:W-:Y:S01]  /*8f50*/  IADD3 R144, P1, R124, R238.reuse, RZ ;  /* 0x000000ee7c907210 */ /* 0x080fe20007f3e0ff */
[----:B------:R-:W-:Y:S01]  /*8f60*/  STL.64 [R1+0x810], R112 ;  /* 0x0008107001007387 */ /* 0x000fe20000100a00 */
[----:B------:R-:W-:Y:S01]  /*8f70*/  LEA.HI.X.SX32 R157, R12, R239, 0x2, P0 ;  /* 0x000000ef0c9d7211 */ /* 0x000fe200000f16ff */
[C---:B------:R-:W-:Y:S01]  /*8f80*/  IMAD R12, R8.reuse, 0xc8, RZ ;  /* 0x000000c8080c7824 */ /* 0x040fe200078e02ff */
[----:B------:R-:W-:-:S02]  /*8f90*/  LEA R158, P0, R8, R238, 0x5 ;  /* 0x000000ee089e7211 */ /* 0x000fc400078028ff */
[-C--:B------:R-:W-:Y:S01]  /*8fa0*/  LEA.HI.X.SX32 R145, R5, R239.reuse, 0x2, P1 ;  /* 0x000000ef05917211 */ /* 0x080fe200008f16ff */
[----:B------:R-:W-:Y:S01]  /*8fb0*/  IMAD R5, R8, 0x3b, RZ ;  /* 0x0000003b08057824 */ /* 0x000fe200078e02ff */
[-C--:B------:R-:W-:Y:S02]  /*8fc0*/  IADD3 R148, P1, R138, R238.reuse, RZ ;  /* 0x000000ee8a947210 */ /* 0x080fe40007f3e0ff */
[----:B------:R-:W-:Y:S01]  /*8fd0*/  ISETP.GE.U32.AND P5, PT, R120, 0x7fffffc0, PT ;  /* 0x7fffffc07800780c */ /* 0x000fe20003fa6070 */
[----:B------:R-:W-:Y:S01]  /*8fe0*/  IMAD R120, R8, 0xa, RZ ;  /* 0x0000000a08787824 */ /* 0x000fe200078e02ff */
[-C--:B------:R-:W-:Y:S02]  /*8ff0*/  LEA.HI.X.SX32 R159, R118, R239.reuse, 0x2, P0 ;  /* 0x000000ef769f7211 */ /* 0x080fe400000f16ff */
[----:B------:R-:W-:Y:S02]  /*9000*/  IADD3 R160, P0, R175, R238, RZ ;  /* 0x000000eeafa07210 */ /* 0x000fe40007f1e0ff */
[----:B------:R-:W-:-:S02]  /*9010*/  LEA.HI.X.SX32 R149, R116, R239, 0x2, P1 ;  /* 0x000000ef74957211 */ /* 0x000fc400008f16ff */
[-C--:B------:R-:W-:Y:S02]  /*9020*/  IADD3 R166, P1, R155, R238.reuse, RZ ;  /* 0x000000ee9ba67210 */ /* 0x080fe40007f3e0ff */
[-C--:B------:R-:W-:Y:S01]  /*9030*/  LEA.HI.X.SX32 R161, R120, R239.reuse, 0x2, P0 ;  /* 0x000000ef78a17211 */ /* 0x080fe200000f16ff */
[----:B------:R-:W-:Y:S01]  /*9040*/  IMAD R120, R8, 0xf0, RZ ;  /* 0x000000f008787824 */ /* 0x000fe200078e02ff */
[-C--:B------:R-:W-:Y:S02]  /*9050*/  IADD3 R194, P0, R201, R238.reuse, RZ ;  /* 0x000000eec9c27210 */ /* 0x080fe40007f1e0ff */
[-C--:B------:R-:W-:Y:S02]  /*9060*/  LEA.HI.X.SX32 R167, R119, R239.reuse, 0x2, P1 ;  /* 0x000000ef77a77211 */ /* 0x080fe400008f16ff */
[----:B------:R-:W-:Y:S02]  /*9070*/  IADD3 R180, P1, R183, R238, RZ ;  /* 0x000000eeb7b47210 */ /* 0x000fe40007f3e0ff */
[----:B------:R-:W-:-:S02]  /*9080*/  LEA.HI.X.SX32 R195, R117, R239, 0x2, P0 ;  /* 0x000000ef75c37211 */ /* 0x000fc400000f16ff */
[-C--:B------:R-:W-:Y:S02]  /*9090*/  IADD3 R184, P0, R245, R238.reuse, RZ ;  /* 0x000000eef5b87210 */ /* 0x080fe40007f1e0ff */
[-C--:B------:R-:W-:Y:S01]  /*90a0*/  LEA.HI.X.SX32 R181, R121, R239.reuse, 0x2, P1 ;  /* 0x000000ef79b57211 */ /* 0x080fe200008f16ff */
[C---:B------:R-:W-:Y:S01]  /*90b0*/  IMAD R121, R8.reuse, 0x37, RZ ;  /* 0x0000003708797824 */ /* 0x040fe200078e02ff */
[-C--:B------:R-:W-:Y:S02]  /*90c0*/  IADD3 R170, P1, R225, R238.reuse, RZ ;  /* 0x000000eee1aa7210 */ /* 0x080fe40007f3e0ff */
[-C--:B------:R-:W-:Y:S01]  /*90d0*/  LEA.HI.X.SX32 R185, R123, R239.reuse, 0x2, P0 ;  /* 0x000000ef7bb97211 */ /* 0x080fe200000f16ff */
[C---:B------:R-:W-:Y:S01]  /*90e0*/  IMAD R123, R8.reuse, 0x36, RZ ;  /* 0x00000036087b7824 */ /* 0x040fe200078e02ff */
[-C--:B------:R-:W-:Y:S02]  /*90f0*/  LEA R206, P0, R8, R238.reuse, 0x6 ;  /* 0x000000ee08ce7211 */ /* 0x080fe400078030ff */
[----:B------:R-:W-:Y:S01]  /*9100*/  LEA.HI.X.SX32 R171, R122, R239, 0x2, P1 ;  /* 0x000000ef7aab7211 */ /* 0x000fe200008f16ff */
[----:B------:R-:W-:Y:S01]  /*9110*/  IMAD R122, R8, 0x33, RZ ;  /* 0x00000033087a7824 */ /* 0x000fe200078e02ff */
[----:B------:R-:W-:-:S02]  /*9120*/  IADD3 R232, P1, R246, R238, RZ ;  /* 0x000000eef6e87210 */ /* 0x000fc40007f3e0ff */
[-C--:B------:R-:W-:Y:S01]  /*9130*/  LEA.HI.X.SX32 R207, R126, R239.reuse, 0x2, P0 ;  /* 0x000000ef7ecf7211 */ /* 0x080fe200000f16ff */
[----:B------:R-:W-:Y:S01]  /*9140*/  IMAD R126, R8, 0xfc, RZ ;  /* 0x000000fc087e7824 */ /* 0x000fe200078e02ff */
[-C--:B------:R-:W-:Y:S02]  /*9150*/  IADD3 R130, P0, R130, R238.reuse, RZ ;  /* 0x000000ee82827210 */ /* 0x080fe40007f1e0ff */
[-C--:B------:R-:W-:Y:S01]  /*9160*/  LEA.HI.X.SX32 R233, R125, R239.reuse, 0x2, P1 ;  /* 0x000000ef7de97211 */ /* 0x080fe200008f16ff */
[----:B------:R-:W-:Y:S01]  /*9170*/  IMAD R125, R8, 0x3e, RZ ;  /* 0x0000003e087d7824 */ /* 0x000fe200078e02ff */
[-C--:B------:R-:W-:Y:S02]  /*9180*/  IADD3 R146, P1, R146, R238.reuse, RZ ;  /* 0x000000ee92927210 */ /* 0x080fe40007f3e0ff */
[----:B------:R-:W-:Y:S02]  /*9190*/  LEA.HI.X.SX32 R131, R128, R239, 0x2, P0 ;  /* 0x000000ef80837211 */ /* 0x000fe400000f16ff */
        /* <DEDUP_REMOVED lines=9> */
[-C--:B------:R-:W-:Y:S02]  /*9230*/  LEA.HI.X.SX32 R199, R137, R239.reuse, 0x2, P0 ;  /* 0x000000ef89c77211 */ /* 0x080fe400000f16ff */
[-C--:B------:R-:W-:Y:S02]  /*9240*/  IADD3 R214, P0, R214, R238.reuse, RZ ;  /* 0x000000eed6d67210 */ /* 0x080fe40007f1e0ff */
[-C--:B------:R-:W-:Y:S02]  /*9250*/  LEA.HI.X.SX32 R135, R136, R239.reuse, 0x2, P1 ;  /* 0x000000ef88877211 */ /* 0x080fe400008f16ff */
        /* <DEDUP_REMOVED lines=14> */
[----:B------:R-:W-:-:S02]  /*9340*/  LEA R136, P0, R8, R238, 0x7 ;  /* 0x000000ee08887211 */ /* 0x000fc400078038ff */
        /* <DEDUP_REMOVED lines=32> */
[-C--:B------:R-:W-:Y:S01]  /*9550*/  LEA.HI.X.SX32 R189, R222, R239.reuse, 0x2, P1 ;  /* 0x000000efdebd7211 */ /* 0x080fe200008f16ff */
[----:B------:R-:W-:Y:S01]  /*9560*/  IMAD R222, R8, 0xec, RZ ;  /* 0x000000ec08de7824 */ /* 0x000fe200078e02ff */
[-C--:B------:R-:W-:Y:S02]  /*9570*/  IADD3 R178, P1, R219, R238.reuse, RZ ;  /* 0x000000eedbb27210 */ /* 0x080fe40007f3e0ff */
[-C--:B------:R-:W-:Y:S02]  /*9580*/  LEA.HI.X.SX32 R201, R201, R239.reuse, 0x2, P0 ;  /* 0x000000efc9c97211 */ /* 0x080fe400000f16ff */
[----:B------:R-:W-:Y:S01]  /*9590*/  IADD3 R202, P0, R12, R238, RZ ;  /* 0x000000ee0cca7210 */ /* 0x000fe20007f1e0ff */
[----:B------:R-:W-:Y:S01]  /*95a0*/  IMAD R12, R8, 0x3d, RZ ;  /* 0x0000003d080c7824 */ /* 0x000fe200078e02ff */
[----:B------:R-:W-:-:S02]  /*95b0*/  LEA.HI.X.SX32 R179, R244, R239, 0x2, P1 ;  /* 0x000000eff4b37211 */ /* 0x000fc400008f16ff */
[-C--:B------:R-:W-:Y:S02]  /*95c0*/  IADD3 R192, P1, R205, R238.reuse, RZ ;  /* 0x000000eecdc07210 */ /* 0x080fe40007f3e0ff */
[-C--:B------:R-:W-:Y:S02]  /*95d0*/  LEA.HI.X.SX32 R203, R237, R239.reuse, 0x2, P0 ;  /* 0x000000efedcb7211 */ /* 0x080fe400000f16ff */
[-C--:B------:R-:W-:Y:S02]  /*95e0*/  IADD3 R204, P0, R204, R238.reuse, RZ ;  /* 0x000000eecccc7210 */ /* 0x080fe40007f1e0ff */
        /* <DEDUP_REMOVED lines=8> */
[-C--:B------:R-:W-:Y:S02]  /*9670*/  IADD3 R236, P0, R236, R238.reuse, RZ ;  /* 0x000000eeecec7210 */ /* 0x080fe40007f1e0ff */
[----:B------:R-:W-:Y:S01]  /*9680*/  LEA.HI.X.SX32 R241, R124, R239, 0x2, P1 ;  /* 0x000000ef7cf17211 */ /* 0x000fe200008f16ff */
[----:B------:R-:W-:Y:S01]  /*9690*/  IMAD R124, R8, 0xf8, RZ ;  /* 0x000000f8087c7824 */ /* 0x000fe200078e02ff */
[----:B------:R-:W-:-:S02]  /*96a0*/  IADD3 R208, P1, R208, R238, RZ ;  /* 0x000000eed0d07210 */ /* 0x000fc40007f3e0ff */
[-C--:B------:R-:W-:Y:S02]  /*96b0*/  LEA.HI.X.SX32 R237, R245, R239.reuse, 0x2, P0 ;  /* 0x000000eff5ed7211 */ /* 0x080fe400000f16ff */
[-C--:B------:R-:W-:Y:S02]  /*96c0*/  IADD3 R220, P0, R220, R238.reuse, RZ ;  /* 0x000000eedcdc7210 */ /* 0x080fe40007f1e0ff */
[-C--:B------:R-:W-:Y:S02]  /*96d0*/  LEA.HI.X.SX32 R209, R121, R239.reuse, 0x2, P1 ;  /* 0x000000ef79d17211 */ /* 0x080fe400008f16ff */
[-C--:B------:R-:W-:Y:S02]  /*96e0*/  IADD3 R218, P1, R218, R238.reuse, RZ ;  /* 0x000000eedada7210 */ /* 0x080fe40007f3e0ff */
[----:B------:R-:W-:Y:S01]  /*96f0*/  LEA.HI.X.SX32 R221, R3, R239, 0x2, P0 ;  /* 0x000000ef03dd7211 */ /* 0x000fe200000f16ff */
[----:B------:R-:W-:Y:S01]  /*9700*/  VIADD R3, R4, 0xffffffdf ;  /* 0xffffffdf04037836 */ /* 0x000fe20000000000 */
[----:B------:R-:W-:-:S02]  /*9710*/  IADD3 R120, P0, R120, R238, RZ ;  /* 0x000000ee78787210 */ /* 0x000fc40007f1e0ff */
[-C--:B------:R-:W-:Y:S01]  /*9720*/  LEA.HI.X.SX32 R219, R2, R239.reuse, 0x2, P1 ;  /* 0x000000ef02db7211 */ /* 0x080fe200008f16ff */
[----:B------:R-:W-:Y:S01]  /*9730*/  VIADD R2, R4, 0xffffffde ;  /* 0xffffffde04027836 */ /* 0x000fe20000000000 */
[-C--:B------:R-:W-:Y:S02]  /*9740*/  IADD3 R222, P1, R222, R238.reuse, RZ ;  /* 0x000000eedede7210 */ /* 0x080fe40007f3e0ff */
[-C--:B------:R-:W-:Y:S02]  /*9750*/  LEA.HI.X.SX32 R121, R246, R239.reuse, 0x2, P0 ;  /* 0x000000eff6797211 */ /* 0x080fe400000f16ff */
[-C--:B------:R-:W-:Y:S02]  /*9760*/  LEA R150, P0, R8, R238.reuse, 0x4 ;  /* 0x000000ee08967211 */ /* 0x080fe400078020ff */
[----:B------:R-:W-:Y:S01]  /*9770*/  LEA.HI.X.SX32 R223, R5, R239, 0x2, P1 ;  /* 0x000000ef05df7211 */ /* 0x000fe200008f16ff */
[----:B------:R-:W-:Y:S01]  /*9780*/  VIADD R5, R4, 0xffffffdd ;  /* 0xffffffdd04057836 */ /* 0x000fe20000000000 */
[----:B------:R-:W-:-:S02]  /*9790*/  IADD3 R122, P1, R122, R238, RZ ;  /* 0x000000ee7a7a7210 */ /* 0x000fc40007f3e0ff */
[CC--:B------:R-:W-:Y:S02]  /*97a0*/  LEA.HI.X.SX32 R151, R247.reuse, R239.reuse, 0x2, P0 ;  /* 0x000000eff7977211 */ /* 0x0c0fe400000f16ff */
[-C--:B------:R-:W-:Y:S02]  /*97b0*/  IADD3 R140, P0, R247, R238.reuse, RZ ;  /* 0x000000eef78c7210 */ /* 0x080fe40007f1e0ff */
[-C--:B------:R-:W-:Y:S02]  /*97c0*/  LEA.HI.X.SX32 R123, R12, R239.reuse, 0x2, P1 ;  /* 0x000000ef0c7b7211 */ /* 0x080fe400008f16ff */
[-C--:B------:R-:W-:Y:S02]  /*97d0*/  IADD3 R126, P1, R126, R238.reuse, RZ ;  /* 0x000000ee7e7e7210 */ /* 0x080fe40007f3e0ff */
[-C--:B------:R-:W-:Y:S02]  /*97e0*/  LEA.HI.X.SX32 R141, R8, R239.reuse, 0x2, P0 ;  /* 0x000000ef088d7211 */ /* 0x080fe400000f16ff */
[----:B------:R-:W-:Y:S01]  /*97f0*/  ISETP.GE.U32.AND P0, PT, R2, 0x7fffff9f, PT ;  /* 0x7fffff9f0200780c */ /* 0x000fe20003f06070 */
[----:B------:R-:W-:Y:S01]  /*9800*/  VIADD R2, R7, UR12 ;  /* 0x0000000c07027c36 */ /* 0x000fe20008000000 */
[-C--:B------:R-:W-:Y:S01]  /*9810*/  LEA.HI.X.SX32 R127, R127, R239.reuse, 0x2, P1 ;  /* 0x000000ef7f7f7211 */ /* 0x080fe200008f16ff */
[----:B------:R-:W-:Y:S01]  /*9820*/  STL.64 [R1+0x818], R140 ;  /* 0x0008188c01007387 */ /* 0x000fe20000100a00 */
[----:B------:R-:W-:Y:S01]  /*9830*/  ISETP.GE.U32.AND P1, PT, R3, 0x7fffffa0, PT ;  /* 0x7fffffa00300780c */ /* 0x000fe20003f26070 */
[C---:B------:R-:W-:Y:S01]  /*9840*/  VIADD R3, R4.reuse, 0xffffffdc ;  /* 0xffffffdc04037836 */ /* 0x040fe20000000000 */
[----:B------:R-:W-:Y:S01]  /*9850*/  LOP3.LUT R244, R7, 0x10, RZ, 0x3c, !PT ;  /* 0x0000001007f47812 */ /* 0x000fe200078e3cff */
[----:B------:R-:W-:Y:S01]  /*9860*/  @!PT LDS RZ, [RZ] ;  /* 0x00000000fffff984 */ /* 0x000fe20000000800 */
[----:B------:R-:W-:Y:S01]  /*9870*/  @!PT LDS RZ, [RZ] ;  /* 0x00000000fffff984 */ /* 0x000fe20000000800 */
[----:B------:R-:W-:Y:S01]  /*9880*/  @!PT LDS RZ, [RZ] ;  /* 0x00000000fffff984 */ /* 0x000fe20000000800 */
[----:B------:R-:W-:Y:S01]  /*9890*/  LDGSTS.E [R2+0x30000], desc[UR16][R238.64], !P5 ;  /* 0x30000000ee027fae */ /* 0x000fe2000e921850 */
[----:B------:R-:W-:Y:S01]  /*98a0*/  ISETP.GE.U32.AND P5, PT, R5, 0x7fffff9e, PT ;  /* 0x7fffff9e0500780c */ /* 0x000fe20003fa6070 */
[----:B------:R-:W-:Y:S01]  /*98b0*/  VIADD R5, R4, 0xfffffffb ;  /* 0xfffffffb04057836 */ /* 0x000fe20000000000 */
[----:B------:R-:W-:Y:S01]  /*98c0*/  IADD3 R244, R244, UR12, RZ ;  /* 0x0000000cf4f47c10 */ /* 0x000fe2000fffe0ff */
[----:B------:R-:W-:Y:S01]  /*98d0*/  LDGSTS.E [R2+0x30004], desc[UR16][R140.64], !P4 ;  /* 0x300040008c027fae */ /* 0x000fe2000e121850 */
[----:B------:R-:W-:Y:S01]  /*98e0*/  ISETP.GE.U32.AND P4, PT, R3, 0x7fffff9d, PT ;  /* 0x7fffff9d0300780c */ /* 0x000fe20003f86070 */
[C---:B------:R-:W-:Y:S01]  /*98f0*/  VIADD R3, R4.reuse, 0xfffffffa ;  /* 0xfffffffa04037836 */ /* 0x040fe20000000000 */
[----:B------:R-:W-:Y:S01]  /*9900*/  LOP3.LUT R245, R7, 0x20, RZ, 0x3c, !PT ;  /* 0x0000002007f57812 */ /* 0x000fe200078e3cff */
        /* <DEDUP_REMOVED lines=12> */
[----:B------:R4:W-:Y:S01]  /*99d0*/  LDGSTS.E [R2+0x34004], desc[UR16][R168.64], !P0 ;  /* 0x34004000a8027fae */ /* 0x0009e2000c121850 */
[----:B------:R-:W-:Y:S01]  /*99e0*/  ISETP.GE.U32.AND P0, PT, R3, 0x7fffffb9, PT ;  /* 0x7fffffb90300780c */ /* 0x000fe20003f06070 */
[C---:B------:R-:W-:Y:S01]  /*99f0*/  VIADD R3, R4.reuse, 0xffffffdb ;  /* 0xffffffdb04037836 */ /* 0x040fe20000000000 */
[----:B------:R-:W-:Y:S01]  /*9a00*/  IADD3 R65, R4, 0x3f, RZ ;  /* 0x0000003f04417810 */ /* 0x000fe20007ffe0ff */
[----:B------:R-:W-:Y:S01]  /*9a10*/  LDGSTS.E [R2+0x34008], desc[UR16][R128.64], !P5 ;  /* 0x3400800080027fae */ /* 0x000fe2000e921850 */
[----:B------:R-:W-:Y:S01]  /*9a20*/  VIADD R245, R245, UR12 ;  /* 0x0000000cf5f57c36 */ /* 0x000fe20008000000 */
[----:B------:R-:W-:Y:S01]  /*9a30*/  IADD3 R124, P6, R124, R238, RZ ;  /* 0x000000ee7c7c7210 */ /* 0x000fe20007fde0ff */
[----:B------:R-:W-:Y:S01]  /*9a40*/  VIADD R246, R246, UR12 ;  /* 0x0000000cf6f67c36 */ /* 0x000fe20008000000 */
[----:B------:R-:W-:Y:S01]  /*9a50*/  ISETP.GE.U32.AND P5, PT, R3, 0x7fffff9c, PT ;  /* 0x7fffff9c0300780c */ /* 0x000fe20003fa6070 */
[----:B------:R-:W-:Y:S01]  /*9a60*/  VIADD R3, R4, 0xffffffda ;  /* 0xffffffda04037836 */ /* 0x000fe20000000000 */
[----:B------:R-:W-:Y:S01]  /*9a70*/  LDGSTS.E [R2+0x3400c], desc[UR16][R138.64], !P4 ;  /* 0x3400c0008a027fae */ /* 0x000fe2000e121850 */
[----:B------:R-:W-:Y:S01]  /*9a80*/  VIADD R247, R247, UR12 ;  /* 0x0000000cf7f77c36 */ /* 0x000fe20008000000 */
[----:B------:R-:W-:Y:S01]  /*9a90*/  LEA.HI.X.SX32 R125, R125, R239, 0x2, P6 ;  /* 0x000000ef7d7d7211 */ /* 0x000fe200030f16ff */
[----:B------:R-:W-:Y:S01]  /*9aa0*/  VIADD R12, R12, UR12 ;  /* 0x0000000c0c0c7c36 */ /* 0x000fe20008000000 */
[----:B------:R-:W-:Y:S01]  /*9ab0*/  ISETP.GE.U32.AND P4, PT, R3, 0x7fffff9b, PT ;  /* 0x7fffff9b0300780c */ /* 0x000fe20003f86070 */
[C---:B------:R-:W-:Y:S01]  /*9ac0*/  VIADD R3, R4.reuse, 0xffffffd8 ;  /* 0xffffffd804037836 */ /* 0x040fe20000000000 */
[----:B------:R-:W-:Y:S01]  /*9ad0*/  LDGSTS.E [R244+0x30000], desc[UR16][R150.64], !P3 ;  /* 0x3000000096f47fae */ /* 0x000fe2000d921850 */
[----:B------:R-:W-:Y:S01]  /*9ae0*/  ISETP.GE.U32.AND P3, PT, R5, 0x7fffff9a, PT ;  /* 0x7fffff9a0500780c */ /* 0x000fe20003f66070 */
[C---:B------:R-:W-:Y:S01]  /*9af0*/  VIADD R5, R4.reuse, 0xfffffff7 ;  /* 0xfffffff704057836 */ /* 0x040fe20000000000 */
[----:B------:R-:W-:Y:S01]  /*9b00*/  ISETP.GT.AND P6, PT, R65, 0x3f, PT ;  /* 0x0000003f4100780c */ /* 0x000fe20003fc4270 */
[----:B------:R-:W-:Y:S01]  /*9b10*/  LDGSTS.E [R244+0x30004], desc[UR16][R144.64], !P2 ;  /* 0x3000400090f47fae */ /* 0x000fe2000d121850 */
[----:B------:R-:W-:Y:S01]  /*9b20*/  ISETP.GE.U32.AND P2, PT, R3, 0x7fffff99, PT ;  /* 0x7fffff990300780c */ /* 0x000fe20003f46070 */
[----:B------:R-:W-:-:S02]  /*9b30*/  VIADD R3, R4, 0xfffffff6 ;  /* 0xfffffff604037836 */ /* 0x000fc40000000000 */
[----:B------:R-:W-:Y:S01]  /*9b40*/  LDGSTS.E [R244+0x30008], desc[UR16][R156.64], !P1 ;  /* 0x300080009cf47fae */ /* 0x000fe2000c921850 */
[----:B------:R-:W-:Y:S01]  /*9b50*/  ISETP.GE.U32.AND P1, PT, R5, 0x7fffffb8, PT ;  /* 0x7fffffb80500780c */ /* 0x000fe20003f26070 */
[C---:B------:R-:W-:Y:S02]  /*9b60*/  VIADD R5, R4.reuse, 0xfffffff5 ;  /* 0xfffffff504057836 */ /* 0x040fe40000000000 */
[----:B------:R-:W-:Y:S01]  /*9b70*/  LDGSTS.E [R244+0x3000c], desc[UR16][R148.64], !P0 ;  /* 0x3000c00094f47fae */ /* 0x000fe2000c121850 */
[----:B------:R-:W-:Y:S01]  /*9b80*/  ISETP.GE.U32.AND P0, PT, R3, 0x7fffffb7, PT ;  /* 0x7fffffb70300780c */ /* 0x000fe20003f06070 */
[C---:B------:R-:W-:Y:S02]  /*9b90*/  VIADD R3, R4.reuse, 0xfffffff4 ;  /* 0xfffffff404037836 */ /* 0x040fe40000000000 */
[----:B------:R-:W-:Y:S01]  /*9ba0*/  LDGSTS.E [R244+0x34000], desc[UR16][R190.64], !P5 ;  /* 0x34000000bef47fae */ /* 0x000fe2000e921850 */
[----:B------:R-:W-:Y:S01]  /*9bb0*/  ISETP.GE.U32.AND P5, PT, R5, 0x7fffffb6, PT ;  /* 0x7fffffb60500780c */ /* 0x000fe20003fa6070 */
[----:B------:R-:W-:-:S02]  /*9bc0*/  VIADD R5, R4, 0xffffffd5 ;  /* 0xffffffd504057836 */ /* 0x000fc40000000000 */
[----:B------:R-:W-:Y:S01]  /*9bd0*/  LDGSTS.E [R244+0x34004], desc[UR16][R154.64], !P4 ;  /* 0x340040009af47fae */ /* 0x000fe2000e121850 */
[----:B------:R-:W-:Y:S01]  /*9be0*/  ISETP.GE.U32.AND P4, PT, R3, 0x7fffffb5, PT ;  /* 0x7fffffb50300780c */ /* 0x000fe20003f86070 */
[C---:B------:R-:W-:Y:S02]  /*9bf0*/  VIADD R3, R4.reuse, 0xffffffd7 ;  /* 0xffffffd704037836 */ /* 0x040fe40000000000 */
[----:B------:R-:W-:Y:S03]  /*9c00*/  LDGSTS.E [R244+0x34008], desc[UR16][R152.64], !P3 ;  /* 0x3400800098f47fae */ /* 0x000fe6000d921850 */
[----:B------:R-:W-:Y:S01]  /*9c10*/  ISETP.GE.U32.AND P3, PT, R3, 0x7fffff98, PT ;  /* 0x7fffff980300780c */ /* 0x000fe20003f66070 */
[C---:B------:R-:W-:Y:S01]  /*9c20*/  VIADD R3, R4.reuse, 0xffffffd6 ;  /* 0xffffffd604037836 */ /* 0x040fe20000000000 */
[----:B------:R-:W-:Y:S04]  /*9c30*/  LDGSTS.E [R244+0x3400c], desc[UR16][R234.64], !P2 ;  /* 0x3400c000eaf47fae */ /* 0x000fe8000d121850 */
[----:B------:R-:W-:Y:S01]  /*9c40*/  ISETP.GE.U32.AND P2, PT, R3, 0x7fffff97, PT ;  /* 0x7fffff970300780c */ /* 0x000fe20003f46070 */
[C---:B------:R-:W-:Y:S01]  /*9c50*/  VIADD R3, R4.reuse, 0xffffffd4 ;  /* 0xffffffd404037836 */ /* 0x040fe20000000000 */
[----:B------:R-:W-:Y:S01]  /*9c60*/  LDGSTS.E [R245+0x30000], desc[UR16][R158.64], !P1 ;  /* 0x300000009ef57fae */ /* 0x000fe2000c921850 */
[----:B------:R-:W-:Y:S01]  /*9c70*/  ISETP.GE.U32.AND P1, PT, R5, 0x7fffff96, PT ;  /* 0x7fffff960500780c */ /* 0x000fe20003f26070 */
[----:B------:R-:W-:-:S02]  /*9c80*/  VIADD R5, R4, 0xfffffff3 ;  /* 0xfffffff304057836 */ /* 0x000fc40000000000 */
[----:B------:R-:W-:Y:S01]  /*9c90*/  LDGSTS.E [R245+0x30004], desc[UR16][R166.64], !P0 ;  /* 0x30004000a6f57fae */ /* 0x000fe2000c121850 */
[----:B------:R-:W-:Y:S01]  /*9ca0*/  ISETP.GE.U32.AND P0, PT, R3, 0x7fffff95, PT ;  /* 0x7fffff950300780c */ /* 0x000fe20003f06070 */
[C---:B------:R-:W-:Y:S02]  /*9cb0*/  VIADD R3, R4.reuse, 0xfffffff2 ;  /* 0xfffffff204037836 */ /* 0x040fe40000000000 */
[----:B------:R-:W-:Y:S01]  /*9cc0*/  LDGSTS.E [R245+0x30008], desc[UR16][R160.64], !P5 ;  /* 0x30008000a0f57fae */ /* 0x000fe2000e921850 */
[----:B------:R-:W-:Y:S02]  /*9cd0*/  ISETP.GE.U32.AND P5, PT, R5, 0x7fffffb4, PT ;  /* 0x7fffffb40500780c */ /* 0x000fe40003fa6070 */
[C---:B------:R-:W-:Y:S01]  /*9ce0*/  IADD3 R5, R4.reuse, -0xf, RZ ;  /* 0xfffffff104057810 */ /* 0x040fe20007ffe0ff */
        /* <DEDUP_REMOVED lines=28> */
[----:B------:R-:W-:Y:S02]  /*9eb0*/  ISETP.GE.U32.AND P1, PT, R5, 0x7fffffae, PT ;  /* 0x7fffffae0500780c */ /* 0x000fe40003f26070 */
[C---:B------:R-:W-:Y:S01]  /*9ec0*/  IADD3 R5, R4.reuse, -0x33, RZ ;  /* 0xffffffcd04057810 */ /* 0x040fe20007ffe0ff */
        /* <DEDUP_REMOVED lines=62> */
[----:B------:R-:W-:Y:S01]  /*a2b0*/  LDGSTS.E [R249+0x30008], desc[UR16][R226.64], !P3 ;  /* 0x30008000e2f97fae */ /* 0x000fe2000d921850 */
[----:B------:R-:W-:Y:S01]  /*a2c0*/  ISETP.GE.U32.AND P3, PT, R5, 0x7fffffa4, PT ;  /* 0x7fffffa40500780c */ /* 0x000fe20003f66070 */
[----:B------:R-:W-:-:S02]  /*a2d0*/  VIADD R5, R4, 0xffffffe2 ;  /* 0xffffffe204057836 */ /* 0x000fc40000000000 */
[C---:B------:R-:W-:Y:S01]  /*a2e0*/  VIADD R3, R4.reuse, 0xffffffe1 ;  /* 0xffffffe104037836 */ /* 0x040fe20000000000 */
[----:B------:R-:W-:Y:S02]  /*a2f0*/  LDGSTS.E [R249+0x3000c], desc[UR16][R216.64], !P2 ;  /* 0x3000c000d8f97fae */ /* 0x000fe4000d121850 */
[----:B------:R-:W-:Y:S01]  /*a300*/  ISETP.GE.U32.AND P2, PT, R5, 0x7fffffa3, PT ;  /* 0x7fffffa30500780c */ /* 0x000fe20003f46070 */
[C---:B------:R-:W-:Y:S01]  /*a310*/  VIADD R5, R4.reuse, 0xffffffe0 ;  /* 0xffffffe004057836 */ /* 0x040fe20000000000 */
        /* <DEDUP_REMOVED lines=8> */
[----:B------:R-:W-:Y:S02]  /*a3a0*/  VIADD R3, R4, 0xffffffc1 ;  /* 0xffffffc104037836 */ /* 0x000fe40000000000 */
[----:B------:R-:W-:Y:S01]  /*a3b0*/  LDGSTS.E [R249+0x3400c], desc[UR16][R222.64], !P4 ;  /* 0x3400c000def97fae */ /* 0x000fe2000e121850 */
[----:B------:R-:W-:Y:S02]  /*a3c0*/  ISETP.GE.AND P4, PT, R251, R4, PT ;  /* 0x00000004fb00720c */ /* 0x000fe40003f86270 */
[----:B------:R-:W4:Y:S01]  /*a3d0*/  LDC R4, c[0x0][0x230] ;  /* 0x00008c00ff047b82 */ /* 0x000f220000000800 */
[----:B------:R-:W-:Y:S01]  /*a3e0*/  LDGSTS.E [R12+0x30000], desc[UR16][R228.64], !P3 ;  /* 0x30000000e40c7fae */ /* 0x000fe2000d921850 */
[----:B------:R-:W-:Y:S02]  /*a3f0*/  ISETP.GE.U32.AND P3, PT, R3, 0x7fffff82, PT ;  /* 0x7fffff820300780c */ /* 0x000fe40003f66070 */
[----:B------:R-:W-:Y:S01]  /*a400*/  SEL R3, RZ, 0x4, !P6 ;  /* 0x00000004ff037807 */ /* 0x000fe20007000000 */
[----:B------:R-:W-:Y:S01]  /*a410*/  LDGSTS.E [R12+0x30004], desc[UR16][R230.64], !P2 ;  /* 0x30004000e60c7fae */ /* 0x000fe2000d121850 */
[----:B------:R-:W-:-:S02]  /*a420*/  ISETP.GE.U32.AND P2, PT, R5, 0x7fffff83, PT ;  /* 0x7fffff830500780c */ /* 0x000fc40003f46070 */
[----:B------:R-:W-:Y:S01]  /*a430*/  ISETP.GT.AND P6, PT, R65, 0x7f, PT ;  /* 0x0000007f4100780c */ /* 0x000fe20003fc4270 */
[----:B------:R-:W-:Y:S01]  /*a440*/  LDGSTS.E [R12+0x30008], desc[UR16][R116.64], !P1 ;  /* 0x30008000740c7fae */ /* 0x000fe2000c921850 */
[----:B------:R-:W-:Y:S01]  /*a450*/  SEL R3, R3, RZ, !P4 ;  /* 0x000000ff03037207 */ /* 0x000fe20006000000 */
[----:B------:R-:W4:Y:S01]  /*a460*/  LDC R5, c[0x0][0x230] ;  /* 0x00008c00ff057b82 */ /* 0x000f220000000800 */
[----:B------:R-:W-:Y:S01]  /*a470*/  ISETP.GE.U32.AND P4, PT, R0, 0x7fffff81, PT ;  /* 0x7fffff810000780c */ /* 0x000fe20003f86070 */
[----:B------:R-:W-:Y:S01]  /*a480*/  LDGSTS.E [R12+0x3000c], desc[UR16][R118.64], !P0 ;  /* 0x3000c000760c7fae */ /* 0x000fe2000c121850 */
[----:B------:R-:W-:Y:S02]  /*a490*/  SEL R0, R252, RZ, P6 ;  /* 0x000000fffc007207 */ /* 0x000fe40003000000 */
[----:B------:R-:W-:Y:S01]  /*a4a0*/  ISETP.NE.U32.AND P1, PT, R3, RZ, PT ;  /* 0x000000ff0300720c */ /* 0x000fe20003f25070 */
[----:B-1----:R-:W-:Y:S01]  /*a4b0*/  VIADD R3, R11, 0xffffffbe ;  /* 0xffffffbe0b037836 */ /* 0x002fe20000000000 */
[----:B------:R-:W-:Y:S01]  /*a4c0*/  ISETP.NE.U32.AND P0, PT, R0, RZ, PT ;  /* 0x000000ff0000720c */ /* 0x000fe20003f05070 */
[----:B------:R-:W-:Y:S01]  /*a4d0*/  STL.64 [R1+0x798], R142 ;  /* 0x0007988e01007387 */ /* 0x000fe20000100a00 */
[----:B--2---:R-:W-:Y:S01]  /*a4e0*/  VIADD R0, R64, 0xffffffbf ;  /* 0xffffffbf40007836 */ /* 0x004fe20000000000 */
[----:B------:R-:W1:Y:S01]  /*a4f0*/  LDC R252, c[0x0][0x230] ;  /* 0x00008c00fffc7b82 */ /* 0x000e620000000800 */
[----:B------:R-:W-:Y:S01]  /*a500*/  IMAD.MOV.U32 R11, RZ, RZ, R115 ;  /* 0x000000ffff0b7224 */ /* 0x000fe200078e0073 */
[----:B------:R2:W-:Y:S04]  /*a510*/  STL.64 [R1+0x790], R168 ;  /* 0x000790a801007387 */ /* 0x0005e80000100a00 */
[----:B------:R-:W-:Y:S01]  /*a520*/  LDGSTS.E [R12+0x34000], desc[UR16][R120.64], !P5 ;  /* 0x34000000780c7fae */ /* 0x000fe2000e921850 */
[----:B------:R-:W-:Y:S01]  /*a530*/  ISETP.GE.U32.AND P5, PT, R0, 0x7fffff80, PT ;  /* 0x7fffff800000780c */ /* 0x000fe20003fa6070 */
[----:B---3--:R-:W-:-:S02]  /*a540*/  VIADD R0, R10, 0xffffffbd ;  /* 0xffffffbd0a007836 */ /* 0x008fc40000000000 */
[----:B------:R3:W-:Y:S01]  /*a550*/  STL.64 [R1+0x788], R6 ;  /* 0x0007880601007387 */ /* 0x0007e20000100a00 */
[----:B------:R-:W-:-:S03]  /*a560*/  IMAD.MOV.U32 R10, RZ, RZ, R114 ;  /* 0x000000ffff0a7224 */ /* 0x000fc600078e0072 */
[----:B------:R-:W-:Y:S01]  /*a570*/  LDGSTS.E [R12+0x34004], desc[UR16][R122.64], !P2 ;  /* 0x340040007a0c7fae */ /* 0x000fe2000d121850 */
[----:B------:R-:W-:Y:S01]  /*a580*/  ISETP.GE.U32.AND P2, PT, R3, 0x7fffff7f, PT ;  /* 0x7fffff7f0300780c */ /* 0x000fe20003f46070 */
[----:B----4-:R-:W-:Y:S01]  /*a590*/  VIADD R3, R4, 0xffffffbc ;  /* 0xffffffbc04037836 */ /* 0x010fe20000000000 */
[----:B--2---:R-:W2:Y:S01]  /*a5a0*/  LDC R168, c[0x0][0x230] ;  /* 0x00008c00ffa87b82 */ /* 0x004ea20000000800 */
[----:B------:R-:W-:Y:S01]  /*a5b0*/  IMAD.SHL.U32 R4, R8, 0x40, RZ ;  /* 0x0000004008047824 */ /* 0x000fe200078e00ff */
[----:B------:R4:W-:Y:S01]  /*a5c0*/  STL [R1+0x644], R65 ;  /* 0x0006444101007387 */ /* 0x0009e20000100800 */
[----:B---3--:R-:W-:-:S03]  /*a5d0*/  LOP3.LUT R6, R13, 0x60, RZ, 0x3c, !PT ;  /* 0x000000600d067812 */ /* 0x008fc600078e3cff */
[----:B------:R-:W3:Y:S01]  /*a5e0*/  LDL.64 R140, [R1+0x218] ;  /* 0x00021800018c7983 */ /* 0x000ee20000100a00 */
[----:B------:R-:W-:Y:S01]  /*a5f0*/  IMAD.WIDE R142, R4, 0x4, R238 ;  /* 0x00000004048e7825 */ /* 0x000fe200078e02ee */
[----:B------:R-:W2:Y:S02]  /*a600*/  LDC R169, c[0x0][0x230] ;  /* 0x00008c00ffa97b82 */ /* 0x000ea40000000800 */
[----:B------:R-:W2:Y:S01]  /*a610*/  LDL.64 R112, [R1+0x1f8] ;  /* 0x0001f80001707983 */ /* 0x000ea20000100a00 */
[----:B------:R-:W-:-:S03]  /*a620*/  VIADD R8, R6, UR12 ;  /* 0x0000000c06087c36 */ /* 0x000fc60008000000 */
[----:B------:R-:W2:Y:S04]  /*a630*/  LDL.64 R110, [R1+0x1d8] ;  /* 0x0001d800016e7983 */ /* 0x000ea80000100a00 */
        /* <DEDUP_REMOVED lines=11> */
[----:B----4-:R-:W4:Y:S04]  /*a6f0*/  LDL.64 R64, [R1+0x58] ;  /* 0x0000580001407983 */ /* 0x010f280000100a00 */
[----:B------:R-:W4:Y:S04]  /*a700*/  LDL.64 R250, [R1+0x38] ;  /* 0x0000380001fa7983 */ /* 0x000f280000100a00 */
[----:B------:R-:W4:Y:S04]  /*a710*/  LDL.64 R114, [R1+0x18] ;  /* 0x0000180001727983 */ /* 0x000f280000100a00 */
[----:B------:R-:W4:Y:S04]  /*a720*/  LDL.LU.64 R6, [R1+0x20] ;  /* 0x0000200001067983 */ /* 0x000f280000300a00 */
[----:B------:R-:W3:Y:S04]  /*a730*/  LDL.64 R238, [R1+0x238] ;  /* 0x0002380001ee7983 */ /* 0x000ee80000100a00 */
[----:B------:R-:W-:Y:S01]  /*a740*/  LDGSTS.E [R12+0x34008], desc[UR16][R124.64], !P3 ;  /* 0x340080007c0c7fae */ /* 0x000fe2000d921850 */
[----:B------:R-:W-:Y:S01]  /*a750*/  ISETP.GE.U32.AND P3, PT, R0, 0x7fffff7e, PT ;  /* 0x7fffff7e0000780c */ /* 0x000fe20003f66070 */
[----:B------:R-:W-:-:S02]  /*a760*/  VIADD R0, R5, 0xffffffbb ;  /* 0xffffffbb05007836 */ /* 0x000fc40000000000 */
[----:B------:R-:W-:Y:S01]  /*a770*/  LDGSTS.E [R12+0x3400c], desc[UR16][R126.64], !P4 ;  /* 0x3400c0007e0c7fae */ /* 0x000fe2000e121850 */
[----:B------:R-:W-:Y:S02]  /*a780*/  ISETP.GE.U32.AND P4, PT, R3, 0x7fffff7d, PT ;  /* 0x7fffff7d0300780c */ /* 0x000fe40003f86070 */
[----:B------:R-:W-:Y:S01]  /*a790*/  ISETP.GE.U32.AND P6, PT, R0, 0x7fffff7c, PT ;  /* 0x7fffff7c0000780c */ /* 0x000fe20003fc6070 */
[C---:B------:R-:W-:Y:S01]  /*a7a0*/  VIADD R0, R13.reuse, UR12 ;  /* 0x0000000c0d007c36 */ /* 0x040fe20008000000 */
[----:B------:R-:W0:Y:S04]  /*a7b0*/  LDGDEPBAR ;  /* 0x00000000000079af */ /* 0x000e280000000000 */
[----:B------:R-:W-:Y:S04]  /*a7c0*/  LDGSTS.E [R0], desc[UR16][R10.64], P1 ;  /* 0x000000000a007fae */ /* 0x000fe80008921850 */
[----:B------:R-:W4:Y:S04]  /*a7d0*/  LDL.LU.64 R10, [R1+0x838] ;  /* 0x00083800010a7983 */ /* 0x000f280000300a00 */
[----:B------:R1:W-:Y:S04]  /*a7e0*/  STL.64 [R1+0x268], R142 ;  /* 0x0002688e01007387 */ /* 0x0003e80000100a00 */
[----:B---3--:R-:W-:Y:S04]  /*a7f0*/  LDGSTS.E [R0+0x400], desc[UR16][R238.64], P1 ;  /* 0x00400000ee007fae */ /* 0x008fe80008921850 */
[----:B------:R-:W-:Y:S04]  /*a800*/  LDGSTS.E [R0+0x800], desc[UR16][R140.64], P1 ;  /* 0x008000008c007fae */ /* 0x000fe80008921850 */
[----:B--2---:R-:W-:Y:S04]  /*a810*/  LDGSTS.E [R0+0xc00], desc[UR16][R112.64], P1 ;  /* 0x00c0000070007fae */ /* 0x004fe80008921850 */
[----:B------:R-:W-:Y:S04]  /*a820*/  LDGSTS.E [R0+0x1000], desc[UR16][R110.64], P1 ;  /* 0x010000006e007fae */ /* 0x000fe80008921850 */
        /* <DEDUP_REMOVED lines=11> */
[----:B----4-:R-:W-:Y:S04]  /*a8e0*/  LDGSTS.E [R0+0x4000], desc[UR16][R64.64], P1 ;  /* 0x0400000040007fae */ /* 0x010fe80008921850 */
[----:B------:R-:W-:Y:S04]  /*a8f0*/  LDGSTS.E [R0+0x4400], desc[UR16][R250.64], P1 ;  /* 0x04400000fa007fae */ /* 0x000fe80008921850 */
[----:B------:R-:W-:Y:S04]  /*a900*/  LDGSTS.E [R0+0x4800], desc[UR16][R114.64], P1 ;  /* 0x0480000072007fae */ /* 0x000fe80008921850 */
[----:B------:R-:W2:Y:S04]  /*a910*/  LDL.64 R238, [R1+0x230] ;  /* 0x0002300001ee7983 */ /* 0x000ea80000100a00 */
[----:B------:R-:W3:Y:S04]  /*a920*/  LDL.64 R140, [R1+0x210] ;  /* 0x00021000018c7983 */ /* 0x000ee80000100a00 */
[----:B------:R-:W4:Y:S04]  /*a930*/  LDL.64 R114, [R1+0x250] ;  /* 0x0002500001727983 */ /* 0x000f280000100a00 */
[----:B------:R-:W3:Y:S04]  /*a940*/  LDL.64 R112, [R1+0x1f0] ;  /* 0x0001f00001707983 */ /* 0x000ee80000100a00 */
        /* <DEDUP_REMOVED lines=12> */
[----:B------:R-:W3:Y:S01]  /*aa10*/  LDL.64 R64, [R1+0x50] ;  /* 0x0000500001407983 */ /* 0x000ee20000100a00 */
[----:B------:R-:W-:-:S03]  /*aa20*/  LOP3.LUT R3, R13, 0x20, RZ, 0x3c, !PT ;  /* 0x000000200d037812 */ /* 0x000fc600078e3cff */
[----:B------:R-:W-:Y:S04]  /*aa30*/  LDGSTS.E [R0+0x4c00], desc[UR16][R10.64], P1 ;  /* 0x04c000000a007fae */ /* 0x000fe80008921850 */
[----:B------:R-:W-:Y:S04]  /*aa40*/  LDGSTS.E [R0+0x5000], desc[UR16][R14.64], P1 ;  /* 0x050000000e007fae */ /* 0x000fe80008921850 */
[----:B------:R-:W-:Y:S04]  /*aa50*/  LDGSTS.E [R0+0x5400], desc[UR16][R16.64], P1 ;  /* 0x0540000010007fae */ /* 0x000fe80008921850 */
[----:B------:R-:W-:Y:S04]  /*aa60*/  LDGSTS.E [R0+0x5800], desc[UR16][R18.64], P1 ;  /* 0x0580000012007fae */ /* 0x000fe80008921850 */
[----:B------:R-:W-:Y:S01]  /*aa70*/  LDGSTS.E [R0+0x5c00], desc[UR16][R20.64], P1 ;  /* 0x05c0000014007fae */ /* 0x000fe20008921850 */
[----:B------:R-:W-:-:S03]  /*aa80*/  VIADD R3, R3, UR12 ;  /* 0x0000000c03037c36 */ /* 0x000fc60008000000 */
        /* <DEDUP_REMOVED lines=8> */
[----:B------:R-:W3:Y:S04]  /*ab10*/  LDL.64 R250, [R1+0x30] ;  /* 0x0000300001fa7983 */ /* 0x000ee80000100a00 */
[----:B----4-:R-:W-:Y:S04]  /*ab20*/  LDGSTS.E [R3+0x100], desc[UR16][R114.64], P1 ;  /* 0x0010000072037fae */ /* 0x010fe80008921850 */
[----:B--2---:R-:W-:Y:S04]  /*ab30*/  LDGSTS.E [R3+0x500], desc[UR16][R238.64], P1 ;  /* 0x00500000ee037fae */ /* 0x004fe80008921850 */
[----:B---3--:R-:W-:Y:S04]  /*ab40*/  LDGSTS.E [R3+0x900], desc[UR16][R140.64], P1 ;  /* 0x009000008c037fae */ /* 0x008fe80008921850 */
[----:B------:R-:W2:Y:S04]  /*ab50*/  LDL.LU.64 R114, [R1+0x830] ;  /* 0x0008300001727983 */ /* 0x000ea80000300a00 */
        /* <DEDUP_REMOVED lines=13> */
[----:B------:R-:W-:Y:S04]  /*ac30*/  LDGSTS.E [R3+0x3d00], desc[UR16][R90.64], P1 ;  /* 0x03d000005a037fae */ /* 0x000fe80008921850 */
[----:B------:R-:W4:Y:S04]  /*ac40*/  LDL.64 R112, [R1+0x228] ;  /* 0x0002280001707983 */ /* 0x000f280000100a00 */
[----:B------:R-:W-:Y:S04]  /*ac50*/  LDGSTS.E [R3+0x4100], desc[UR16][R64.64], P1 ;  /* 0x0410000040037fae */ /* 0x000fe80008921850 */
[----:B------:R-:W4:Y:S01]  /*ac60*/  LDL.64 R66, [R1+0x208] ;  /* 0x0002080001427983 */ /* 0x000f220000100a00 */
[----:B------:R-:W-:-:S03]  /*ac70*/  LOP3.LUT R5, R13, 0x40, RZ, 0x3c, !PT ;  /* 0x000000400d057812 */ /* 0x000fc600078e3cff */
[----:B------:R-:W4:Y:S04]  /*ac80*/  LDL.64 R110, [R1+0x1c8] ;  /* 0x0001c800016e7983 */ /* 0x000f280000100a00 */
[----:B------:R-:W4:Y:S04]  /*ac90*/  LDL.64 R64, [R1+0x1e8] ;  /* 0x0001e80001407983 */ /* 0x000f280000100a00 */
[----:B------:R-:W4:Y:S01]  /*aca0*/  LDL.64 R108, [R1+0x1a8] ;  /* 0x0001a800016c7983 */ /* 0x000f220000100a00 */
[----:B------:R-:W-:-:S03]  /*acb0*/  VIADD R5, R5, UR12 ;  /* 0x0000000c05057c36 */ /* 0x000fc60008000000 */
[----:B------:R-:W4:Y:S04]  /*acc0*/  LDL.64 R106, [R1+0x188] ;  /* 0x00018800016a7983 */ /* 0x000f280000100a00 */
[----:B------:R-:W4:Y:S04]  /*acd0*/  LDL.64 R104, [R1+0x168] ;  /* 0x0001680001687983 */ /* 0x000f280000100a00 */
[----:B------:R-:W4:Y:S04]  /*ace0*/  LDL.64 R102, [R1+0x148] ;  /* 0x0001480001667983 */ /* 0x000f280000100a00 */
[----:B------:R-:W4:Y:S04]  /*acf0*/  LDL.64 R100, [R1+0x128] ;  /* 0x0001280001647983 */ /* 0x000f280000100a00 */
[----:B------:R-:W-:Y:S04]  /*ad00*/  LDGSTS.E [R3+0x4500], desc[UR16][R250.64], P1 ;  /* 0x04500000fa037fae */ /* 0x000fe80008921850 */
[----:B------:R-:W4:Y:S04]  /*ad10*/  LDL.64 R98, [R1+0x108] ;  /* 0x0001080001627983 */ /* 0x000f280000100a00 */
[----:B------:R-:W4:Y:S04]  /*ad20*/  LDL.64 R96, [R1+0xe8] ;  /* 0x0000e80001607983 */ /* 0x000f280000100a00 */
[----:B------:R-:W4:Y:S04]  /*ad30*/  LDL.64 R94, [R1+0xc8] ;  /* 0x0000c800015e7983 */ /* 0x000f280000100a00 */
[----:B------:R-:W4:Y:S04]  /*ad40*/  LDL.64 R92, [R1+0xa8] ;  /* 0x0000a800015c7983 */ /* 0x000f280000100a00 */
[----:B------:R-:W4:Y:S04]  /*ad50*/  LDL.64 R90, [R1+0x88] ;  /* 0x00008800015a7983 */ /* 0x000f280000100a00 */
[----:B------:R-:W4:Y:S04]  /*ad60*/  LDL.64 R250, [R1+0x68] ;  /* 0x0000680001fa7983 */ /* 0x000f280000100a00 */
[----:B------:R-:W4:Y:S04]  /*ad70*/  LDL.64 R238, [R1+0x60] ;  /* 0x0000600001ee7983 */ /* 0x000f280000100a00 */
        /* <DEDUP_REMOVED lines=14> */
[----:B---3--:R-:W-:Y:S04]  /*ae60*/  LDGSTS.E [R5+0x200], desc[UR16][R140.64], P1 ;  /* 0x002000008c057fae */ /* 0x008fe80008921850 */
[----:B----4-:R-:W-:Y:S04]  /*ae70*/  LDGSTS.E [R5+0x600], desc[UR16][R112.64], P1 ;  /* 0x0060000070057fae */ /* 0x010fe80008921850 */
[----:B------:R-:W2:Y:S04]  /*ae80*/  LDL.64 R114, [R1+0x48] ;  /* 0x0000480001727983 */ /* 0x000ea80000100a00 */
[----:B------:R-:W-:Y:S04]  /*ae90*/  LDGSTS.E [R5+0xa00], desc[UR16][R66.64], P1 ;  /* 0x00a0000042057fae */ /* 0x000fe80008921850 */
[----:B------:R-:W3:Y:S04]  /*aea0*/  LDL.64 R140, [R1+0x240] ;  /* 0x00024000018c7983 */ /* 0x000ee80000100a00 */
[----:B------:R-:W-:Y:S04]  /*aeb0*/  LDGSTS.E [R5+0xe00], desc[UR16][R64.64], P1 ;  /* 0x00e0000040057fae */ /* 0x000fe80008921850 */
[----:B------:R-:W4:Y:S04]  /*aec0*/  LDL.64 R66, [R1+0x28] ;  /* 0x0000280001427983 */ /* 0x000f280000100a00 */
[----:B------:R-:W-:Y:S04]  /*aed0*/  LDGSTS.E [R5+0x1200], desc[UR16][R110.64], P1 ;  /* 0x012000006e057fae */ /* 0x000fe80008921850 */
[----:B------:R-:W3:Y:S04]  /*aee0*/  LDL.64 R64, [R1+0x8] ;  /* 0x0000080001407983 */ /* 0x000ee80000100a00 */
        /* <DEDUP_REMOVED lines=24> */
[----:B--2---:R-:W-:Y:S04]  /*b070*/  LDGSTS.E [R5+0x4200], desc[UR16][R114.64], P1 ;  /* 0x0420000072057fae */ /* 0x004fe80008921850 */
[----:B------:R-:W2:Y:S04]  /*b080*/  LDL.64 R114, [R1+0x80] ;  /* 0x0000800001727983 */ /* 0x000ea80000100a00 */
[----:B----4-:R-:W-:Y:S04]  /*b090*/  LDGSTS.E [R5+0x4600], desc[UR16][R66.64], P1 ;  /* 0x0460000042057fae */ /* 0x010fe80008921850 */
[----:B---3--:R-:W-:Y:S04]  /*b0a0*/  LDGSTS.E [R5+0x4a00], desc[UR16][R64.64], P1 ;  /* 0x04a0000040057fae */ /* 0x008fe80008921850 */
[----:B------:R-:W3:Y:S04]  /*b0b0*/  LDL.LU.64 R66, [R1+0x828] ;  /* 0x0008280001427983 */ /* 0x000ee80000300a00 */
[----:B------:R-:W4:Y:S04]  /*b0c0*/  LDL.LU.64 R64, [R1+0x820] ;  /* 0x0008200001407983 */ /* 0x000f280000300a00 */
[----:B----4-:R-:W-:Y:S04]  /*b0d0*/  LDGSTS.E [R5+0x4e00], desc[UR16][R64.64], P1 ;  /* 0x04e0000040057fae */ /* 0x010fe80008921850 */
[----:B---3--:R-:W-:Y:S04]  /*b0e0*/  LDGSTS.E [R5+0x5200], desc[UR16][R66.64], P1 ;  /* 0x0520000042057fae */ /* 0x008fe80008921850 */
        /* <DEDUP_REMOVED lines=14> */
[----:B------:R-:W3:Y:S04]  /*b1d0*/  LDL.LU.64 R140, [R1+0x818] ;  /* 0x00081800018c7983 */ /* 0x000ee80000300a00 */
[----:B------:R-:W4:Y:S04]  /*b1e0*/  LDL.LU.64 R112, [R1+0x810] ;  /* 0x0008100001707983 */ /* 0x000f280000300a00 */
[----:B------:R-:W3:Y:S04]  /*b1f0*/  LDL.LU.64 R110, [R1+0x808] ;  /* 0x00080800016e7983 */ /* 0x000ee80000300a00 */
[----:B------:R-:W-:Y:S04]  /*b200*/  LDGSTS.E [R8+0xf00], desc[UR16][R108.64], P1 ;  /* 0x00f000006c087fae */ /* 0x000fe80008921850 */
[----:B------:R-:W-:Y:S04]  /*b210*/  LDGSTS.E [R8+0x1300], desc[UR16][R106.64], P1 ;  /* 0x013000006a087fae */ /* 0x000fe80008921850 */
[----:B------:R-:W-:Y:S04]  /*b220*/  LDGSTS.E [R8+0x1700], desc[UR16][R104.64], P1 ;  /* 0x0170000068087fae */ /* 0x000fe80008921850 */
[----:B------:R-:W4:Y:S04]  /*b230*/  LDL.LU.64 R108, [R1+0x800] ;  /* 0x00080000016c7983 */ /* 0x000f280000300a00 */
[----:B------:R-:W3:Y:S04]  /*b240*/  LDL.LU.64 R106, [R1+0x7f8] ;  /* 0x0007f800016a7983 */ /* 0x000ee80000300a00 */
[----:B------:R-:W4:Y:S04]  /*b250*/  LDL.LU.64 R104, [R1+0x7f0] ;  /* 0x0007f00001687983 */ /* 0x000f280000300a00 */
        /* <DEDUP_REMOVED lines=14> */
[----:B--2---:R-:W-:Y:S04]  /*b340*/  LDGSTS.E [R8+0x3b00], desc[UR16][R114.64], P1 ;  /* 0x03b0000072087fae */ /* 0x004fe80008921850 */
[----:B------:R-:W2:Y:S04]  /*b350*/  LDL.LU.64 R90, [R1+0x7b8] ;  /* 0x0007b800015a7983 */ /* 0x000ea80000300a00 */
[----:B------:R-:W3:Y:S04]  /*b360*/  LDL.LU.64 R250, [R1+0x7b0] ;  /* 0x0007b00001fa7983 */ /* 0x000ee80000300a00 */
[----:B------:R-:W4:Y:S04]  /*b370*/  LDL.LU.64 R114, [R1+0x7a8] ;  /* 0x0007a80001727983 */ /* 0x000f280000300a00 */
[----:B------:R1:W-:Y:S02]  /*b380*/  LDGSTS.E [R8+0x3f00], desc[UR16][R238.64], P1 ;  /* 0x03f00000ee087fae */ /* 0x0003e40008921850 */
[----:B-1----:R-:W-:Y:S01]  /*b390*/  VIADD R252, R252, 0xffffffba ;  /* 0xffffffbafcfc7836 */ /* 0x002fe20000000000 */
[----:B------:R-:W1:Y:S01]  /*b3a0*/  LDC R239, c[0x0][0x230] ;  /* 0x00008c00ffef7b82 */ /* 0x000e620000000800 */
[----:B----4-:R-:W-:Y:S04]  /*b3b0*/  LDGSTS.E [R8+0x4300], desc[UR16][R114.64], P1 ;  /* 0x0430000072087fae */ /* 0x010fe80008921850 */
[----:B------:R-:W-:Y:S04]  /*b3c0*/  LDGSTS.E [R8+0x4700], desc[UR16][R6.64], P1 ;  /* 0x0470000006087fae */ /* 0x000fe80008921850 */
[----:B---3--:R-:W-:Y:S04]  /*b3d0*/  LDGSTS.E [R8+0x4b00], desc[UR16][R250.64], P1 ;  /* 0x04b00000fa087fae */ /* 0x008fe80008921850 */
[----:B------:R-:W3:Y:S04]  /*b3e0*/  LDL.LU.64 R114, [R1+0x7a0] ;  /* 0x0007a00001727983 */ /* 0x000ee80000300a00 */
        /* <DEDUP_REMOVED lines=13> */
[----:B------:R-:W0:Y:S01]  /*b4c0*/  LDGDEPBAR ;  /* 0x00000000000079af */ /* 0x000e220000000000 */
[----:B------:R-:W-:Y:S06]  /*b4d0*/  BAR.SYNC.DEFER_BLOCKING 0x0 ;  /* 0x0000000000007b1d */ /* 0x000fec0000010000 */
[----:B------:R-:W-:Y:S01]  /*b4e0*/  @!PT LDS RZ, [RZ] ;  /* 0x00000000fffff984 */ /* 0x000fe20000000800 */
[----:B------:R-:W-:Y:S01]  /*b4f0*/  @!PT LDS RZ, [RZ] ;  /* 0x00000000fffff984 */ /* 0x000fe20000000800 */
[----:B------:R-:W-:Y:S01]  /*b500*/  @!PT LDS RZ, [RZ] ;  /* 0x00000000fffff984 */ /* 0x000fe20000000800 */
[----:B------:R2:W-:Y:S02]  /*b510*/  LDGSTS.E [R2+0x38000], desc[UR16][R142.64], !P5 ;  /* 0x380000008e027fae */ /* 0x0005e4000e921850 */
[----:B--2---:R-:W-:Y:S01]  /*b520*/  IMAD.WIDE R142, R4, 0x4, R140 ;  /* 0x00000004048e7825 */ /* 0x004fe200078e028c */
[----:B------:R-:W-:Y:S01]  /*b530*/  IADD3 R238, R169, -0x61, RZ ;  /* 0xffffff9fa9ee7810 */ /* 0x000fe20007ffe0ff */
[----:B------:R-:W2:Y:S03]  /*b540*/  LDC R141, c[0x0][0x230] ;  /* 0x00008c00ff8d7b82 */ /* 0x000ea60000000800 */
[----:B------:R3:W-:Y:S04]  /*b550*/  STL.64 [R1+0x270], R142 ;  /* 0x0002708e01007387 */ /* 0x0007e80000100a00 */
[----:B------:R-:W-:Y:S04]  /*b560*/  LDGSTS.E [R2+0x38004], desc[UR16][R142.64], !P2 ;  /* 0x380040008e027fae */ /* 0x000fe8000d121850 */
[----:B---3--:R-:W3:Y:S01]  /*b570*/  LDL.LU.64 R142, [R1+0x798] ;  /* 0x00079800018e7983 */ /* 0x008ee20000300a00 */
[----:B------:R-:W-:-:S02]  /*b580*/  VIADD R140, R168, 0xffffffb9 ;  /* 0xffffffb9a88c7836 */ /* 0x000fc40000000000 */
[----:B------:R-:W-:-:S05]  /*b590*/  IMAD.WIDE R168, R4, 0x4, R132 ;  /* 0x0000000404a87825 */ /* 0x000fca00078e0284 */
[----:B------:R3:W-:Y:S04]  /*b5a0*/  STL.64 [R1+0x290], R168 ;  /* 0x000290a801007387 */ /* 0x0007e80000100a00 */
[----:B------:R3:W-:Y:S01]  /*b5b0*/  LDGSTS.E [R2+0x38008], desc[UR16][R168.64], !P3 ;  /* 0x38008000a8027fae */ /* 0x0007e2000d921850 */
[----:B------:R-:W-:Y:S02]  /*b5c0*/  ISETP.GE.U32.AND P1, PT, R252, 0x7fffff7b, PT ;  /* 0x7fffff7bfc00780c */ /* 0x000fe40003f26070 */
[----:B------:R-:W4:Y:S02]  /*b5d0*/  LDC R252, c[0x0][0x230] ;  /* 0x00008c00fffc7b82 */ /* 0x000f240000000800 */
[----:B----4-:R-:W-:-:S06]  /*b5e0*/  VIADD R132, R252, 0xffffff9e ;  /* 0xffffff9efc847836 */ /* 0x010fcc0000000000 */
[----:B------:R-:W4:Y:S01]  /*b5f0*/  LDC R252, c[0x0][0x230] ;  /* 0x00008c00fffc7b82 */ /* 0x000f220000000800 */
[----:B---3--:R-:W-:-:S05]  /*b600*/  IMAD.WIDE R168, R4, 0x4, R142 ;  /* 0x0000000404a87825 */ /* 0x008fca00078e028e */
[----:B------:R3:W-:Y:S04]  /*b610*/  STL.64 [R1+0x298], R168 ;  /* 0x000298a801007387 */ /* 0x0007e80000100a00 */
[----:B------:R-:W-:Y:S04]  /*b620*/  LDGSTS.E [R2+0x3800c], desc[UR16][R168.64], !P4 ;  /* 0x3800c000a8027fae */ /* 0x000fe8000e121850 */
[----:B---3--:R-:W3:Y:S01]  /*b630*/  LDL.LU.64 R168, [R1+0x790] ;  /* 0x0007900001a87983 */ /* 0x008ee20000300a00 */
[----:B----4-:R-:W-:Y:S02]  /*b640*/  VIADD R133, R252, 0xffffff9d ;  /* 0xffffff9dfc857836 */ /* 0x010fe40000000000 */
[----:B------:R-:W4:Y:S01]  /*b650*/  LDC R252, c[0x0][0x230] ;  /* 0x00008c00fffc7b82 */ /* 0x000f220000000800 */
[----:B------:R-:W-:-:S07]  /*b660*/  ISETP.GE.U32.AND P5, PT, R238, 0x7fffff60, PT ;  /* 0x7fffff60ee00780c */ /* 0x000fce0003fa6070 */
[----:B------:R-:W2:Y:S01]  /*b670*/  LDC R238, c[0x0][0x230] ;  /* 0x00008c00ffee7b82 */ /* 0x000ea20000000800 */
[----:B------:R-:W-:Y:S01]  /*b680*/  ISETP.GE.U32.AND P3, PT, R132, 0x7fffff5f, PT ;  /* 0x7fffff5f8400780c */ /* 0x000fe20003f66070 */
[----:B------:R-:W-:Y:S01]  /*b690*/  IMAD.WIDE R142, R4, 0x4, R136 ;  /* 0x00000004048e7825 */ /* 0x000fe200078e0288 */
[----:B------:R-:W-:Y:S02]  /*b6a0*/  ISETP.GE.U32.AND P2, PT, R140, 0x7fffff7a, PT ;  /* 0x7fffff7a8c00780c */ /* 0x000fe40003f46070 */
[----:B------:R-:W-:Y:S02]  /*b6b0*/  ISETP.GE.U32.AND P4, PT, R133, 0x7fffff5e, PT ;  /* 0x7fffff5e8500780c */ /* 0x000fe40003f86070 */
[----:B------:R2:W-:Y:S01]  /*b6c0*/  LDGSTS.E [R2+0x3c000], desc[UR16][R142.64], !P5 ;  /* 0x3c0000008e027fae */ /* 0x0005e2000e921850 */
[----:B------:R-:W3:Y:S01]  /*b6d0*/  LDC R136, c[0x0][0x230] ;  /* 0x00008c00ff887b82 */ /* 0x000ee20000000800 */
[----:B-1----:R-:W-:Y:S02]  /*b6e0*/  VIADD R133, R239, 0xffffffb7 ;  /* 0xffffffb7ef857836 */ /* 0x002fe40000000000 */
[----:B----4-:R-:W-:-:S05]  /*b6f0*/  VIADD R132, R252, 0xffffff9c ;  /* 0xffffff9cfc847836 */ /* 0x010fca0000000000 */
[----:B------:R-:W1:Y:S01]  /*b700*/  LDC R140, c[0x0][0x230] ;  /* 0x00008c00ff8c7b82 */ /* 0x000e620000000800 */
[----:B------:R4:W-:Y:S01]  /*b710*/  STL.64 [R1+0x438], R142 ;  /* 0x0004388e01007387 */ /* 0x0009e20000100a00 */
[----:B------:R-:W-:Y:S01]  /*b720*/  ISETP.GE.U32.AND P5, PT, R132, 0x7fffff5d, PT ;  /* 0x7fffff5d8400780c */ /* 0x000fe20003fa6070 */
[----:B--2---:R-:W-:-:S05]  /*b730*/  VIADD R132, R238, 0xffffffb8 ;  /* 0xffffffb8ee847836 */ /* 0x004fca0000000000 */
[----:B------:R-:W2:Y:S08]  /*b740*/  LDC R137, c[0x0][0x230] ;  /* 0x00008c00ff897b82 */ /* 0x000eb00000000800 */
[----:B----4-:R-:W4:Y:S08]  /*b750*/  LDC R142, c[0x0][0x230] ;  /* 0x00008c00ff8e7b82 */ /* 0x010f300000000800 */
[----:B------:R-:W2:Y:S01]  /*b760*/  LDC R143, c[0x0][0x230] ;  /* 0x00008c00ff8f7b82 */ /* 0x000ea20000000800 */
[----:B------:R-:W-:-:S04]  /*b770*/  IMAD.WIDE R138, R4, 0x4, R138 ;  /* 0x00000004048a7825 */ /* 0x000fc800078e028a */
        /* <DEDUP_REMOVED lines=9> */
[----:B---3--:R-:W-:-:S04]  /*b810*/  IMAD.WIDE R168, R4, 0x4, R168 ;  /* 0x0000000404a87825 */ /* 0x008fc800078e02a8 */
[----:B------:R-:W-:Y:S02]  /*b820*/  IMAD.MOV.U32 R238, RZ, RZ, R168 ;  /* 0x000000ffffee7224 */ /* 0x000fe400078e00a8 */
[----:B------:R-:W-:Y:S01]  /*b830*/  IMAD.MOV.U32 R239, RZ, RZ, R169 ;  /* 0x000000ffffef7224 */ /* 0x000fe200078e00a9 */
[----:B------:R3:W-:Y:S04]  /*b840*/  STL.64 [R1+0x450], R168 ;  /* 0x000450a801007387 */ /* 0x0007e80000100a00 */
[----:B------:R1:W-:Y:S01]  /*b850*/  LDGSTS.E [R2+0x3c004], desc[UR16][R238.64], !P3 ;  /* 0x3c004000ee027fae */ /* 0x0003e2000d921850 */
[----:B------:R-:W-:Y:S02]  /*b860*/  ISETP.GE.U32.AND P3, PT, R132, 0x7fffff79, PT ;  /* 0x7fffff798400780c */ /* 0x000fe40003f66070 */
[----:B------:R-:W2:Y:S01]  /*b870*/  LDC R132, c[0x0][0x230] ;  /* 0x00008c00ff847b82 */ /* 0x000ea20000000800 */
[----:B---3--:R-:W-:-:S07]  /*b880*/  IMAD.WIDE R168, R4, 0x4, R128 ;  /* 0x0000000404a87825 */ /* 0x008fce00078e0280 */
[----:B------:R-:W3:Y:S01]  /*b890*/  LDC R129, c[0x0][0x230] ;  /* 0x00008c00ff817b82 */ /* 0x000ee20000000800 */
[----:B------:R-:W-:Y:S01]  /*b8a0*/  VIADD R128, R141, 0xffffffb6 ;  /* 0xffffffb68d807836 */ /* 0x000fe20000000000 */
[----:B------:R-:W-:Y:S01]  /*b8b0*/  STL.64 [R1+0x468], R168 ;  /* 0x000468a801007387 */ /* 0x000fe20000100a00 */
[----:B-1----:R-:W-:-:S03]  /*b8c0*/  IMAD.WIDE R238, R4, 0x4, R150 ;  /* 0x0000000404ee7825 */ /* 0x002fc600078e0296 */
[----:B------:R-:W-:Y:S01]  /*b8d0*/  LDGSTS.E [R2+0x3c008], desc[UR16][R168.64], !P4 ;  /* 0x3c008000a8027fae */ /* 0x000fe2000e121850 */
[----:B------:R-:W-:Y:S02]  /*b8e0*/  ISETP.GE.U32.AND P4, PT, R133, 0x7fffff78, PT ;  /* 0x7fffff788500780c */ /* 0x000fe40003f86070 */
[----:B------:R-:W1:Y:S01]  /*b8f0*/  LDC R133, c[0x0][0x230] ;  /* 0x00008c00ff857b82 */ /* 0x000e620000000800 */
[----:B------:R4:W-:Y:S04]  /*b900*/  STL.64 [R1+0x478], R138 ;  /* 0x0004788a01007387 */ /* 0x0009e80000100a00 */
[----:B------:R4:W-:Y:S01]  /*b910*/  LDGSTS.E [R2+0x3c00c], desc[UR16][R138.64], !P5 ;  /* 0x3c00c0008a027fae */ /* 0x0009e2000e921850 */
[----:B------:R-:W-:Y:S01]  /*b920*/  ISETP.GE.U32.AND P5, PT, R128, 0x7fffff77, PT ;  /* 0x7fffff778000780c */ /* 0x000fe20003fa6070 */
[----:B------:R-:W-:-:S02]  /*b930*/  VIADD R128, R140, 0xffffffb5 ;  /* 0xffffffb58c807836 */ /* 0x000fc40000000000 */
[----:B------:R-:W-:Y:S01]  /*b940*/  LDGSTS.E [R244+0x38000], desc[UR16][R238.64], !P6 ;  /* 0x38000000eef47fae */ /* 0x000fe2000f121850 */
[----:B----4-:R-:W-:-:S04]  /*b950*/  IMAD.WIDE R138, R4, 0x4, R144 ;  /* 0x00000004048a7825 */ /* 0x010fc800078e0290 */
[----:B------:R-:W-:Y:S01]  /*b960*/  VIADD R2, R136, 0xffffff9b ;  /* 0xffffff9b88027836 */ /* 0x000fe20000000000 */
[----:B------:R4:W-:Y:S01]  /*b970*/  STL.64 [R1+0x260], R138 ;  /* 0x0002608a01007387 */ /* 0x0009e20000100a00 */
[----:B------:R-:W1:Y:S01]  /*b980*/  LDC R136, c[0x0][0x230] ;  /* 0x00008c00ff887b82 */ /* 0x000e620000000800 */
[----:B------:R-:W-:Y:S02]  /*b990*/  ISETP.GE.U32.AND P6, PT, R128, 0x7fffff76, PT ;  /* 0x7fffff768000780c */ /* 0x000fe40003fc6070 */
[----:B------:R4:W-:Y:S01]  /*b9a0*/  LDGSTS.E [R244+0x38004], desc[UR16][R138.64], !P1 ;  /* 0x380040008af47fae */ /* 0x0009e2000c921850 */
[----:B------:R-:W-:Y:S01]  /*b9b0*/  ISETP.GE.U32.AND P1, PT, R2, 0x7fffff5c, PT ;  /* 0x7fffff5c0200780c */ /* 0x000fe20003f26070 */
[----:B------:R-:W-:Y:S02]  /*b9c0*/  VIADD R128, R142, 0xffffff9a ;  /* 0xffffff9a8e807836 */ /* 0x000fe40000000000 */
[----:B--2---:R-:W-:Y:S01]  /*b9d0*/  VIADD R2, R143, 0xffffff99 ;  /* 0xffffff998f027836 */ /* 0x004fe20000000000 */
[----:B------:R-:W-:Y:S01]  /*b9e0*/  LDGSTS.E [R244+0x38008], desc[UR16][R156.64], !P2 ;  /* 0x380080009cf47fae */ /* 0x000fe2000d121850 */
[----:B----4-:R-:W-:Y:S01]  /*b9f0*/  IMAD.WIDE R138, R4, 0x4, R148 ;  /* 0x00000004048a7825 */ /* 0x010fe200078e0294 */
[----:B------:R-:W-:-:S04]  /*ba00*/  ISETP.GE.U32.AND P2, PT, R128, 0x7fffff5b, PT ;  /* 0x7fffff5b8000780c */ /* 0x000fc80003f46070 */
[----:B------:R2:W-:Y:S01]  /*ba10*/  STL.64 [R1+0x288], R138 ;  /* 0x0002888a01007387 */ /* 0x0005e20000100a00 */
[----:B------:R-:W-:-:S03]  /*ba20*/  IMAD.WIDE R144, R4, 0x4, R190 ;  /* 0x0000000404907825 */ /* 0x000fc600078e02be */
[----:B------:R2:W-:Y:S01]  /*ba30*/  LDGSTS.E [R244+0x3800c], desc[UR16][R138.64], !P3 ;  /* 0x3800c0008af47fae */ /* 0x0005e2000d921850 */
[----:B------:R-:W-:Y:S01]  /*ba40*/  ISETP.GE.U32.AND P3, PT, R2, 0x7fffff5a, PT ;  /* 0x7fffff5a0200780c */ /* 0x000fe20003f66070 */
[----:B------:R-:W-:Y:S02]  /*ba50*/  VIADD R2, R132, 0xffffff98 ;  /* 0xffffff9884027836 */ /* 0x000fe40000000000 */
[----:B------:R-:W4:Y:S01]  /*ba60*/  LDC R132, c[0x0][0x230] ;  /* 0x00008c00ff847b82 */ /* 0x000f220000000800 */
[----:B------:R-:W-:Y:S07]  /*ba70*/  LDGSTS.E [R244+0x3c000], desc[UR16][R144.64], !P1 ;  /* 0x3c00000090f47fae */ /* 0x000fee000c921850 */
[----:B--2---:R-:W2:Y:S08]  /*ba80*/  LDC R138, c[0x0][0x230] ;  /* 0x00008c00ff8a7b82 */ /* 0x004eb00000000800 */
[----:B------:R-:W4:Y:S01]  /*ba90*/  LDC R139, c[0x0][0x230] ;  /* 0x00008c00ff8b7b82 */ /* 0x000f220000000800 */
[----:B------:R-:W-:Y:S01]  /*baa0*/  ISETP.GE.U32.AND P1, PT, R2, 0x7fffff59, PT ;  /* 0x7fffff590200780c */ /* 0x000fe20003f26070 */
[----:B------:R-:W-:Y:S01]  /*bab0*/  IMAD.WIDE R142, R4, 0x4, R154 ;  /* 0x00000004048e7825 */ /* 0x000fe200078e029a */
[----:B---3--:R-:W-:-:S03]  /*bac0*/  IADD3 R128, R129, -0x4c, RZ ;  /* 0xffffffb481807810 */ /* 0x008fc60007ffe0ff */
[C---:B------:R-:W-:Y:S01]  /*bad0*/  IMAD.WIDE R140, R4.reuse, 0x4, R152 ;  /* 0x00000004048c7825 */ /* 0x040fe200078e0298 */
[----:B------:R-:W-:Y:S01]  /*bae0*/  STL.64 [R1+0x410], R144 ;  /* 0x0004109001007387 */ /* 0x000fe20000100a00 */
[----:B------:R-:W3:Y:S02]  /*baf0*/  LDC R129, c[0x0][0x230] ;  /* 0x00008c00ff817b82 */ /* 0x000ee40000000800 */
[----:B-1----:R-:W-:Y:S01]  /*bb00*/  VIADD R2, R133, 0xffffffb3 ;  /* 0xffffffb385027836 */ /* 0x002fe20000000000 */
[----:B------:R-:W-:Y:S01]  /*bb10*/  STL.64 [R1+0x430], R142 ;  /* 0x0004308e01007387 */ /* 0x000fe20000100a00 */
[----:B------:R-:W-:-:S03]  /*bb20*/  IMAD.WIDE R168, R4, 0x4, R158 ;  /* 0x0000000404a87825 */ /* 0x000fc600078e029e */
[----:B------:R-:W-:Y:S01]  /*bb30*/  LDGSTS.E [R244+0x3c004], desc[UR16][R142.64], !P2 ;  /* 0x3c0040008ef47fae */ /* 0x000fe2000d121850 */
[----:B------:R-:W1:Y:S01]  /*bb40*/  LDC R133, c[0x0][0x230] ;  /* 0x00008c00ff857b82 */ /* 0x000e620000000800 */
[----:B------:R-:W-:Y:S02]  /*bb50*/  ISETP.GE.U32.AND P2, PT, R128, 0x7fffff75, PT ;  /* 0x7fffff758000780c */ /* 0x000fe40003f46070 */
[----:B------:R2:W-:Y:S01]  /*bb60*/  STL.64 [R1+0x448], R140 ;  /* 0x0004488c01007387 */ /* 0x0005e20000100a00 */
[----:B------:R-:W-:-:S03]  /*bb70*/  VIADD R128, R137, 0xffffffb2 ;  /* 0xffffffb289807836 */ /* 0x000fc60000000000 */
[----:B------:R2:W-:Y:S01]  /*bb80*/  LDGSTS.E [R244+0x3c008], desc[UR16][R140.64], !P3 ;  /* 0x3c0080008cf47fae */ /* 0x0005e2000d921850 */
[----:B------:R-:W-:Y:S01]  /*bb90*/  ISETP.GE.U32.AND P3, PT, R2, 0x7fffff74, PT ;  /* 0x7fffff740200780c */ /* 0x000fe20003f66070 */
[----:B------:R-:W-:Y:S01]  /*bba0*/  VIADD R2, R136, 0xffffff97 ;  /* 0xffffff9788027836 */ /* 0x000fe20000000000 */
[----:B------:R-:W1:Y:S01]  /*bbb0*/  LDC R137, c[0x0][0x230] ;  /* 0x00008c00ff897b82 */ /* 0x000e620000000800 */
[----:B------:R-:W-:-:S07]  /*bbc0*/  IMAD.WIDE R190, R4, 0x4, R160 ;  /* 0x0000000404be7825 */ /* 0x000fce00078e02a0 */
[----:B------:R-:W1:Y:S01]  /*bbd0*/  LDC R136, c[0x0][0x230] ;  /* 0x00008c00ff887b82 */ /* 0x000e620000000800 */
[----:B--2---:R-:W-:-:S05]  /*bbe0*/  IMAD.WIDE R140, R4, 0x4, R234 ;  /* 0x00000004048c7825 */ /* 0x004fca00078e02ea */
[----:B------:R2:W-:Y:S01]  /*bbf0*/  LDGSTS.E [R244+0x3c00c], desc[UR16][R140.64], !P1 ;  /* 0x3c00c0008cf47fae */ /* 0x0005e2000c921850 */
[----:B------:R-:W-:Y:S01]  /*bc00*/  ISETP.GE.U32.AND P1, PT, R128, 0x7fffff73, PT ;  /* 0x7fffff738000780c */ /* 0x000fe20003f26070 */
[----:B------:R-:W-:Y:S02]  /*bc10*/  VIADD R128, R138, 0xffffff96 ;  /* 0xffffff968a807836 */ /* 0x000fe40000000000 */
[----:B------:R-:W-:Y:S01]  /*bc20*/  LDGSTS.E [R245+0x38000], desc[UR16][R168.64], !P4 ;  /* 0x38000000a8f57fae */ /* 0x000fe2000e121850 */
[----:B------:R-:W-:Y:S01]  /*bc30*/  ISETP.GE.U32.AND P4, PT, R2, 0x7fffff58, PT ;  /* 0x7fffff580200780c */ /* 0x000fe20003f86070 */
[----:B----4-:R-:W-:Y:S01]  /*bc40*/  VIADD R2, R139, 0xffffff95 ;  /* 0xffffff958b027836 */ /* 0x010fe20000000000 */
[----:B------:R-:W4:Y:S01]  /*bc50*/  LDC R138, c[0x0][0x230] ;  /* 0x00008c00ff8a7b82 */ /* 0x000f220000000800 */
[----:B------:R2:W-:Y:S01]  /*bc60*/  STL.64 [R1+0x460], R140 ;  /* 0x0004608c01007387 */ /* 0x0005e20000100a00 */
[----:B------:R-:W-:-:S03]  /*bc70*/  IMAD.WIDE R234, R4, 0x4, R180 ;  /* 0x0000000404ea7825 */ /* 0x000fc600078e02b4 */
[----:B------:R-:W-:Y:S01]  /*bc80*/  LDGSTS.E [R245+0x38004], desc[UR16][R166.64], !P5 ;  /* 0x38004000a6f57fae */ /* 0x000fe2000e921850 */
[----:B------:R-:W-:Y:S02]  /*bc90*/  ISETP.GE.U32.AND P5, PT, R128, 0x7fffff57, PT ;  /* 0x7fffff578000780c */ /* 0x000fe40003fa6070 */
[----:B------:R-:W4:Y:S01]  /*bca0*/  LDC R139, c[0x0][0x230] ;  /* 0x00008c00ff8b7b82 */ /* 0x000f220000000800 */
[----:B------:R-:W-:Y:S01]  /*bcb0*/  LDGSTS.E [R245+0x38008], desc[UR16][R190.64], !P6 ;  /* 0x38008000bef57fae */ /* 0x000fe2000f121850 */
[----:B------:R-:W-:Y:S01]  /*bcc0*/  ISETP.GE.U32.AND P6, PT, R2, 0x7fffff56, PT ;  /* 0x7fffff560200780c */ /* 0x000fe20003fc6070 */
[----:B------:R-:W-:-:S05]  /*bcd0*/  VIADD R2, R132, 0xffffff94 ;  /* 0xffffff9484027836 */ /* 0x000fca0000000000 */
[----:B--2---:R-:W2:Y:S01]  /*bce0*/  LDC R140, c[0x0][0x230] ;  /* 0x00008c00ff8c7b82 */ /* 0x004ea20000000800 */
[----:B---3--:R-:W-:Y:S01]  /*bcf0*/  VIADD R128, R129, 0xffffffb1 ;  /* 0xffffffb181807836 */ /* 0x008fe20000000000 */
[----:B------:R-:W-:Y:S01]  /*bd00*/  LDGSTS.E [R245+0x3800c], desc[UR16][R234.64], !P2 ;  /* 0x3800c000eaf57fae */ /* 0x000fe2000d121850 */
[----:B------:R-:W-:Y:S01]  /*bd10*/  ISETP.GE.U32.AND P2, PT, R2, 0x7fffff55, PT ;  /* 0x7fffff550200780c */ /* 0x000fe20003f46070 */
[----:B------:R-:W-:-:S04]  /*bd20*/  IMAD.WIDE R144, R4, 0x4, R164 ;  /* 0x0000000404907825 */ /* 0x000fc800078e02a4 */
[----:B------:R-:W3:Y:S01]  /*bd30*/  LDC R129, c[0x0][0x230] ;  /* 0x00008c00ff817b82 */ /* 0x000ee20000000800 */
[----:B------:R-:W-:Y:S01]  /*bd40*/  IMAD.WIDE R142, R4, 0x4, R162 ;  /* 0x00000004048e7825 */ /* 0x000fe200078e02a2 */
[----:B------:R1:W-:Y:S03]  /*bd50*/  STL.64 [R1+0x3d8], R144 ;  /* 0x0003d89001007387 */ /* 0x0003e60000100a00 */
[----:B-1----:R-:W-:Y:S01]  /*bd60*/  VIADD R2, R133, 0xffffffb0 ;  /* 0xffffffb085027836 */ /* 0x002fe20000000000 */
[----:B------:R1:W-:Y:S02]  /*bd70*/  LDGSTS.E [R245+0x3c000], desc[UR16][R144.64], !P4 ;  /* 0x3c00000090f57fae */ /* 0x0003e4000e121850 */
[----:B------:R-:W3:Y:S02]  /*bd80*/  LDC R132, c[0x0][0x230] ;  /* 0x00008c00ff847b82 */ /* 0x000ee40000000800 */
[----:B------:R1:W-:Y:S04]  /*bd90*/  STL.64 [R1+0x408], R142 ;  /* 0x0004088e01007387 */ /* 0x0003e80000100a00 */
[----:B------:R4:W-:Y:S02]  /*bda0*/  LDGSTS.E [R245+0x3c004], desc[UR16][R142.64], !P5 ;  /* 0x3c0040008ef57fae */ /* 0x0009e4000e921850 */
[----:B------:R-:W3:Y:S01]  /*bdb0*/  LDC R133, c[0x0][0x230] ;  /* 0x00008c00ff857b82 */ /* 0x000ee20000000800 */
[----:B------:R-:W-:Y:S01]  /*bdc0*/  ISETP.GE.U32.AND P5, PT, R2, 0x7fffff71, PT ;  /* 0x7fffff710200780c */ /* 0x000fe20003fa6070 */
[----:B-1----:R-:W-:Y:S01]  /*bdd0*/  IMAD.WIDE R144, R4, 0x4, R176 ;  /* 0x0000000404907825 */ /* 0x002fe200078e02b0 */
[----:B------:R-:W-:-:S03]  /*bde0*/  ISETP.GE.U32.AND P4, PT, R128, 0x7fffff72, PT ;  /* 0x7fffff728000780c */ /* 0x000fc60003f86070 */
[----:B------:R-:W-:Y:S01]  /*bdf0*/  VIADD R2, R136, 0xffffffae ;  /* 0xffffffae88027836 */ /* 0x000fe20000000000 */
[----:B------:R-:W-:Y:S01]  /*be00*/  LDGSTS.E [R245+0x3c008], desc[UR16][R144.64], !P6 ;  /* 0x3c00800090f57fae */ /* 0x000fe2000f121850 */
[----:B----4-:R-:W-:Y:S01]  /*be10*/  IMAD.WIDE R142, R4, 0x4, R172 ;  /* 0x00000004048e7825 */ /* 0x010fe200078e02ac */
[----:B------:R-:W1:Y:S03]  /*be20*/  LDC R136, c[0x0][0x230] ;  /* 0x00008c00ff887b82 */ /* 0x000e660000000800 */
[----:B------:R-:W-:Y:S01]  /*be30*/  VIADD R128, R137, 0xffffffaf ;  /* 0xffffffaf89807836 */ /* 0x000fe20000000000 */
[----:B------:R4:W-:Y:S01]  /*be40*/  LDGSTS.E [R245+0x3c00c], desc[UR16][R142.64], !P2 ;  /* 0x3c00c0008ef57fae */ /* 0x0009e2000d121850 */
[----:B------:R-:W-:Y:S01]  /*be50*/  ISETP.GE.U32.AND P2, PT, R2, 0x7fffff6f, PT ;  /* 0x7fffff6f0200780c */ /* 0x000fe20003f46070 */
[----:B--2---:R-:W-:Y:S02]  /*be60*/  VIADD R2, R140, 0xffffff93 ;  /* 0xffffff938c027836 */ /* 0x004fe40000000000 */
[----:B------:R-:W-:Y:S01]  /*be70*/  ISETP.GE.U32.AND P6, PT, R128, 0x7fffff70, PT ;  /* 0x7fffff708000780c */ /* 0x000fe20003fc6070 */
[----:B------:R-:W-:Y:S01]  /*be80*/  VIADD R128, R139, 0xffffffad ;  /* 0xffffffad8b807836 */ /* 0x000fe20000000000 */
[----:B------:R-:W-:Y:S01]  /*be90*/  LDGSTS.E [R246+0x38000], desc[UR16][R194.64], !P3 ;  /* 0x38000000c2f67fae */ /* 0x000fe2000d921850 */
[----:B------:R-:W2:Y:S03]  /*bea0*/  LDC R140, c[0x0][0x230] ;  /* 0x00008c00ff8c7b82 */ /* 0x000ea60000000800 */
[----:B------:R-:W-:Y:S01]  /*beb0*/  LDGSTS.E [R246+0x38004], desc[UR16][R170.64], !P1 ;  /* 0x38004000aaf67fae */ /* 0x000fe2000c921850 */
[----:B------:R-:W-:-:S02]  /*bec0*/  ISETP.GE.U32.AND P1, PT, R2, 0x7fffff54, PT ;  /* 0x7fffff540200780c */ /* 0x000fc40003f26070 */
[----:B------:R-:W-:Y:S02]  /*bed0*/  ISETP.GE.U32.AND P3, PT, R128, 0x7fffff6e, PT ;  /* 0x7fffff6e8000780c */ /* 0x000fe40003f66070 */
[----:B------:R-:W2:Y:S01]  /*bee0*/  LDC R139, c[0x0][0x230] ;  /* 0x00008c00ff8b7b82 */ /* 0x000ea20000000800 */
[----:B---3--:R-:W-:Y:S01]  /*bef0*/  IADD3 R2, R129, -0x6e, RZ ;  /* 0xffffff9281027810 */ /* 0x008fe20007ffe0ff */
[----:B------:R-:W-:Y:S01]  /*bf00*/  VIADD R128, R132, 0xffffff91 ;  /* 0xffffff9184807836 */ /* 0x000fe20000000000 */
[----:B------:R-:W-:Y:S04]  /*bf10*/  STL.64 [R1+0x428], R144 ;  /* 0x0004289001007387 */ /* 0x000fe80000100a00 */
[----:B------:R4:W-:Y:S01]  /*bf20*/  STL.64 [R1+0x440], R142 ;  /* 0x0004408e01007387 */ /* 0x0009e20000100a00 */
[----:B------:R-:W3:Y:S03]  /*bf30*/  LDC R129, c[0x0][0x230] ;  /* 0x00008c00ff817b82 */ /* 0x000ee60000000800 */
[----:B------:R-:W-:Y:S01]  /*bf40*/  LDGSTS.E [R246+0x38008], desc[UR16][R184.64], !P4 ;  /* 0x38008000b8f67fae */ /* 0x000fe2000e121850 */
[----:B------:R-:W-:Y:S01]  /*bf50*/  ISETP.GE.U32.AND P4, PT, R2, 0x7fffff53, PT ;  /* 0x7fffff530200780c */ /* 0x000fe20003f86070 */
[----:B------:R-:W-:-:S02]  /*bf60*/  VIADD R2, R133, 0xffffff90 ;  /* 0xffffff9085027836 */ /* 0x000fc40000000000 */
[----:B------:R-:W-:Y:S01]  /*bf70*/  LDGSTS.E [R246+0x3800c], desc[UR16][R232.64], !P5 ;  /* 0x3800c000e8f67fae */ /* 0x000fe2000e921850 */
[----:B------:R-:W-:Y:S01]  /*bf80*/  ISETP.GE.U32.AND P5, PT, R128, 0x7fffff52, PT ;  /* 0x7fffff528000780c */ /* 0x000fe20003fa6070 */
[----:B------:R-:W3:Y:S01]  /*bf90*/  LDC R132, c[0x0][0x230] ;  /* 0x00008c00ff847b82 */ /* 0x000ee20000000800 */
[----:B----4-:R-:W-:-:S05]  /*bfa0*/  IMAD.WIDE R142, R4, 0x4, R174 ;  /* 0x00000004048e7825 */ /* 0x010fca00078e02ae */
[----:B------:R4:W-:Y:S02]  /*bfb0*/  LDGSTS.E [R246+0x3c000], desc[UR16][R142.64], !P1 ;  /* 0x3c0000008ef67fae */ /* 0x0009e4000c921850 */
[----:B------:R-:W3:Y:S01]  /*bfc0*/  LDC R137, c[0x0][0x230] ;  /* 0x00008c00ff897b82 */ /* 0x000ee20000000800 */
[----:B------:R-:W-:Y:S01]  /*bfd0*/  ISETP.GE.U32.AND P1, PT, R2, 0x7fffff51, PT ;  /* 0x7fffff510200780c */ /* 0x000fe20003f26070 */
[----:B------:R4:W-:Y:S01]  /*bfe0*/  STL.64 [R1+0x3b0], R142 ;  /* 0x0003b08e01007387 */ /* 0x0009e20000100a00 */
[----:B------:R-:W-:-:S04]  /*bff0*/  IMAD.WIDE R144, R4, 0x4, R182 ;  /* 0x0000000404907825 */ /* 0x000fc800078e02b6 */
[----:B-1----:R-:W-:Y:S01]  /*c000*/  VIADD R2, R136, 0xffffffab ;  /* 0xffffffab88027836 */ /* 0x002fe20000000000 */
[----:B------:R-:W1:Y:S01]  /*c010*/  LDC R133, c[0x0][0x230] ;  /* 0x00008c00ff857b82 */ /* 0x000e620000000800 */
[----:B------:R-:W-:Y:S02]  /*c020*/  VIADD R128, R138, 0xffffffac ;  /* 0xffffffac8a807836 */ /* 0x000fe40000000000 */
[----:B----4-:R-:W-:-:S05]  /*c030*/  IMAD.WIDE R142, R4, 0x4, R188 ;  /* 0x00000004048e7825 */ /* 0x010fca00078e02bc */
[----:B------:R-:W4:Y:S01]  /*c040*/  LDC R136, c[0x0][0x230] ;  /* 0x00008c00ff887b82 */ /* 0x000f220000000800 */
[----:B------:R2:W-:Y:S01]  /*c050*/  STL.64 [R1+0x3d0], R142 ;  /* 0x0003d08e01007387 */ /* 0x0005e20000100a00 */
[----:B------:R-:W-:-:S03]  /*c060*/  IMAD.WIDE R176, R4, 0x4, R206 ;  /* 0x0000000404b07825 */ /* 0x000fc600078e02ce */
[----:B------:R2:W-:Y:S01]  /*c070*/  LDGSTS.E [R246+0x3c004], desc[UR16][R142.64], !P4 ;  /* 0x3c0040008ef67fae */ /* 0x0005e2000e121850 */
[----:B------:R-:W-:Y:S02]  /*c080*/  ISETP.GE.U32.AND P4, PT, R128, 0x7fffff6d, PT ;  /* 0x7fffff6d8000780c */ /* 0x000fe40003f86070 */
[----:B------:R-:W4:Y:S01]  /*c090*/  LDC R138, c[0x0][0x230] ;  /* 0x00008c00ff8a7b82 */ /* 0x000f220000000800 */
[----:B------:R-:W-:Y:S01]  /*c0a0*/  LDGSTS.E [R246+0x3c008], desc[UR16][R144.64], !P5 ;  /* 0x3c00800090f67fae */ /* 0x000fe2000e921850 */
[----:B------:R-:W-:Y:S01]  /*c0b0*/  ISETP.GE.U32.AND P5, PT, R2, 0x7fffff6c, PT ;  /* 0x7fffff6c0200780c */ /* 0x000fe20003fa6070 */
[----:B--2---:R-:W-:Y:S02]  /*c0c0*/  VIADD R2, R140, 0xffffff8f ;  /* 0xffffff8f8c027836 */ /* 0x004fe40000000000 */
[----:B------:R-:W-:-:S03]  /*c0d0*/  VIADD R128, R139, 0xffffffaa ;  /* 0xffffffaa8b807836 */ /* 0x000fc60000000000 */
[----:B------:R-:W2:Y:S01]  /*c0e0*/  LDC R139, c[0x0][0x230] ;  /* 0x00008c00ff8b7b82 */ /* 0x000ea20000000800 */
[----:B------:R-:W-:-:S05]  /*c0f0*/  IMAD.WIDE R142, R4, 0x4, R178 ;  /* 0x00000004048e7825 */ /* 0x000fca00078e02b2 */
[----:B------:R4:W-:Y:S01]  /*c100*/  LDGSTS.E [R246+0x3c00c], desc[UR16][R142.64], !P1 ;  /* 0x3c00c0008ef67fae */ /* 0x0009e2000c921850 */
[----:B------:R-:W-:-:S03]  /*c110*/  IMAD.WIDE R178, R4, 0x4, R146 ;  /* 0x0000000404b27825 */ /* 0x000fc600078e0292 */
[----:B------:R-:W-:Y:S01]  /*c120*/  LDGSTS.E [R247+0x38000], desc[UR16][R176.64], !P6 ;  /* 0x38000000b0f77fae */ /* 0x000fe2000f121850 */
[----:B------:R-:W-:Y:S01]  /*c130*/  ISETP.GE.U32.AND P6, PT, R2, 0x7fffff50, PT ;  /* 0x7fffff500200780c */ /* 0x000fe20003fc6070 */
[----:B---3--:R-:W-:Y:S02]  /*c140*/  VIADD R2, R129, 0xffffff8e ;  /* 0xffffff8e81027836 */ /* 0x008fe40000000000 */
[----:B------:R-:W-:Y:S01]  /*c150*/  IMAD.WIDE R180, R4, 0x4, R130 ;  /* 0x0000000404b47825 */ /* 0x000fe200078e0282 */
[----:B------:R-:W3:Y:S01]  /*c160*/  LDC R129, c[0x0][0x230] ;  /* 0x00008c00ff817b82 */ /* 0x000ee20000000800 */
[----:B------:R-:W-:Y:S01]  /*c170*/  LDGSTS.E [R247+0x38004], desc[UR16][R178.64], !P2 ;  /* 0x38004000b2f77fae */ /* 0x000fe2000d121850 */
[----:B------:R-:W-:Y:S01]  /*c180*/  ISETP.GE.U32.AND P1, PT, R128, 0x7fffff6b, PT ;  /* 0x7fffff6b8000780c */ /* 0x000fe20003f26070 */
[----:B------:R-:W-:Y:S01]  /*c190*/  VIADD R128, R132, 0xffffff8d ;  /* 0xffffff8d84807836 */ /* 0x000fe20000000000 */
[----:B------:R-:W-:Y:S01]  /*c1a0*/  ISETP.GE.U32.AND P2, PT, R2, 0x7fffff4f, PT ;  /* 0x7fffff4f0200780c */ /* 0x000fe20003f46070 */
[----:B------:R-:W-:Y:S01]  /*c1b0*/  IMAD.WIDE R182, R4, 0x4, R186 ;  /* 0x0000000404b67825 */ /* 0x000fe200078e02ba */
[----:B------:R-:W-:Y:S02]  /*c1c0*/  LDGSTS.E [R247+0x38008], desc[UR16][R180.64], !P3 ;  /* 0x38008000b4f77fae */ /* 0x000fe4000d921850 */
[----:B------:R-:W3:Y:S01]  /*c1d0*/  LDC R130, c[0x0][0x230] ;  /* 0x00008c00ff827b82 */ /* 0x000ee20000000800 */
[----:B------:R-:W-:Y:S01]  /*c1e0*/  VIADD R2, R137, 0xffffff8c ;  /* 0xffffff8c89027836 */ /* 0x000fe20000000000 */
[----:B------:R-:W-:Y:S01]  /*c1f0*/  STL.64 [R1+0x3f8], R144 ;  /* 0x0003f89001007387 */ /* 0x000fe20000100a00 */
[----:B------:R-:W-:Y:S01]  /*c200*/  ISETP.GE.U32.AND P3, PT, R128, 0x7fffff4e, PT ;  /* 0x7fffff4e8000780c */ /* 0x000fe20003f66070 */
[----:B------:R-:W-:-:S02]  /*c210*/  IMAD.WIDE R244, R4, 0x4, R200 ;  /* 0x0000000404f47825 */ /* 0x000fc400078e02c8 */
[----:B------:R-:W-:Y:S02]  /*c220*/  LDGSTS.E [R247+0x3800c], desc[UR16][R182.64], !P4 ;  /* 0x3800c000b6f77fae */ /* 0x000fe4000e121850 */
[----:B------:R-:W3:Y:S01]  /*c230*/  LDC R131, c[0x0][0x230] ;  /* 0x00008c00ff837b82 */ /* 0x000ee20000000800 */
[----:B------:R-:W-:Y:S01]  /*c240*/  ISETP.GE.U32.AND P4, PT, R2, 0x7fffff4d, PT ;  /* 0x7fffff4d0200780c */ /* 0x000fe20003f86070 */
[----:B------:R2:W-:Y:S06]  /*c250*/  STL.64 [R1+0x418], R142 ;  /* 0x0004188e01007387 */ /* 0x0005ec0000100a00 */
[----:B------:R-:W3:Y:S01]  /*c260*/  LDC R132, c[0x0][0x230] ;  /* 0x00008c00ff847b82 */ /* 0x000ee20000000800 */
[----:B-1----:R-:W-:Y:S01]  /*c270*/  VIADD R128, R133, 0xffffffa9 ;  /* 0xffffffa985807836 */ /* 0x002fe20000000000 */
[----:B------:R-:W-:Y:S01]  /*c280*/  LDGSTS.E [R247+0x3c000], desc[UR16][R244.64], !P6 ;  /* 0x3c000000f4f77fae */ /* 0x000fe2000f121850 */
[----:B----4-:R-:W-:-:S02]  /*c290*/  VIADD R2, R136, 0xffffffa8 ;  /* 0xffffffa888027836 */ /* 0x010fc40000000000 */
[----:B--2---:R-:W-:Y:S01]  /*c2a0*/  IMAD.WIDE R142, R4, 0x4, R192 ;  /* 0x00000004048e7825 */ /* 0x004fe200078e02c0 */
[----:B------:R-:W-:Y:S02]  /*c2b0*/  ISETP.GE.U32.AND P6, PT, R128, 0x7fffff6a, PT ;  /* 0x7fffff6a8000780c */ /* 0x000fe40003fc6070 */
[----:B------:R-:W1:Y:S02]  /*c2c0*/  LDC R136, c[0x0][0x230] ;  /* 0x00008c00ff887b82 */ /* 0x000e640000000800 */
[----:B------:R2:W-:Y:S01]  /*c2d0*/  STL.64 [R1+0x3a8], R142 ;  /* 0x0003a88e01007387 */ /* 0x0005e20000100a00 */
[----:B------:R-:W-:-:S03]  /*c2e0*/  IMAD.WIDE R140, R4, 0x4, R196 ;  /* 0x00000004048c7825 */ /* 0x000fc600078e02c4 */
[----:B------:R2:W-:Y:S01]  /*c2f0*/  LDGSTS.E [R247+0x3c004], desc[UR16][R142.64], !P2 ;  /* 0x3c0040008ef77fae */ /* 0x0005e2000d121850 */
[----:B------:R-:W-:Y:S01]  /*c300*/  ISETP.GE.U32.AND P2, PT, R2, 0x7fffff69, PT ;  /* 0x7fffff690200780c */ /* 0x000fe20003f46070 */
[----:B------:R-:W-:Y:S01]  /*c310*/  VIADD R128, R138, 0xffffffa7 ;  /* 0xffffffa78a807836 */ /* 0x000fe20000000000 */
[----:B------:R-:W4:Y:S01]  /*c320*/  LDC R137, c[0x0][0x230] ;  /* 0x00008c00ff897b82 */ /* 0x000f220000000800 */
[----:B------:R-:W-:Y:S02]  /*c330*/  VIADD R2, R139, 0xffffffa6 ;  /* 0xffffffa68b027836 */ /* 0x000fe40000000000 */
[----:B------:R-:W-:-:S05]  /*c340*/  IMAD.WIDE R186, R4, 0x4, R134 ;  /* 0x0000000404ba7825 */ /* 0x000fca00078e0286 */
[----:B------:R-:W4:Y:S01]  /*c350*/  LDC R138, c[0x0][0x230] ;  /* 0x00008c00ff8a7b82 */ /* 0x000f220000000800 */
[----:B--2---:R-:W-:-:S05]  /*c360*/  IMAD.WIDE R142, R4, 0x4, R202 ;  /* 0x00000004048e7825 */ /* 0x004fca00078e02ca */
[----:B------:R-:W-:Y:S01]  /*c370*/  LDGSTS.E [R247+0x3c008], desc[UR16][R142.64], !P3 ;  /* 0x3c0080008ef77fae */ /* 0x000fe2000d921850 */
[----:B------:R-:W-:Y:S01]  /*c380*/  ISETP.GE.U32.AND P3, PT, R128, 0x7fffff68, PT ;  /* 0x7fffff688000780c */ /* 0x000fe20003f66070 */
[----:B---3--:R-:W-:Y:S01]  /*c390*/  VIADD R128, R130, 0xffffff8a ;  /* 0xffffff8a82807836 */ /* 0x008fe20000000000 */
[----:B------:R-:W2:Y:S01]  /*c3a0*/  LDC R133, c[0x0][0x230] ;  /* 0x00008c00ff857b82 */ /* 0x000ea20000000800 */
[----:B------:R3:W-:Y:S01]  /*c3b0*/  LDGSTS.E [R247+0x3c00c], desc[UR16][R140.64], !P4 ;  /* 0x3c00c0008cf77fae */ /* 0x0007e2000e121850 */
[----:B------:R-:W-:Y:S02]  /*c3c0*/  ISETP.GE.U32.AND P4, PT, R2, 0x7fffff67, PT ;  /* 0x7fffff670200780c */ /* 0x000fe40003f86070 */
[----:B------:R-:W-:Y:S01]  /*c3d0*/  IADD3 R2, R129, -0x75, RZ ;  /* 0xffffff8b81027810 */ /* 0x000fe20007ffe0ff */
[----:B------:R-:W-:Y:S03]  /*c3e0*/  LDGSTS.E [R248+0x38000], desc[UR16][R210.64], !P5 ;  /* 0x38000000d2f87fae */ /* 0x000fe6000e921850 */
[----:B------:R-:W-:Y:S01]  /*c3f0*/  ISETP.GE.U32.AND P5, PT, R2, 0x7fffff4c, PT ;  /* 0x7fffff4c0200780c */ /* 0x000fe20003fa6070 */
[----:B------:R-:W-:Y:S01]  /*c400*/  LDGSTS.E [R248+0x38004], desc[UR16][R186.64], !P1 ;  /* 0x38004000baf87fae */ /* 0x000fe2000c921850 */
[----:B------:R-:W-:Y:S01]  /*c410*/  VIADD R2, R131, 0xffffff89 ;  /* 0xffffff8983027836 */ /* 0x000fe20000000000 */
[----:B------:R-:W-:Y:S01]  /*c420*/  ISETP.GE.U32.AND P1, PT, R128, 0x7fffff4b, PT ;  /* 0x7fffff4b8000780c */ /* 0x000fe20003f26070 */
[----:B------:R-:W-:Y:S01]  /*c430*/  VIADD R128, R132, 0xffffff88 ;  /* 0xffffff8884807836 */ /* 0x000fe20000000000 */
[----:B------:R-:W-:Y:S01]  /*c440*/  LDGSTS.E [R248+0x38008], desc[UR16][R198.64], !P6 ;  /* 0x38008000c6f87fae */ /* 0x000fe2000f121850 */
[----:B------:R-:W-:Y:S01]  /*c450*/  IMAD.WIDE R144, R4, 0x4, R240 ;  /* 0x0000000404907825 */ /* 0x000fe200078e02f0 */
[----:B------:R-:W-:Y:S01]  /*c460*/  ISETP.GE.U32.AND P6, PT, R2, 0x7fffff4a, PT ;  /* 0x7fffff4a0200780c */ /* 0x000fe20003fc6070 */
[----:B------:R-:W2:Y:S01]  /*c470*/  LDC R131, c[0x0][0x230] ;  /* 0x00008c00ff837b82 */ /* 0x000ea20000000800 */
[----:B------:R-:W-:Y:S01]  /*c480*/  LDGSTS.E [R248+0x3800c], desc[UR16][R212.64], !P2 ;  /* 0x3800c000d4f87fae */ /* 0x000fe2000d121850 */
[----:B------:R-:W-:-:S03]  /*c490*/  ISETP.GE.U32.AND P2, PT, R128, 0x7fffff49, PT ;  /* 0x7fffff498000780c */ /* 0x000fc60003f46070 */
[----:B------:R-:W-:Y:S03]  /*c4a0*/  STL.64 [R1+0x3c8], R142 ;  /* 0x0003c88e01007387 */ /* 0x000fe60000100a00 */
[----:B------:R-:W2:Y:S01]  /*c4b0*/  LDC R132, c[0x0][0x230] ;  /* 0x00008c00ff847b82 */ /* 0x000ea20000000800 */
[----:B------:R3:W-:Y:S01]  /*c4c0*/  STL.64 [R1+0x3f0], R140 ;  /* 0x0003f08c01007387 */ /* 0x0007e20000100a00 */
[----:B-1----:R-:W-:-:S06]  /*c4d0*/  VIADD R2, R136, 0xffffffa5 ;  /* 0xffffffa588027836 */ /* 0x002fcc0000000000 */
[----:B------:R-:W1:Y:S01]  /*c4e0*/  LDC R134, c[0x0][0x230] ;  /* 0x00008c00ff867b82 */ /* 0x000e620000000800 */
[----:B---3--:R-:W-:-:S07]  /*c4f0*/  IMAD.WIDE R140, R4, 0x4, R204 ;  /* 0x00000004048c7825 */ /* 0x008fce00078e02cc */
[----:B------:R-:W3:Y:S01]  /*c500*/  LDC R135, c[0x0][0x230] ;  /* 0x00008c00ff877b82 */ /* 0x000ee20000000800 */
[----:B------:R-:W-:Y:S01]  /*c510*/  IMAD.WIDE R142, R4, 0x4, R224 ;  /* 0x00000004048e7825 */ /* 0x000fe200078e02e0 */
[----:B------:R4:W-:Y:S04]  /*c520*/  STL.64 [R1+0x368], R140 ;  /* 0x0003688c01007387 */ /* 0x0009e80000100a00 */
[----:B------:R2:W-:Y:S01]  /*c530*/  LDGSTS.E [R248+0x3c000], desc[UR16][R140.64], !P5 ;  /* 0x3c0000008cf87fae */ /* 0x0005e2000e921850 */
[----:B------:R-:W-:Y:S01]  /*c540*/  ISETP.GE.U32.AND P5, PT, R2, 0x7fffff66, PT ;  /* 0x7fffff660200780c */ /* 0x000fe20003fa6070 */
[----:B----4-:R-:W-:Y:S01]  /*c550*/  VIADD R128, R137, 0xffffffa4 ;  /* 0xffffffa489807836 */ /* 0x010fe20000000000 */
[----:B------:R-:W4:Y:S01]  /*c560*/  LDC R136, c[0x0][0x230] ;  /* 0x00008c00ff887b82 */ /* 0x000f220000000800 */
[----:B------:R2:W-:Y:S01]  /*c570*/  STL.64 [R1+0x388], R144 ;  /* 0x0003889001007387 */ /* 0x0005e20000100a00 */
[----:B------:R-:W-:-:S03]  /*c580*/  VIADD R2, R138, 0xffffff87 ;  /* 0xffffff878a027836 */ /* 0x000fc60000000000 */
[----:B------:R1:W-:Y:S01]  /*c590*/  LDGSTS.E [R248+0x3c004], desc[UR16][R144.64], !P1 ;  /* 0x3c00400090f87fae */ /* 0x0003e2000c921850 */
[C---:B------:R-:W-:Y:S02]  /*c5a0*/  IMAD.WIDE R214, R4.reuse, 0x4, R214 ;  /* 0x0000000404d67825 */ /* 0x040fe400078e02d6 */
[----:B------:R-:W4:Y:S02]  /*c5b0*/  LDC R130, c[0x0][0x230] ;  /* 0x00008c00ff827b82 */ /* 0x000f240000000800 */
[C---:B--2---:R-:W-:Y:S01]  /*c5c0*/  IMAD.WIDE R140, R4.reuse, 0x4, R208 ;  /* 0x00000004048c7825 */ /* 0x044fe200078e02d0 */
[----:B------:R2:W-:Y:S04]  /*c5d0*/  STL.64 [R1+0x398], R142 ;  /* 0x0003988e01007387 */ /* 0x0005e80000100a00 */
[----:B------:R2:W-:Y:S01]  /*c5e0*/  LDGSTS.E [R248+0x3c008], desc[UR16][R142.64], !P6 ;  /* 0x3c0080008ef87fae */ /* 0x0005e2000f121850 */
[C---:B------:R-:W-:Y:S01]  /*c5f0*/  IMAD.WIDE R242, R4.reuse, 0x4, R242 ;  /* 0x0000000404f27825 */ /* 0x040fe200078e02f2 */
[----:B------:R-:W4:Y:S02]  /*c600*/  LDC R129, c[0x0][0x230] ;  /* 0x00008c00ff817b82 */ /* 0x000f240000000800 */
[----:B------:R2:W-:Y:S01]  /*c610*/  STL.64 [R1+0x3b8], R140 ;  /* 0x0003b88c01007387 */ /* 0x0005e20000100a00 */
[----:B-1----:R-:W-:-:S03]  /*c620*/  IMAD.WIDE R144, R4, 0x4, R236 ;  /* 0x0000000404907825 */ /* 0x002fc600078e02ec */
[----:B------:R1:W-:Y:S01]  /*c630*/  LDGSTS.E [R248+0x3c00c], desc[UR16][R140.64], !P2 ;  /* 0x3c00c0008cf87fae */ /* 0x0003e2000d121850 */
[----:B------:R-:W-:-:S04]  /*c640*/  IMAD.WIDE R138, R4, 0x4, R222 ;  /* 0x00000004048a7825 */ /* 0x000fc800078e02de */
[C---:B--2---:R-:W-:Y:S01]  /*c650*/  IMAD.WIDE R142, R4.reuse, 0x4, R218 ;  /* 0x00000004048e7825 */ /* 0x044fe200078e02da */
[----:B------:R2:W-:Y:S03]  /*c660*/  STL.64 [R1+0x328], R144 ;  /* 0x0003289001007387 */ /* 0x0005e60000100a00 */
[----:B-1----:R-:W-:Y:S01]  /*c670*/  IMAD.WIDE R140, R4, 0x4, R220 ;  /* 0x00000004048c7825 */ /* 0x002fe200078e02dc */
[----:B------:R1:W-:Y:S04]  /*c680*/  STL.64 [R1+0x350], R142 ;  /* 0x0003508e01007387 */ /* 0x0003e80000100a00 */
[----:B------:R1:W-:Y:S04]  /*c690*/  STL.64 [R1+0x370], R140 ;  /* 0x0003708c01007387 */ /* 0x0003e80000100a00 */
[----:B------:R1:W-:Y:S04]  /*c6a0*/  STL.64 [R1+0x390], R138 ;  /* 0x0003908a01007387 */ /* 0x0003e80000100a00 */
[----:B------:R-:W4:Y:S01]  /*c6b0*/  LDL.64 R154, [R1+0x258] ;  /* 0x00025800019a7983 */ /* 0x000f220000100a00 */
[----:B------:R-:W-:Y:S01]  /*c6c0*/  ISETP.GE.U32.AND P2, PT, R2, 0x7fffff48, PT ;  /* 0x7fffff480200780c */ /* 0x000fe20003f46070 */
[----:B------:R-:W-:Y:S01]  /*c6d0*/  VIADD R2, R131, 0xffffff86 ;  /* 0xffffff8683027836 */ /* 0x000fe20000000000 */
[----:B------:R-:W-:Y:S01]  /*c6e0*/  ISETP.GE.U32.AND P1, PT, R128, 0x7fffff65, PT ;  /* 0x7fffff658000780c */ /* 0x000fe20003f26070 */
[----:B------:R-:W-:Y:S01]  /*c6f0*/  VIADD R128, R133, 0xffffff85 ;  /* 0xffffff8585807836 */ /* 0x000fe20000000000 */
[----:B------:R-:W-:Y:S01]  /*c700*/  LDGSTS.E [R249+0x38000], desc[UR16][R214.64], !P3 ;  /* 0x38000000d6f97fae */ /* 0x000fe2000d921850 */
[----:B------:R-:W1:Y:S01]  /*c710*/  LDC R133, c[0x0][0x230] ;  /* 0x00008c00ff857b82 */ /* 0x000e620000000800 */
[----:B------:R-:W-:Y:S01]  /*c720*/  ISETP.GE.U32.AND P6, PT, R2, 0x7fffff47, PT ;  /* 0x7fffff470200780c */ /* 0x000fe20003fc6070 */
[----:B------:R-:W-:Y:S01]  /*c730*/  VIADD R2, R132, 0xffffff84 ;  /* 0xffffff8484027836 */ /* 0x000fe20000000000 */
[----:B------:R-:W-:Y:S01]  /*c740*/  ISETP.GE.U32.AND P3, PT, R128, 0x7fffff46, PT ;  /* 0x7fffff468000780c */ /* 0x000fe20003f66070 */
[----:B------:R-:W-:Y:S01]  /*c750*/  IMAD.WIDE R226, R4, 0x4, R226 ;  /* 0x0000000404e27825 */ /* 0x000fe200078e02e2 */
[----:B------:R-:W-:Y:S02]  /*c760*/  LDGSTS.E [R249+0x38004], desc[UR16][R242.64], !P4 ;  /* 0x38004000f2f97fae */ /* 0x000fe4000e121850 */
[----:B------:R-:W-:Y:S01]  /*c770*/  ISETP.GE.U32.AND P4, PT, R2, 0x7fffff45, PT ;  /* 0x7fffff450200780c */ /* 0x000fe20003f86070 */
[----:B------:R-:W-:Y:S01]  /*c780*/  IMAD.WIDE R216, R4, 0x4, R216 ;  /* 0x0000000404d87825 */ /* 0x000fe200078e02d8 */
[----:B------:R-:W-:Y:S01]  /*c790*/  LDGSTS.E [R249+0x38008], desc[UR16][R226.64], !P5 ;  /* 0x38008000e2f97fae */ /* 0x000fe2000e921850 */
[----:B------:R-:W1:Y:S02]  /*c7a0*/  LDC R131, c[0x0][0x230] ;  /* 0x00008c00ff837b82 */ /* 0x000e640000000800 */
[----:B------:R-:W-:Y:S01]  /*c7b0*/  VIADD R128, R134, 0xffffffa3 ;  /* 0xffffffa386807836 */ /* 0x000fe20000000000 */
[----:B------:R-:W4:Y:S01]  /*c7c0*/  LDL.LU.64 R150, [R1+0x238] ;  /* 0x0002380001967983 */ /* 0x000f220000300a00 */
[----:B---3--:R-:W-:-:S03]  /*c7d0*/  VIADD R2, R135, 0xffffffa2 ;  /* 0xffffffa287027836 */ /* 0x008fc60000000000 */
[----:B------:R-:W-:Y:S01]  /*c7e0*/  LDGSTS.E [R249+0x3800c], desc[UR16][R216.64], !P1 ;  /* 0x3800c000d8f97fae */ /* 0x000fe2000c921850 */
[----:B------:R-:W-:Y:S01]  /*c7f0*/  ISETP.GE.U32.AND P5, PT, R128, 0x7fffff64, PT ;  /* 0x7fffff648000780c */ /* 0x000fe20003fa6070 */
[C---:B------:R-:W-:Y:S01]  /*c800*/  IMAD.WIDE R120, R4.reuse, 0x4, R120 ;  /* 0x0000000404787825 */ /* 0x040fe200078e0278 */
[----:B------:R-:W3:Y:S01]  /*c810*/  LDC R132, c[0x0][0x230] ;  /* 0x00008c00ff847b82 */ /* 0x000ee20000000800 */
[----:B------:R-:W3:Y:S04]  /*c820*/  LDL.LU.64 R148, [R1+0x218] ;  /* 0x0002180001947983 */ /* 0x000ee80000300a00 */
[----:B------:R3:W-:Y:S01]  /*c830*/  LDGSTS.E [R249+0x3c000], desc[UR16][R144.64], !P2 ;  /* 0x3c00000090f97fae */ /* 0x0007e2000d121850 */
[----:B------:R-:W-:-:S03]  /*c840*/  IMAD.WIDE R122, R4, 0x4, R122 ;  /* 0x00000004047a7825 */ /* 0x000fc600078e027a */
[----:B------:R-:W3:Y:S01]  /*c850*/  LDL.LU.64 R146, [R1+0x1f8] ;  /* 0x0001f80001927983 */ /* 0x000ee20000300a00 */
[----:B------:R-:W-:-:S03]  /*c860*/  ISETP.GE.U32.AND P1, PT, R2, 0x7fffff63, PT ;  /* 0x7fffff630200780c */ /* 0x000fc60003f26070 */
[----:B------:R3:W-:Y:S01]  /*c870*/  LDGSTS.E [R249+0x3c004], desc[UR16][R142.64], !P6 ;  /* 0x3c0040008ef97fae */ /* 0x0007e2000f121850 */
[----:B------:R-:W-:-:S03]  /*c880*/  IMAD.WIDE R124, R4, 0x4, R124 ;  /* 0x00000004047c7825 */ /* 0x000fc600078e027c */
[----:B--2---:R-:W2:Y:S01]  /*c890*/  LDL.LU.64 R144, [R1+0x1d8] ;  /* 0x0001d80001907983 */ /* 0x004ea20000300a00 */
[----:B----4-:R-:W-:-:S03]  /*c8a0*/  IADD3 R2, R136, -0x7d, RZ ;  /* 0xffffff8388027810 */ /* 0x010fc60007ffe0ff */
[----:B------:R4:W-:Y:S01]  /*c8b0*/  LDGSTS.E [R249+0x3c008], desc[UR16][R140.64], !P3 ;  /* 0x3c0080008cf97fae */ /* 0x0009e2000d921850 */
[----:B------:R-:W-:-:S03]  /*c8c0*/  IMAD.WIDE R126, R4, 0x4, R126 ;  /* 0x00000004047e7825 */ /* 0x000fc600078e027e */
[----:B-1----:R-:W4:Y:S01]  /*c8d0*/  LDL.LU.64 R142, [R1+0x1b8] ;  /* 0x0001b800018e7983 */ /* 0x002f220000300a00 */
[----:B------:R-:W-:-:S03]  /*c8e0*/  IMAD.WIDE R228, R4, 0x4, R228 ;  /* 0x0000000404e47825 */ /* 0x000fc600078e02e4 */
[----:B------:R1:W-:Y:S04]  /*c8f0*/  LDGSTS.E [R249+0x3c00c], desc[UR16][R138.64], !P4 ;  /* 0x3c00c0008af97fae */ /* 0x0003e8000e121850 */
[----:B------:R-:W4:Y:S04]  /*c900*/  LDL.LU.64 R140, [R1+0x198] ;  /* 0x00019800018c7983 */ /* 0x000f280000300a00 */
[----:B------:R-:W1:Y:S04]  /*c910*/  LDL.LU.64 R196, [R1+0x178] ;  /* 0x0001780001c47983 */ /* 0x000e680000300a00 */
[----:B------:R-:W4:Y:S01]  /*c920*/  LDL.LU.64 R202, [R1+0x158] ;  /* 0x0001580001ca7983 */ /* 0x000f220000300a00 */
[----:B------:R-:W-:-:S03]  /*c930*/  ISETP.GE.U32.AND P4, PT, R2, 0x7fffff44, PT ;  /* 0x7fffff440200780c */ /* 0x000fc60003f86070 */
[----:B------:R-:W4:Y:S01]  /*c940*/  LDL.LU.64 R192, [R1+0x138] ;  /* 0x0001380001c07983 */ /* 0x000f220000300a00 */
[----:B------:R-:W-:-:S03]  /*c950*/  VIADD R2, R133, 0xffffff81 ;  /* 0xffffff8185027836 */ /* 0x000fc60000000000 */
[----:B------:R-:W-:Y:S04]  /*c960*/  STL.64 [R1+0x2f0], R120 ;  /* 0x0002f07801007387 */ /* 0x000fe80000100a00 */
[----:B------:R-:W-:Y:S04]  /*c970*/  STL.64 [R1+0x308], R122 ;  /* 0x0003087a01007387 */ /* 0x000fe80000100a00 */
[----:B------:R-:W-:Y:S04]  /*c980*/  STL.64 [R1+0x310], R124 ;  /* 0x0003107c01007387 */ /* 0x000fe80000100a00 */
[----:B------:R1:W-:Y:S04]  /*c990*/  STL.64 [R1+0x348], R126 ;  /* 0x0003487e01007387 */ /* 0x0003e80000100a00 */
[----:B------:R-:W4:Y:S04]  /*c9a0*/  LDL.LU.64 R200, [R1+0x118] ;  /* 0x0001180001c87983 */ /* 0x000f280000300a00 */
[----:B------:R-:W4:Y:S04]  /*c9b0*/  LDL.LU.64 R188, [R1+0xf8] ;  /* 0x0000f80001bc7983 */ /* 0x000f280000300a00 */
[----:B------:R-:W4:Y:S04]  /*c9c0*/  LDL.LU.64 R174, [R1+0xd8] ;  /* 0x0000d80001ae7983 */ /* 0x000f280000300a00 */
[----:B------:R-:W-:Y:S01]  /*c9d0*/  LDGSTS.E [R12+0x38000], desc[UR16][R228.64], !P5 ;  /* 0x38000000e40c7fae */ /* 0x000fe2000e921850 */
[----:B------:R-:W-:Y:S01]  /*c9e0*/  ISETP.GE.U32.AND P5, PT, R2, 0x7fffff42, PT ;  /* 0x7fffff420200780c */ /* 0x000fe20003fa6070 */
[----:B------:R-:W-:-:S02]  /*c9f0*/  IMAD.SHL.U32 R2, R9, 0x40, RZ ;  /* 0x0000004009027824 */ /* 0x000fc400078e00ff */
[----:B------:R-:W4:Y:S04]  /*ca00*/  LDL.LU.64 R172, [R1+0xb8] ;  /* 0x0000b80001ac7983 */ /* 0x000f280000300a00 */
[----:B------:R-:W4:Y:S04]  /*ca10*/  LDL.LU.64 R162, [R1+0x98] ;  /* 0x0000980001a27983 */ /* 0x000f280000300a00 */
[----:B------:R-:W-:Y:S04]  /*ca20*/  STL [R1], RZ ;  /* 0x000000ff01007387 */ /* 0x000fe80000100800 */
[----:B------:R-:W-:Y:S04]  /*ca30*/  STL [R1+0x4], RZ ;  /* 0x000004ff01007387 */ /* 0x000fe80000100800 */
[----:B------:R-:W4:Y:S04]  /*ca40*/  LDL.LU.64 R164, [R1+0x78] ;  /* 0x0000780001a47983 */ /* 0x000f280000300a00 */
[----:B------:R-:W4:Y:S04]  /*ca50*/  LDL.LU.64 R160, [R1+0x58] ;  /* 0x0000580001a07983 */ /* 0x000f280000300a00 */
[----:B------:R-:W4:Y:S01]  /*ca60*/  LDL.LU.64 R158, [R1+0x38] ;  /* 0x00003800019e7983 */ /* 0x000f220000300a00 */
[----:B------:R-:W-:-:S03]  /*ca70*/  IMAD.WIDE R152, R2, 0x4, R154 ;  /* 0x0000000402987825 */ /* 0x000fc600078e029a */
[----:B------:R-:W4:Y:S01]  /*ca80*/  LDL.LU.64 R154, [R1+0x18] ;  /* 0x00001800019a7983 */ /* 0x000f220000300a00 */
[----:B------:R-:W-:Y:S02]  /*ca90*/  VIADD R128, R130, 0xffffffa0 ;  /* 0xffffffa082807836 */ /* 0x000fe40000000000 */
[----:B------:R-:W-:-:S03]  /*caa0*/  VIADD R129, R129, 0xffffffa1 ;  /* 0xffffffa181817836 */ /* 0x000fc60000000000 */
[----:B------:R-:W-:Y:S01]  /*cab0*/  ISETP.GE.U32.AND P6, PT, R128, 0x7fffff61, PT ;  /* 0x7fffff618000780c */ /* 0x000fe20003fc6070 */
[----:B------:R-:W-:Y:S01]  /*cac0*/  VIADD R128, R131, 0xffffff82 ;  /* 0xffffff8283807836 */ /* 0x000fe20000000000 */
[----:B------:R-:W-:Y:S01]  /*cad0*/  ISETP.GE.U32.AND P2, PT, R129, 0x7fffff62, PT ;  /* 0x7fffff628100780c */ /* 0x000fe20003f46070 */
[----:B------:R-:W-:-:S04]  /*cae0*/  IMAD.WIDE R230, R4, 0x4, R230 ;  /* 0x0000000404e67825 */ /* 0x000fc800078e02e6 */
[----:B---3--:R-:W-:Y:S01]  /*caf0*/  VIADD R130, R132, 0xffffff80 ;  /* 0xffffff8084827836 */ /* 0x008fe20000000000 */
[----:B------:R-:W-:Y:S01]  /*cb00*/  ISETP.GE.U32.AND P3, PT, R128, 0x7fffff43, PT ;  /* 0x7fffff438000780c */ /* 0x000fe20003f66070 */
[----:B------:R-:W-:Y:S01]  /*cb10*/  LDGSTS.E [R12+0x38004], desc[UR16][R230.64], !P1 ;  /* 0x38004000e60c7fae */ /* 0x000fe2000c921850 */
[----:B------:R-:W-:Y:S02]  /*cb20*/  IMAD.WIDE R150, R2, 0x4, R150 ;  /* 0x0000000402967825 */ /* 0x000fe400078e0296 */
[----:B------:R-:W-:Y:S02]  /*cb30*/  ISETP.GE.U32.AND P1, PT, R130, 0x7fffff41, PT ;  /* 0x7fffff418200780c */ /* 0x000fe40003f26070 */
[----:B------:R-:W-:Y:S01]  /*cb40*/  IMAD.WIDE R204, R4, 0x4, R116 ;  /* 0x0000000404cc7825 */ /* 0x000fe200078e0274 */
[----:B------:R-:W-:Y:S03]  /*cb50*/  STL.64 [R1+0x330], R152 ;  /* 0x0003309801007387 */ /* 0x000fe60000100a00 */
[----:B------:R-:W-:Y:S01]  /*cb60*/  IMAD.WIDE R148, R2, 0x4, R148 ;  /* 0x0000000402947825 */ /* 0x000fe200078e0294 */
[----:B------:R3:W-:Y:S03]  /*cb70*/  STL.64 [R1+0x458], R150 ;  /* 0x0004589601007387 */ /* 0x0007e60000100a00 */
[----:B------:R-:W-:Y:S01]  /*cb80*/  IMAD.WIDE R206, R4, 0x4, R118 ;  /* 0x0000000404ce7825 */ /* 0x000fe200078e0276 */
[----:B------:R-:W-:Y:S03]  /*cb90*/  LDGSTS.E [R12+0x38008], desc[UR16][R204.64], !P2 ;  /* 0x38008000cc0c7fae */ /* 0x000fe6000d121850 */
[C---:B------:R-:W-:Y:S01]  /*cba0*/  IMAD.WIDE R146, R2.reuse, 0x4, R146 ;  /* 0x0000000402927825 */ /* 0x040fe200078e0292 */
[----:B------:R3:W-:Y:S04]  /*cbb0*/  STL.64 [R1+0x490], R148 ;  /* 0x0004909401007387 */ /* 0x0007e80000100a00 */
[----:B------:R-:W-:Y:S01]  /*cbc0*/  LDGSTS.E [R12+0x3800c], desc[UR16][R206.64], !P6 ;  /* 0x3800c000ce0c7fae */ /* 0x000fe2000f121850 */
[----:B--2---:R-:W-:-:S03]  /*cbd0*/  IMAD.WIDE R144, R2, 0x4, R144 ;  /* 0x0000000402907825 */ /* 0x004fc600078e0290 */
[----:B------:R2:W-:Y:S04]  /*cbe0*/  STL.64 [R1+0x4b0], R146 ;  /* 0x0004b09201007387 */ /* 0x0005e80000100a00 */
[----:B------:R-:W-:Y:S01]  /*cbf0*/  LDGSTS.E [R12+0x3c000], desc[UR16][R120.64], !P4 ;  /* 0x3c000000780c7fae */ /* 0x000fe2000e121850 */
[----:B----4-:R-:W-:-:S03]  /*cc00*/  IMAD.WIDE R142, R2, 0x4, R142 ;  /* 0x00000004028e7825 */ /* 0x010fc600078e028e */
[----:B------:R4:W-:Y:S04]  /*cc10*/  STL.64 [R1+0x4d0], R144 ;  /* 0x0004d09001007387 */ /* 0x0009e80000100a00 */
[----:B------:R-:W-:Y:S01]  /*cc20*/  LDGSTS.E [R12+0x3c004], desc[UR16][R122.64], !P3 ;  /* 0x3c0040007a0c7fae */ /* 0x000fe2000d921850 */
[----:B------:R-:W-:-:S03]  /*cc30*/  IMAD.WIDE R140, R2, 0x4, R140 ;  /* 0x00000004028c7825 */ /* 0x000fc600078e028c */
[----:B------:R4:W-:Y:S01]  /*cc40*/  STL.64 [R1+0x4f0], R142 ;  /* 0x0004f08e01007387 */ /* 0x0009e20000100a00 */
[----:B-1----:R-:W-:-:S03]  /*cc50*/  IMAD.WIDE R138, R2, 0x4, R196 ;  /* 0x00000004028a7825 */ /* 0x002fc600078e02c4 */
[----:B------:R-:W-:Y:S01]  /*cc60*/  LDGSTS.E [R12+0x3c008], desc[UR16][R124.64], !P5 ;  /* 0x3c0080007c0c7fae */ /* 0x000fe2000e921850 */
[----:B------:R-:W-:-:S03]  /*cc70*/  IMAD.WIDE R136, R2, 0x4, R202 ;  /* 0x0000000402887825 */ /* 0x000fc600078e02ca */
[----:B------:R1:W-:Y:S01]  /*cc80*/  STL.64 [R1+0x510], R140 ;  /* 0x0005108c01007387 */ /* 0x0003e20000100a00 */
[----:B------:R-:W-:-:S03]  /*cc90*/  IMAD.WIDE R134, R2, 0x4, R192 ;  /* 0x0000000402867825 */ /* 0x000fc600078e02c0 */
[----:B------:R3:W-:Y:S04]  /*cca0*/  LDGSTS.E [R12+0x3c00c], desc[UR16][R126.64], !P1 ;  /* 0x3c00c0007e0c7fae */ /* 0x0007e8000c921850 */
[----:B------:R1:W-:Y:S04]  /*ccb0*/  STL.64 [R1+0x530], R138 ;  /* 0x0005308a01007387 */ /* 0x0003e80000100a00 */
[----:B------:R1:W-:Y:S04]  /*ccc0*/  STL.64 [R1+0x550], R136 ;  /* 0x0005508801007387 */ /* 0x0003e80000100a00 */
[----:B------:R1:W-:Y:S01]  /*ccd0*/  STL.64 [R1+0x570], R134 ;  /* 0x0005708601007387 */ /* 0x0003e20000100a00 */
[----:B------:R-:W-:-:S03]  /*cce0*/  IMAD.WIDE R10, R2, 0x4, R10 ;  /* 0x00000004020a7825 */ /* 0x000fc600078e020a */
[----:B------:R-:W0:Y:S01]  /*ccf0*/  LDGDEPBAR ;  /* 0x00000000000079af */ /* 0x000e220000000000 */
[----:B------:R-:W-:-:S03]  /*cd00*/  IMAD.WIDE R132, R2, 0x4, R200 ;  /* 0x0000000402847825 */ /* 0x000fc600078e02c8 */
[----:B------:R1:W-:Y:S01]  /*cd10*/  LDGSTS.E [R0+0x10000], desc[UR16][R152.64], P0 ;  /* 0x1000000098007fae */ /* 0x0003e20008121850 */
[----:B------:R-:W-:-:S03]  /*cd20*/  IMAD.WIDE R130, R2, 0x4, R188 ;  /* 0x0000000402827825 */ /* 0x000fc600078e02bc */
[----:B------:R1:W-:Y:S01]  /*cd30*/  STL.64 [R1+0x590], R132 ;  /* 0x0005908401007387 */ /* 0x0003e20000100a00 */
[----:B------:R-:W-:-:S03]  /*cd40*/  IMAD.WIDE R128, R2, 0x4, R174 ;  /* 0x0000000402807825 */ /* 0x000fc600078e02ae */
[----:B------:R1:W-:Y:S01]  /*cd50*/  STL.64 [R1+0x5b0], R130 ;  /* 0x0005b08201007387 */ /* 0x0003e20000100a00 */
[----:B---3--:R-:W-:-:S03]  /*cd60*/  IMAD.WIDE R126, R2, 0x4, R172 ;  /* 0x00000004027e7825 */ /* 0x008fc600078e02ac */
[----:B------:R3:W-:Y:S01]  /*cd70*/  STL.64 [R1+0x5d0], R128 ;  /* 0x0005d08001007387 */ /* 0x0007e20000100a00 */
[----:B------:R-:W-:-:S03]  /*cd80*/  IMAD.WIDE R124, R2, 0x4, R162 ;  /* 0x00000004027c7825 */ /* 0x000fc600078e02a2 */
[----:B------:R3:W-:Y:S01]  /*cd90*/  STL.64 [R1+0x5f0], R126 ;  /* 0x0005f07e01007387 */ /* 0x0007e20000100a00 */
[----:B------:R-:W-:-:S03]  /*cda0*/  IMAD.WIDE R14, R2, 0x4, R14 ;  /* 0x00000004020e7825 */ /* 0x000fc600078e020e */
[----:B------:R3:W-:Y:S01]  /*cdb0*/  STL.64 [R1+0x610], R124 ;  /* 0x0006107c01007387 */ /* 0x0007e20000100a00 */
[----:B------:R-:W-:-:S03]  /*cdc0*/  IMAD.WIDE R16, R2, 0x4, R16 ;  /* 0x0000000402107825 */ /* 0x000fc600078e0210 */
[----:B------:R3:W-:Y:S01]  /*cdd0*/  LDGSTS.E [R0+0x10400], desc[UR16][R150.64], P0 ;  /* 0x1040000096007fae */ /* 0x0007e20008121850 */
[----:B------:R-:W-:-:S03]  /*cde0*/  IMAD.WIDE R122, R2, 0x4, R164 ;  /* 0x00000004027a7825 */ /* 0x000fc600078e02a4 */
[----:B------:R3:W-:Y:S01]  /*cdf0*/  LDGSTS.E [R0+0x10800], desc[UR16][R148.64], P0 ;  /* 0x1080000094007fae */ /* 0x0007e20008121850 */
[----:B------:R-:W-:-:S03]  /*ce00*/  IMAD.WIDE R120, R2, 0x4, R160 ;  /* 0x0000000402787825 */ /* 0x000fc600078e02a0 */
        /* <DEDUP_REMOVED lines=22> */
[----:B------:R3:W-:Y:S04]  /*cf70*/  LDGSTS.E [R0+0x12c00], desc[UR16][R130.64], P0 ;  /* 0x12c0000082007fae */ /* 0x0007e80008121850 */
[----:B------:R3:W-:Y:S04]  /*cf80*/  LDGSTS.E [R0+0x13000], desc[UR16][R128.64], P0 ;  /* 0x1300000080007fae */ /* 0x0007e80008121850 */
[----:B------:R3:W-:Y:S04]  /*cf90*/  LDGSTS.E [R0+0x13400], desc[UR16][R126.64], P0 ;  /* 0x134000007e007fae */ /* 0x0007e80008121850 */
[----:B------:R3:W-:Y:S04]  /*cfa0*/  LDGSTS.E [R0+0x13800], desc[UR16][R124.64], P0 ;  /* 0x138000007c007fae */ /* 0x0007e80008121850 */
[----:B------:R3:W-:Y:S04]  /*cfb0*/  LDGSTS.E [R0+0x13c00], desc[UR16][R122.64], P0 ;  /* 0x13c000007a007fae */ /* 0x0007e80008121850 */
[----:B------:R3:W-:Y:S04]  /*cfc0*/  LDGSTS.E [R0+0x14000], desc[UR16][R120.64], P0 ;  /* 0x1400000078007fae */ /* 0x0007e80008121850 */
[----:B------:R3:W-:Y:S01]  /*cfd0*/  LDGSTS.E [R0+0x14400], desc[UR16][R118.64], P0 ;  /* 0x1440000076007fae */ /* 0x0007e20008121850 */
[----:B------:R-:W-:-:S05]  /*cfe0*/  IMAD.WIDE R116, R2, 0x4, R154 ;  /* 0x0000000402747825 */ /* 0x000fca00078e029a */
[----:B------:R-:W-:Y:S04]  /*cff0*/  STL.64 [R1+0x6a0], R116 ;  /* 0x0006a07401007387 */ /* 0x000fe80000100a00 */
        /* <DEDUP_REMOVED lines=12> */
[----:B------:R3:W-:Y:S04]  /*d0c0*/  STL.64 [R1+0x778], R36 ;  /* 0x0007782401007387 */ /* 0x0007e80000100a00 */
[----:B------:R-:W3:Y:S04]  /*d0d0*/  LDL.LU.64 R154, [R1+0x250] ;  /* 0x00025000019a7983 */ /* 0x000ee80000300a00 */
[----:B------:R-:W3:Y:S04]  /*d0e0*/  LDL.LU.64 R150, [R1+0x230] ;  /* 0x0002300001967983 */ /* 0x000ee80000300a00 */
[----:B------:R-:W3:Y:S04]  /*d0f0*/  LDL.LU.64 R148, [R1+0x210] ;  /* 0x0002100001947983 */ /* 0x000ee80000300a00 */
[----:B--2---:R-:W2:Y:S04]  /*d100*/  LDL.LU.64 R146, [R1+0x1f0] ;  /* 0x0001f00001927983 */ /* 0x004ea80000300a00 */
[----:B----4-:R-:W4:Y:S04]  /*d110*/  LDL.LU.64 R144, [R1+0x1d0] ;  /* 0x0001d00001907983 */ /* 0x010f280000300a00 */
[----:B------:R-:W4:Y:S04]  /*d120*/  LDL.LU.64 R142, [R1+0x1b0] ;  /* 0x0001b000018e7983 */ /* 0x000f280000300a00 */
[----:B-1----:R-:W4:Y:S04]  /*d130*/  LDL.LU.64 R140, [R1+0x190] ;  /* 0x00019000018c7983 */ /* 0x002f280000300a00 */
[----:B------:R-:W4:Y:S04]  /*d140*/  LDL.LU.64 R196, [R1+0x170] ;  /* 0x0001700001c47983 */ /* 0x000f280000300a00 */
        /* <DEDUP_REMOVED lines=23> */
[----:B------:R1:W-:Y:S01]  /*d2c0*/  LDGSTS.E [R0+0x17c00], desc[UR16][R36.64], P0 ;  /* 0x17c0000024007fae */ /* 0x0003e20008121850 */
[----:B---3--:R-:W-:-:S03]  /*d2d0*/  IMAD.WIDE R152, R2, 0x4, R154 ;  /* 0x0000000402987825 */ /* 0x008fc600078e029a */
[----:B------:R-:W3:Y:S01]  /*d2e0*/  LDL.LU.64 R154, [R1+0x10] ;  /* 0x00001000019a7983 */ /* 0x000ee20000300a00 */
[----:B------:R-:W-:-:S04]  /*d2f0*/  IMAD.WIDE R150, R2, 0x4, R150 ;  /* 0x0000000402967825 */ /* 0x000fc800078e0296 */
[C---:B------:R-:W-:Y:S01]  /*d300*/  IMAD.WIDE R148, R2.reuse, 0x4, R148 ;  /* 0x0000000402947825 */ /* 0x040fe200078e0294 */
[----:B------:R-:W-:Y:S03]  /*d310*/  STL.64 [R1+0x250], R152 ;  /* 0x0002509801007387 */ /* 0x000fe60000100a00 */
[C---:B--2---:R-:W-:Y:S01]  /*d320*/  IMAD.WIDE R146, R2.reuse, 0x4, R146 ;  /* 0x0000000402927825 */ /* 0x044fe200078e0292 */
[----:B------:R-:W-:Y:S03]  /*d330*/  STL.64 [R1+0x2b0], R150 ;  /* 0x0002b09601007387 */ /* 0x000fe60000100a00 */
[C---:B----4-:R-:W-:Y:S01]  /*d340*/  IMAD.WIDE R144, R2.reuse, 0x4, R144 ;  /* 0x0000000402907825 */ /* 0x050fe200078e0290 */
[----:B------:R2:W-:Y:S03]  /*d350*/  STL.64 [R1+0x2c8], R148 ;  /* 0x0002c89401007387 */ /* 0x0005e60000100a00 */
[C---:B------:R-:W-:Y:S01]  /*d360*/  IMAD.WIDE R142, R2.reuse, 0x4, R142 ;  /* 0x00000004028e7825 */ /* 0x040fe200078e028e */
[----:B------:R-:W-:Y:S03]  /*d370*/  STL.64 [R1+0x2d0], R146 ;  /* 0x0002d09201007387 */ /* 0x000fe60000100a00 */
[C---:B------:R-:W-:Y:S01]  /*d380*/  IMAD.WIDE R140, R2.reuse, 0x4, R140 ;  /* 0x00000004028c7825 */ /* 0x040fe200078e028c */
        /* <DEDUP_REMOVED lines=20> */
[----:B------:R4:W-:Y:S03]  /*d4d0*/  STL.64 [R1+0x580], R124 ;  /* 0x0005807c01007387 */ /* 0x0009e60000100a00 */
[C---:B------:R-:W-:Y:S01]  /*d4e0*/  IMAD.WIDE R118, R2.reuse, 0x4, R158 ;  /* 0x0000000402767825 */ /* 0x040fe200078e029e */
[----:B------:R4:W-:Y:S03]  /*d4f0*/  STL.64 [R1+0x5a0], R122 ;  /* 0x0005a07a01007387 */ /* 0x0009e60000100a00 */
[C---:B-1----:R-:W-:Y:S01]  /*d500*/  IMAD.WIDE R36, R2.reuse, 0x4, R38 ;  /* 0x0000000402247825 */ /* 0x042fe200078e0226 */
[----:B------:R1:W-:Y:S03]  /*d510*/  STL.64 [R1+0x5c0], R120 ;  /* 0x0005c07801007387 */ /* 0x0003e60000100a00 */
[C---:B------:R-:W-:Y:S01]  /*d520*/  IMAD.WIDE R34, R2.reuse, 0x4, R40 ;  /* 0x0000000402227825 */ /* 0x040fe200078e0228 */
[----:B------:R1:W-:Y:S03]  /*d530*/  STL.64 [R1+0x5e0], R118 ;  /* 0x0005e07601007387 */ /* 0x0003e60000100a00 */
[C---:B------:R-:W-:Y:S01]  /*d540*/  IMAD.WIDE R32, R2.reuse, 0x4, R42 ;  /* 0x0000000402207825 */ /* 0x040fe200078e022a */
[----:B------:R-:W-:Y:S03]  /*d550*/  LDGSTS.E [R3+0x10100], desc[UR16][R152.64], P0 ;  /* 0x1010000098037fae */ /* 0x000fe60008121850 */
        /* <DEDUP_REMOVED lines=19> */
[----:B------:R-:W-:Y:S04]  /*d690*/  LDGSTS.E [R3+0x12900], desc[UR16][R132.64], P0 ;  /* 0x1290000084037fae */ /* 0x000fe80008121850 */
[----:B------:R-:W-:Y:S04]  /*d6a0*/  LDGSTS.E [R3+0x12d00], desc[UR16][R130.64], P0 ;  /* 0x12d0000082037fae */ /* 0x000fe80008121850 */
[----:B------:R-:W-:Y:S04]  /*d6b0*/  LDGSTS.E [R3+0x13100], desc[UR16][R128.64], P0 ;  /* 0x1310000080037fae */ /* 0x000fe80008121850 */
[----:B------:R-:W-:Y:S04]  /*d6c0*/  LDGSTS.E [R3+0x13500], desc[UR16][R126.64], P0 ;  /* 0x135000007e037fae */ /* 0x000fe80008121850 */
[----:B------:R1:W-:Y:S04]  /*d6d0*/  LDGSTS.E [R3+0x13900], desc[UR16][R124.64], P0 ;  /* 0x139000007c037fae */ /* 0x0003e80008121850 */
[----:B------:R1:W-:Y:S04]  /*d6e0*/  LDGSTS.E [R3+0x13d00], desc[UR16][R122.64], P0 ;  /* 0x13d000007a037fae */ /* 0x0003e80008121850 */
[----:B------:R1:W-:Y:S04]  /*d6f0*/  LDGSTS.E [R3+0x14100], desc[UR16][R120.64], P0 ;  /* 0x1410000078037fae */ /* 0x0003e80008121850 */
[----:B------:R1:W-:Y:S01]  /*d700*/  LDGSTS.E [R3+0x14500], desc[UR16][R118.64], P0 ;  /* 0x1450000076037fae */ /* 0x0003e20008121850 */
[----:B---3--:R-:W-:-:S05]  /*d710*/  IMAD.WIDE R116, R2, 0x4, R154 ;  /* 0x0000000402747825 */ /* 0x008fca00078e029a */
[----:B------:R3:W-:Y:S04]  /*d720*/  STL.64 [R1+0x600], R116 ;  /* 0x0006007401007387 */ /* 0x0007e80000100a00 */
        /* <DEDUP_REMOVED lines=13> */
[----:B--2---:R-:W2:Y:S04]  /*d800*/  LDL.LU.64 R148, [R1+0x248] ;  /* 0x0002480001947983 */ /* 0x004ea80000300a00 */
[----:B----4-:R-:W1:Y:S04]  /*d810*/  LDL.LU.64 R144, [R1+0x228] ;  /* 0x0002280001907983 */ /* 0x010e680000300a00 */
[----:B------:R-:W4:Y:S04]  /*d820*/  LDL.LU.64 R150, [R1+0x208] ;  /* 0x0002080001967983 */ /* 0x000f280000300a00 */
[----:B------:R-:W3:Y:S04]  /*d830*/  LDL.LU.64 R200, [R1+0x1e8] ;  /* 0x0001e80001c87983 */ /* 0x000ee80000300a00 */
        /* <DEDUP_REMOVED lines=12> */
[----:B------:R3:W-:Y:S04]  /*d900*/  LDGSTS.E [R3+0x14900], desc[UR16][R116.64], P0 ;  /* 0x1490000074037fae */ /* 0x0007e80008121850 */
[----:B------:R3:W-:Y:S04]  /*d910*/  LDGSTS.E [R3+0x14d00], desc[UR16][R36.64], P0 ;  /* 0x14d0000024037fae */ /* 0x0007e80008121850 */
[----:B------:R3:W-:Y:S04]  /*d920*/  LDGSTS.E [R3+0x15100], desc[UR16][R34.64], P0 ;  /* 0x1510000022037fae */ /* 0x0007e80008121850 */
[----:B------:R3:W-:Y:S01]  /*d930*/  LDGSTS.E [R3+0x15500], desc[UR16][R32.64], P0 ;  /* 0x1550000020037fae */ /* 0x0007e20008121850 */
[----:B--2---:R-:W-:-:S03]  /*d940*/  IMAD.WIDE R248, R2, 0x4, R148 ;  /* 0x0000000402f87825 */ /* 0x004fc600078e0294 */
[----:B------:R2:W-:Y:S01]  /*d950*/  LDGSTS.E [R3+0x15900], desc[UR16][R30.64], P0 ;  /* 0x159000001e037fae */ /* 0x0005e20008121850 */
[----:B-1----:R-:W-:-:S03]  /*d960*/  IMAD.WIDE R124, R2, 0x4, R144 ;  /* 0x00000004027c7825 */ /* 0x002fc600078e0290 */
[----:B------:R-:W2:Y:S01]  /*d970*/  LDL.LU.64 R148, [R1+0x48] ;  /* 0x0000480001947983 */ /* 0x000ea20000300a00 */
[----:B----4-:R-:W-:-:S03]  /*d980*/  IMAD.WIDE R122, R2, 0x4, R150 ;  /* 0x00000004027a7825 */ /* 0x010fc600078e0296 */
[----:B------:R-:W4:Y:S04]  /*d990*/  LDL.LU.64 R144, [R1+0x28] ;  /* 0x0000280001907983 */ /* 0x000f280000300a00 */
[----:B------:R-:W4:Y:S01]  /*d9a0*/  LDL.LU.64 R150, [R1+0x8] ;  /* 0x0000080001967983 */ /* 0x000f220000300a00 */
[----:B---3--:R-:W-:-:S04]  /*d9b0*/  IMAD.WIDE R120, R2, 0x4, R200 ;  /* 0x0000000402787825 */ /* 0x008fc800078e02c8 */
        /* <DEDUP_REMOVED lines=30> */
[C---:B--2---:R-:W-:Y:S01]  /*dba0*/  IMAD.WIDE R30, R2.reuse, 0x4, R70 ;  /* 0x00000004021e7825 */ /* 0x044fe200078e0246 */
[----:B------:R1:W-:Y:S04]  /*dbb0*/  LDGSTS.E [R3+0x15d00], desc[UR16][R28.64], P0 ;  /* 0x15d000001c037fae */ /* 0x0003e80008121850 */
[----:B------:R2:W-:Y:S04]  /*dbc0*/  LDGSTS.E [R3+0x16100], desc[UR16][R26.64], P0 ;  /* 0x161000001a037fae */ /* 0x0005e80008121850 */
[----:B------:R3:W-:Y:S01]  /*dbd0*/  LDGSTS.E [R3+0x16500], desc[UR16][R24.64], P0 ;  /* 0x1650000018037fae */ /* 0x0007e20008121850 */
[----:B-1----:R-:W-:-:S03]  /*dbe0*/  IMAD.WIDE R28, R2, 0x4, R72 ;  /* 0x00000004021c7825 */ /* 0x002fc600078e0248 */
[----:B------:R1:W-:Y:S01]  /*dbf0*/  LDGSTS.E [R3+0x16900], desc[UR16][R22.64], P0 ;  /* 0x1690000016037fae */ /* 0x0003e20008121850 */
[----:B--2---:R-:W-:-:S03]  /*dc00*/  IMAD.WIDE R26, R2, 0x4, R74 ;  /* 0x00000004021a7825 */ /* 0x004fc600078e024a */
[----:B------:R2:W-:Y:S01]  /*dc10*/  LDGSTS.E [R3+0x16d00], desc[UR16][R20.64], P0 ;  /* 0x16d0000014037fae */ /* 0x0005e20008121850 */
[----:B---3--:R-:W-:-:S03]  /*dc20*/  IMAD.WIDE R24, R2, 0x4, R76 ;  /* 0x0000000402187825 */ /* 0x008fc600078e024c */
        /* <DEDUP_REMOVED lines=8> */
[----:B------:R-:W-:Y:S01]  /*dcb0*/  LDGSTS.E [R5+0x10200], desc[UR16][R248.64], P0 ;  /* 0x10200000f8057fae */ /* 0x000fe20008121850 */
[----:B--2---:R-:W-:-:S03]  /*dcc0*/  IMAD.WIDE R14, R2, 0x4, R86 ;  /* 0x00000004020e7825 */ /* 0x004fc600078e0256 */
[----:B------:R-:W-:Y:S01]  /*dcd0*/  LDGSTS.E [R5+0x10600], desc[UR16][R124.64], P0 ;  /* 0x106000007c057fae */ /* 0x000fe20008121850 */
[----:B---3--:R-:W-:-:S03]  /*dce0*/  IMAD.WIDE R10, R2, 0x4, R88 ;  /* 0x00000004020a7825 */ /* 0x008fc600078e0258 */
        /* <DEDUP_REMOVED lines=13> */
[----:B------:R-:W-:Y:S01]  /*ddc0*/  LDGSTS.E [R5+0x13e00], desc[UR16][R44.64], P0 ;  /* 0x13e000002c057fae */ /* 0x000fe20008121850 */
[----:B------:R-:W-:-:S04]  /*ddd0*/  IMAD.WIDE R42, R2, 0x4, R148 ;  /* 0x00000004022a7825 */ /* 0x000fc800078e0294 */
[C---:B----4-:R-:W-:Y:S01]  /*dde0*/  IMAD.WIDE R40, R2.reuse, 0x4, R144 ;  /* 0x0000000402287825 */ /* 0x050fe200078e0290 */
[----:B------:R1:W-:Y:S03]  /*ddf0*/  STL.64 [R1+0x538], R42 ;  /* 0x0005382a01007387 */ /* 0x0003e60000100a00 */
[C---:B------:R-:W-:Y:S01]  /*de00*/  IMAD.WIDE R38, R2.reuse, 0x4, R150 ;  /* 0x0000000402267825 */ /* 0x040fe200078e0296 */
        /* <DEDUP_REMOVED lines=41> */
[----:B----4-:R-:W-:-:S03]  /*e0a0*/  IMAD.WIDE R36, R2, 0x4, R92 ;  /* 0x0000000402247825 */ /* 0x010fc600078e025c */
        /* <DEDUP_REMOVED lines=19> */
[----:B-1----:R-:W-:-:S04]  /*e1e0*/  IMAD.WIDE R16, R2, 0x4, R112 ;  /* 0x0000000402107825 */ /* 0x002fc800078e0270 */
[----:B--2---:R-:W-:-:S04]  /*e1f0*/  IMAD.WIDE R14, R2, 0x4, R114 ;  /* 0x00000004020e7825 */ /* 0x004fc800078e0272 */
[----:B------:R-:W-:-:S04]  /*e200*/  IMAD.WIDE R70, R2, 0x4, R140 ;  /* 0x0000000402467825 */ /* 0x000fc800078e028c */
        /* <DEDUP_REMOVED lines=23> */
[----:B------:R-:W5:Y:S03]  /*e380*/  LDL.LU.64 R6, [R1+0x788] ;  /* 0x0007880001067983 */ /* 0x000f660000300a00 */
[C---:B------:R-:W-:Y:S01]  /*e390*/  IMAD.WIDE R44, R2.reuse, 0x4, R150 ;  /* 0x00000004022c7825 */ /* 0x040fe200078e0296 */
        /* <DEDUP_REMOVED lines=13> */
[----:B------:R2:W-:Y:S04]  /*e470*/  STL.64 [R1+0x608], R22 ;  /* 0x0006081601007387 */ /* 0x0005e80000100a00 */
[----:B------:R2:W-:Y:S04]  /*e480*/  STL.64 [R1+0x628], R20 ;  /* 0x0006281401007387 */ /* 0x0005e80000100a00 */
[----:B------:R2:W-:Y:S04]  /*e490*/  STL.64 [R1+0x658], R18 ;  /* 0x0006581201007387 */ /* 0x0005e80000100a00 */
[----:B------:R2:W-:Y:S04]  /*e4a0*/  STL.64 [R1+0x678], R16 ;  /* 0x0006781001007387 */ /* 0x0005e80000100a00 */
[----:B------:R2:W-:Y:S04]  /*e4b0*/  STL.64 [R1+0x698], R14 ;  /* 0x0006980e01007387 */ /* 0x0005e80000100a00 */
[----:B------:R2:W-:Y:S04]  /*e4c0*/  STL [R1+0x8], RZ ;  /* 0x000008ff01007387 */ /* 0x0005e80000100800 */
        /* <DEDUP_REMOVED lines=125> */
[----:B------:R-:W4:Y:S01]  /*eca0*/  LDL R9, [R1+0x644] ;  /* 0x0006440001097983 */ /* 0x000f220000100800 */
[----:B---3--:R-:W-:-:S04]  /*ecb0*/  IMAD.WIDE R10, R2, 0x4, R192 ;  /* 0x00000004020a7825 */ /* 0x008fc800078e02c0 */
[C---:B------:R-:W-:Y:S01]  /*ecc0*/  IMAD.WIDE R240, R2.reuse, 0x4, R200 ;  /* 0x0000000402f07825 */ /* 0x040fe200078e02c8 */
[----:B------:R-:W-:Y:S03]  /*ecd0*/  LDGSTS.E [R8+0x10300], desc[UR16][R10.64], P0 ;  /* 0x103000000a087fae */ /* 0x000fe60008121850 */
[----:B------:R-:W-:Y:S01]  /*ece0*/  IMAD.WIDE R246, R2, 0x4, R146 ;  /* 0x0000000402f67825 */ /* 0x000fe200078e0292 */
        /* <DEDUP_REMOVED lines=25> */
[----:B------:R1:W-:Y:S04]  /*ee80*/  LDGSTS.E [R8+0x16b00], desc[UR16][R24.64], P0 ;  /* 0x16b0000018087fae */ /* 0x0003e80008121850 */
[----:B------:R2:W-:Y:S04]  /*ee90*/  LDGSTS.E [R8+0x16f00], desc[UR16][R22.64], P0 ;  /* 0x16f0000016087fae */ /* 0x0005e80008121850 */
[----:B------:R2:W-:Y:S04]  /*eea0*/  LDGSTS.E [R8+0x17300], desc[UR16][R20.64], P0 ;  /* 0x1730000014087fae */ /* 0x0005e80008121850 */
[----:B------:R2:W-:Y:S04]  /*eeb0*/  LDGSTS.E [R8+0x17700], desc[UR16][R18.64], P0 ;  /* 0x1770000012087fae */ /* 0x0005e80008121850 */
[----:B------:R2:W-:Y:S04]  /*eec0*/  LDGSTS.E [R8+0x17b00], desc[UR16][R16.64], P0 ;  /* 0x17b0000010087fae */ /* 0x0005e80008121850 */
[----:B------:R2:W-:Y:S01]  /*eed0*/  LDGSTS.E [R8+0x17f00], desc[UR16][R14.64], P0 ;  /* 0x17f000000e087fae */ /* 0x0005e20008121850 */
[----:B-1----:R-:W-:-:S03]  /*eee0*/  CS2R R24, SRZ ;  /* 0x0000000000187805 */ /* 0x002fc6000001ff00 */
[----:B------:R-:W0:Y:S01]  /*eef0*/  LDGDEPBAR ;  /* 0x00000000000079af */ /* 0x000e220000000000 */
[----:B------:R-:W-:Y:S02]  /*ef00*/  CS2R R26, SRZ ;  /* 0x00000000001a7805 */ /* 0x000fe4000001ff00 */
[----:B------:R-:W-:Y:S02]  /*ef10*/  CS2R R28, SRZ ;  /* 0x00000000001c7805 */ /* 0x000fe4000001ff00 */
[----:B------:R-:W-:Y:S02]  /*ef20*/  CS2R R30, SRZ ;  /* 0x00000000001e7805 */ /* 0x000fe4000001ff00 */
[----:B------:R-:W-:Y:S02]  /*ef30*/  CS2R R32, SRZ ;  /* 0x0000000000207805 */ /* 0x000fe4000001ff00 */
[----:B------:R-:W-:Y:S02]  /*ef40*/  CS2R R34, SRZ ;  /* 0x0000000000227805 */ /* 0x000fe4000001ff00 */
[----:B------:R-:W-:-:S02]  /*ef50*/  CS2R R36, SRZ ;  /* 0x0000000000247805 */ /* 0x000fc4000001ff00 */
        /* <DEDUP_REMOVED lines=57> */
[----:B----4-:R-:W-:-:S13]  /*f2f0*/  ISETP.GE.AND P0, PT, R9, 0x40, PT ;  /* 0x000000400900780c */ /* 0x010fda0003f06270 */
[----:B--2---:R-:W-:Y:S05]  /*f300*/  @!P0 BRA `(.L_x_0) ;  /* 0x000000c8004c8947 */ /* 0x004fea0003800000 */
[----:B------:R-:W2:Y:S04]  /*f310*/  LDL.LU.64 R162, [R1+0x268] ;  /* 0x0002680001a27983 */ /* 0x000ea80000300a00 */
[----:B------:R-:W3:Y:S04]  /*f320*/  LDL.LU.64 R164, [R1+0x270] ;  /* 0x0002700001a47983 */ /* 0x000ee80000300a00 */
[----:B------:R-:W4:Y:S04]  /*f330*/  LDL.LU.64 R160, [R1+0x290] ;  /* 0x0002900001a07983 */ /* 0x000f280000300a00 */
[----:B------:R-:W4:Y:S04]  /*f340*/  LDL.LU.64 R152, [R1+0x298] ;  /* 0x0002980001987983 */ /* 0x000f280000300a00 */
[----:B------:R-:W4:Y:S04]  /*f350*/  LDL.LU.64 R154, [R1+0x260] ;  /* 0x00026000019a7983 */ /* 0x000f280000300a00 */
[----:B------:R-:W4:Y:S01]  /*f360*/  LDL.LU.64 R158, [R1+0x288] ;  /* 0x00028800019e7983 */ /* 0x000f220000300a00 */
[----:B------:R-:W-:Y:S01]  /*f370*/  IMAD.MOV.U32 R23, RZ, RZ, R238 ;  /* 0x000000ffff177224 */ /* 0x000fe200078e00ee */
[----:B------:R-:W-:-:S02]  /*f380*/  MOV R22, R239 ;  /* 0x000000ef00167202 */ /* 0x000fc40000000f00 */
[----:B------:R-:W4:Y:S04]  /*f390*/  LDL.LU.64 R208, [R1+0x438] ;  /* 0x0004380001d07983 */ /* 0x000f280000300a00 */
[----:B------:R-:W4:Y:S04]  /*f3a0*/  LDL.LU.64 R148, [R1+0x450] ;  /* 0x0004500001947983 */ /* 0x000f280000300a00 */
[----:B------:R-:W4:Y:S04]  /*f3b0*/  LDL.LU.64 R236, [R1+0x468] ;  /* 0x0004680001ec7983 */ /* 0x000f280000300a00 */
[----:B------:R-:W4:Y:S04]  /*f3c0*/  LDL.LU.64 R150, [R1+0x478] ;  /* 0x0004780001967983 */ /* 0x000f280000300a00 */
[----:B------:R-:W4:Y:S04]  /*f3d0*/  LDL.LU.64 R142, [R1+0x410] ;  /* 0x00041000018e7983 */ /* 0x000f280000300a00 */
[----:B------:R-:W4:Y:S04]  /*f3e0*/  LDL.LU.64 R218, [R1+0x430] ;  /* 0x0004300001da7983 */ /* 0x000f280000300a00 */
[----:B------:R-:W4:Y:S01]  /*f3f0*/  LDL.LU.64 R220, [R1+0x448] ;  /* 0x0004480001dc7983 */ /* 0x000f220000300a00 */
[----:B------:R-:W-:-:S03]  /*f400*/  IMAD.MOV.U32 R203, RZ, RZ, R204 ;  /* 0x000000ffffcb7224 */ /* 0x000fc600078e00cc */
[----:B------:R-:W4:Y:S01]  /*f410*/  LDL.LU.64 R222, [R1+0x460] ;  /* 0x0004600001de7983 */ /* 0x000f220000300a00 */
[----:B------:R-:W-:-:S03]  /*f420*/  IMAD.MOV.U32 R202, RZ, RZ, R205 ;  /* 0x000000ffffca7224 */ /* 0x000fc600078e00cd */
[----:B------:R-:W4:Y:S01]  /*f430*/  LDL.LU.64 R224, [R1+0x3d8] ;  /* 0x0003d80001e07983 */ /* 0x000f220000300a00 */
[----:B------:R-:W-:-:S03]  /*f440*/  IMAD.MOV.U32 R205, RZ, RZ, R206 ;  /* 0x000000ffffcd7224 */ /* 0x000fc600078e00ce */
[----:B------:R-:W4:Y:S01]  /*f450*/  LDL.LU.64 R144, [R1+0x408] ;  /* 0x0004080001907983 */ /* 0x000f220000300a00 */
[----:B------:R-:W-:-:S03]  /*f460*/  IMAD.MOV.U32 R204, RZ, RZ, R207 ;  /* 0x000000ffffcc7224 */ /* 0x000fc600078e00cf */
[----:B------:R-:W4:Y:S04]  /*f470*/  LDL.LU.64 R138, [R1+0x428] ;  /* 0x00042800018a7983 */ /* 0x000f280000300a00 */
[----:B------:R-:W4:Y:S04]  /*f480*/  LDL.LU.64 R146, [R1+0x440] ;  /* 0x0004400001927983 */ /* 0x000f280000300a00 */
[----:B------:R-:W4:Y:S01]  /*f490*/  LDL.LU.64 R250, [R1+0x3b0] ;  /* 0x0003b00001fa7983 */ /* 0x000f220000300a00 */
[----:B------:R-:W-:Y:S02]  /*f4a0*/  IMAD.MOV.U32 R175, RZ, RZ, R176 ;  /* 0x000000ffffaf7224 */ /* 0x000fe400078e00b0 */
[----:B------:R-:W-:-:S02]  /*f4b0*/  IMAD.MOV.U32 R174, RZ, RZ, R177 ;  /* 0x000000ffffae7224 */ /* 0x000fc400078e00b1 */
[----:B------:R-:W-:Y:S02]  /*f4c0*/  IMAD.MOV.U32 R189, RZ, RZ, R212 ;  /* 0x000000ffffbd7224 */ /* 0x000fe400078e00d4 */
[----:B------:R-:W-:Y:S02]  /*f4d0*/  IMAD.MOV.U32 R188, RZ, RZ, R213 ;  /* 0x000000ffffbc7224 */ /* 0x000fe400078e00d5 */
[----:B------:R-:W-:Y:S02]  /*f4e0*/  IMAD.MOV.U32 R197, RZ, RZ, R216 ;  /* 0x000000ffffc57224 */ /* 0x000fe400078e00d8 */
[----:B------:R-:W-:Y:S02]  /*f4f0*/  IMAD.MOV.U32 R196, RZ, RZ, R217 ;  /* 0x000000ffffc47224 */ /* 0x000fe400078e00d9 */
[----:B------:R-:W-:Y:S02]  /*f500*/  IMAD.MOV.U32 R201, RZ, RZ, R230 ;  /* 0x000000ffffc97224 */ /* 0x000fe400078e00e6 */
[----:B------:R-:W-:-:S02]  /*f510*/  IMAD.MOV.U32 R200, RZ, RZ, R231 ;  /* 0x000000ffffc87224 */ /* 0x000fc400078e00e7 */
[----:B------:R-:W-:Y:S02]  /*f520*/  IMAD.MOV.U32 R173, RZ, RZ, R232 ;  /* 0x000000ffffad7224 */ /* 0x000fe400078e00e8 */
[----:B------:R-:W-:Y:S02]  /*f530*/  IMAD.MOV.U32 R172, RZ, RZ, R233 ;  /* 0x000000ffffac7224 */ /* 0x000fe400078e00e9 */
[----:B--2---:R-:W-:Y:S02]  /*f540*/  IMAD.MOV.U32 R15, RZ, RZ, R162 ;  /* 0x000000ffff0f7224 */ /* 0x004fe400078e00a2 */
[----:B------:R-:W-:Y:S02]  /*f550*/  IMAD.MOV.U32 R14, RZ, RZ, R163 ;  /* 0x000000ffff0e7224 */ /* 0x000fe400078e00a3 */
[----:B---3--:R-:W-:Y:S02]  /*f560*/  IMAD.MOV.U32 R17, RZ, RZ, R164 ;  /* 0x000000ffff117224 */ /* 0x008fe400078e00a4 */
[----:B------:R-:W-:-:S02]  /*f570*/  IMAD.MOV.U32 R16, RZ, RZ, R165 ;  /* 0x000000ffff107224 */ /* 0x000fc400078e00a5 */
[----:B----4-:R-:W-:Y:S02]  /*f580*/  IMAD.MOV.U32 R19, RZ, RZ, R160 ;  /* 0x000000ffff137224 */ /* 0x010fe400078e00a0 */
[----:B------:R-:W-:Y:S02]  /*f590*/  IMAD.MOV.U32 R18, RZ, RZ, R161 ;  /* 0x000000ffff127224 */ /* 0x000fe400078e00a1 */
[----:B------:R-:W-:Y:S02]  /*f5a0*/  IMAD.MOV.U32 R21, RZ, RZ, R152 ;  /* 0x000000ffff157224 */ /* 0x000fe400078e0098 */
[----:B------:R-:W-:Y:S02]  /*f5b0*/  IMAD.MOV.U32 R20, RZ, RZ, R153 ;  /* 0x000000ffff147224 */ /* 0x000fe400078e0099 */
[----:B------:R-:W-:Y:S01]  /*f5c0*/  IMAD.MOV.U32 R207, RZ, RZ, R208 ;  /* 0x000000ffffcf7224 */ /* 0x000fe200078e00d0 */
[----:B------:R-:W-:Y:S01]  /*f5d0*/  MOV R206, R209 ;  /* 0x000000d100ce7202 */ /* 0x000fe20000000f00 */
[----:B------:R-:W-:-:S02]  /*f5e0*/  IMAD.MOV.U32 R177, RZ, RZ, R178 ;  /* 0x000000ffffb17224 */ /* 0x000fc400078e00b2 */
[----:B------:R-:W-:Y:S02]  /*f5f0*/  IMAD.MOV.U32 R209, RZ, RZ, R148 ;  /* 0x000000ffffd17224 */ /* 0x000fe400078e0094 */
[----:B------:R-:W-:Y:S02]  /*f600*/  IMAD.MOV.U32 R208, RZ, RZ, R149 ;  /* 0x000000ffffd07224 */ /* 0x000fe400078e0095 */
[----:B------:R-:W2:Y:S01]  /*f610*/  LDL.LU.64 R148, [R1+0x3d0] ;  /* 0x0003d00001947983 */ /* 0x000ea20000300a00 */
[----:B------:R-:W-:Y:S01]  /*f620*/  IMAD.MOV.U32 R176, RZ, RZ, R179 ;  /* 0x000000ffffb07224 */ /* 0x000fe200078e00b3 */
[----:B------:R-:W-:Y:S01]  /*f630*/  MOV R178, R181 ;  /* 0x000000b500b27202 */ /* 0x000fe20000000f00 */
[----:B------:R-:W-:Y:S02]  /*f640*/  IMAD.MOV.U32 R179, RZ, RZ, R180 ;  /* 0x000000ffffb37224 */ /* 0x000fe400078e00b4 */
[----:B------:R-:W-:Y:S02]  /*f650*/  IMAD.MOV.U32 R181, RZ, RZ, R182 ;  /* 0x000000ffffb57224 */ /* 0x000fe400078e00b6 */
[----:B------:R-:W-:-:S02]  /*f660*/  IMAD.MOV.U32 R180, RZ, RZ, R183 ;  /* 0x000000ffffb47224 */ /* 0x000fc400078e00b7 */
[----:B------:R-:W-:Y:S02]  /*f670*/  IMAD.MOV.U32 R183, RZ, RZ, R210 ;  /* 0x000000ffffb77224 */ /* 0x000fe400078e00d2 */
[----:B------:R-:W-:Y:S02]  /*f680*/  IMAD.MOV.U32 R182, RZ, RZ, R211 ;  /* 0x000000ffffb67224 */ /* 0x000fe400078e00d3 */
[----:B------:R-:W-:Y:S02]  /*f690*/  IMAD.MOV.U32 R211, RZ, RZ, R236 ;  /* 0x000000ffffd37224 */ /* 0x000fe400078e00ec */
[----:B------:R-:W-:Y:S02]  /*f6a0*/  IMAD.MOV.U32 R210, RZ, RZ, R237 ;  /* 0x000000ffffd27224 */ /* 0x000fe400078e00ed */
[----:B------:R-:W3:Y:S01]  /*f6b0*/  LDL.LU.64 R236, [R1+0x3f8] ;  /* 0x0003f80001ec7983 */ /* 0x000ee20000300a00 */
[----:B------:R-:W-:Y:S02]  /*f6c0*/  IMAD.MOV.U32 R213, RZ, RZ, R150 ;  /* 0x000000ffffd57224 */ /* 0x000fe400078e0096 */
[----:B------:R-:W-:-:S02]  /*f6d0*/  IMAD.MOV.U32 R212, RZ, RZ, R151 ;  /* 0x000000ffffd47224 */ /* 0x000fc400078e0097 */
[----:B------:R-:W4:Y:S01]  /*f6e0*/  LDL.LU.64 R150, [R1+0x418] ;  /* 0x0004180001967983 */ /* 0x000f220000300a00 */
[----:B------:R-:W-:Y:S02]  /*f6f0*/  IMAD.MOV.U32 R163, RZ, RZ, R190 ;  /* 0x000000ffffa37224 */ /* 0x000fe400078e00be */
[----:B------:R-:W-:Y:S01]  /*f700*/  IMAD.MOV.U32 R162, RZ, RZ, R191 ;  /* 0x000000ffffa27224 */ /* 0x000fe200078e00bf */
[----:B------:R-:W4:Y:S01]  /*f710*/  LDL.LU.64 R140, [R1+0x3a8] ;  /* 0x0003a800018c7983 */ /* 0x000f220000300a00 */
[----:B------:R-:W-:Y:S02]  /*f720*/  IMAD.MOV.U32 R191, RZ, RZ, R214 ;  /* 0x000000ffffbf7224 */ /* 0x000fe400078e00d6 */
[----:B------:R-:W-:Y:S02]  /*f730*/  IMAD.MOV.U32 R190, RZ, RZ, R215 ;  /* 0x000000ffffbe7224 */ /* 0x000fe400078e00d7 */
[----:B------:R-:W-:Y:S02]  /*f740*/  IMAD.MOV.U32 R215, RZ, RZ, R142 ;  /* 0x000000ffffd77224 */ /* 0x000fe400078e008e */
[----:B------:R-:W-:-:S02]  /*f750*/  IMAD.MOV.U32 R214, RZ, RZ, R143 ;  /* 0x000000ffffd67224 */ /* 0x000fc400078e008f */
[----:B------:R-:W4:Y:S01]  /*f760*/  LDL.LU.64 R142, [R1+0x3c8] ;  /* 0x0003c800018e7983 */ /* 0x000f220000300a00 */
        /* <DEDUP_REMOVED lines=12> */
[----:B------:R-:W-:Y:S01]  /*f830*/  IMAD.MOV.U32 R219, RZ, RZ, R220 ;  /* 0x000000ffffdb7224 */ /* 0x000fe200078e00dc */
[----:B------:R-:W-:Y:S01]  /*f840*/  MOV R220, R223 ;  /* 0x000000df00dc7202 */ /* 0x000fe20000000f00 */
        /* <DEDUP_REMOVED lines=16> */
[----:B------:R-:W4:Y:S01]  /*f950*/  LDL.LU.64 R246, [R1+0x3f0] ;  /* 0x0003f00001f67983 */ /* 0x000f220000300a00 */
[----:B------:R-:W-:-:S02]  /*f960*/  IMAD.MOV.U32 R229, RZ, RZ, R146 ;  /* 0x000000ffffe57224 */ /* 0x000fc400078e0092 */
[----:B------:R-:W-:Y:S02]  /*f970*/  IMAD.MOV.U32 R228, RZ, RZ, R147 ;  /* 0x000000ffffe47224 */ /* 0x000fe400078e0093 */
[----:B------:R-:W4:Y:S01]  /*f980*/  LDL.LU.64 R146, [R1+0x368] ;  /* 0x0003680001927983 */ /* 0x000f220000300a00 */
[----:B------:R-:W-:Y:S02]  /*f990*/  IMAD.MOV.U32 R231, RZ, RZ, R250 ;  /* 0x000000ffffe77224 */ /* 0x000fe400078e00fa */
[----:B------:R-:W-:Y:S02]  /*f9a0*/  IMAD.MOV.U32 R230, RZ, RZ, R251 ;  /* 0x000000ffffe67224 */ /* 0x000fe400078e00fb */
[----:B------:R-:W4:Y:S01]  /*f9b0*/  LDL.LU.64 R250, [R1+0x388] ;  /* 0x0003880001fa7983 */ /* 0x000f220000300a00 */
[----:B--2---:R-:W-:Y:S01]  /*f9c0*/  IMAD.MOV.U32 R233, RZ, RZ, R148 ;  /* 0x000000ffffe97224 */ /* 0x004fe200078e0094 */
[----:B------:R-:W-:Y:S02]  /*f9d0*/  MOV R232, R149 ;  /* 0x0000009500e87202 */ /* 0x000fe40000000f00 */
[----:B------:R-:W2:Y:S04]  /*f9e0*/  LDL.LU.64 R148, [R1+0x398] ;  /* 0x0003980001947983 */ /* 0x000ea80000300a00 */
[----:B------:R-:W2:Y:S04]  /*f9f0*/  LDL.LU.64 R120, [R1+0x3b8] ;  /* 0x0003b80001787983 */ /* 0x000ea80000300a00 */
[----:B------:R-:W2:Y:S04]  /*fa00*/  LDL.LU.64 R122, [R1+0x328] ;  /* 0x00032800017a7983 */ /* 0x000ea80000300a00 */
[----:B------:R-:W2:Y:S04]  /*fa10*/  LDL.LU.64 R124, [R1+0x350] ;  /* 0x00035000017c7983 */ /* 0x000ea80000300a00 */
[----:B------:R-:W2:Y:S04]  /*fa20*/  LDL.LU.64 R126, [R1+0x370] ;  /* 0x00037000017e7983 */ /* 0x000ea80000300a00 */
[----:B------:R-:W2:Y:S04]  /*fa30*/  LDL.LU.64 R128, [R1+0x390] ;  /* 0x0003900001807983 */ /* 0x000ea80000300a00 */
[----:B------:R-:W2:Y:S04]  /*fa40*/  LDL.LU.64 R130, [R1+0x2f0] ;  /* 0x0002f00001827983 */ /* 0x000ea80000300a00 */
[----:B------:R-:W2:Y:S01]  /*fa50*/  LDL.LU.64 R134, [R1+0x308] ;  /* 0x0003080001867983 */ /* 0x000ea20000300a00 */
[----:B------:R-:W-:-:S03]  /*fa60*/  IMAD.MOV.U32 R161, RZ, RZ, R166 ;  /* 0x000000ffffa17224 */ /* 0x000fc600078e00a6 */
[----:B------:R-:W2:Y:S01]  /*fa70*/  LDL.LU.64 R136, [R1+0x310] ;  /* 0x0003100001887983 */ /* 0x000ea20000300a00 */
        /* <DEDUP_REMOVED lines=8> */
[----:B------:R-:W2:Y:S01]  /*fb00*/  LDL.LU.64 R138, [R1+0x348] ;  /* 0x00034800018a7983 */ /* 0x000ea20000300a00 */
[----:B------:R-:W-:Y:S02]  /*fb10*/  IMAD.MOV.U32 R165, RZ, RZ, R234 ;  /* 0x000000ffffa57224 */ /* 0x000fe400078e00ea */
[----:B---3--:R-:W-:Y:S02]  /*fb20*/  IMAD.MOV.U32 R235, RZ, RZ, R236 ;  /* 0x000000ffffeb7224 */ /* 0x008fe400078e00ec */
[----:B------:R-:W-:Y:S02]  /*fb30*/  IMAD.MOV.U32 R234, RZ, RZ, R237 ;  /* 0x000000ffffea7224 */ /* 0x000fe400078e00ed */
[----:B----4-:R-:W-:Y:S02]  /*fb40*/  IMAD.MOV.U32 R237, RZ, RZ, R150 ;  /* 0x000000ffffed7224 */ /* 0x010fe400078e0096 */
[----:B------:R-:W-:-:S02]  /*fb50*/  IMAD.MOV.U32 R236, RZ, RZ, R151 ;  /* 0x000000ffffec7224 */ /* 0x000fc400078e0097 */
[----:B------:R-:W-:Y:S02]  /*fb60*/  IMAD.MOV.U32 R150, RZ, RZ, R240 ;  /* 0x000000ffff967224 */ /* 0x000fe400078e00f0 */
[----:B------:R-:W-:Y:S02]  /*fb70*/  IMAD.MOV.U32 R151, RZ, RZ, R241 ;  /* 0x000000ffff977224 */ /* 0x000fe400078e00f1 */
[----:B------:R-:W-:Y:S02]  /*fb80*/  IMAD.MOV.U32 R241, RZ, RZ, R140 ;  /* 0x000000fffff17224 */ /* 0x000fe400078e008c */
[----:B------:R-:W-:Y:S02]  /*fb90*/  IMAD.MOV.U32 R240, RZ, RZ, R141 ;  /* 0x000000fffff07224 */ /* 0x000fe400078e008d */
[----:B------:R-:W3:Y:S01]  /*fba0*/  LDL.LU.64 R140, [R1+0x330] ;  /* 0x00033000018c7983 */ /* 0x000ee20000300a00 */
[----:B------:R-:W-:Y:S01]  /*fbb0*/  IMAD.MOV.U32 R193, RZ, RZ, R242 ;  /* 0x000000ffffc17224 */ /* 0x000fe200078e00f2 */
[----:B------:R-:W-:Y:S01]  /*fbc0*/  MOV R192, R243 ;  /* 0x000000f300c07202 */ /* 0x000fe20000000f00 */
[----:B------:R-:W-:-:S02]  /*fbd0*/  IMAD.MOV.U32 R243, RZ, RZ, R142 ;  /* 0x000000fffff37224 */ /* 0x000fc400078e008e */
[----:B------:R-:W-:Y:S02]  /*fbe0*/  IMAD.MOV.U32 R242, RZ, RZ, R143 ;  /* 0x000000fffff27224 */ /* 0x000fe400078e008f */
[----:B------:R-:W4:Y:S01]  /*fbf0*/  LDL.LU.64 R142, [R1+0x250] ;  /* 0x00025000018e7983 */ /* 0x000f220000300a00 */
[----:B------:R-:W-:Y:S02]  /*fc00*/  IMAD.MOV.U32 R239, RZ, RZ, R244 ;  /* 0x000000ffffef7224 */ /* 0x000fe400078e00f4 */
        /* <DEDUP_REMOVED lines=9> */
[----:B------:R-:W4:Y:S01]  /*fca0*/  LDL.LU.64 R146, [R1+0x458] ;  /* 0x0004580001927983 */ /* 0x000f220000300a00 */
[----:B------:R-:W-:Y:S02]  /*fcb0*/  IMAD.MOV.U32 R249, RZ, RZ, R250 ;  /* 0x000000fffff97224 */ /* 0x000fe400078e00fa */
[----:B------:R-:W-:-:S02]  /*fcc0*/  IMAD.MOV.U32 R248, RZ, RZ, R251 ;  /* 0x000000fffff87224 */ /* 0x000fc400078e00fb */
[----:B--2---:R-:W-:Y:S02]  /*fcd0*/  IMAD.MOV.U32 R251, RZ, RZ, R148 ;  /* 0x000000fffffb7224 */ /* 0x004fe400078e0094 */
[----:B------:R-:W-:Y:S01]  /*fce0*/  IMAD.MOV.U32 R250, RZ, RZ, R149 ;  /* 0x000000fffffa7224 */ /* 0x000fe200078e0095 */
[----:B------:R-:W-:Y:S04]  /*fcf0*/  STL [R1+0x200], R120 ;  /* 0x0002007801007387 */ /* 0x000fe80000100800 */
[----:B------:R-:W2:Y:S04]  /*fd00*/  LDL.LU.64 R148, [R1+0x2b0] ;  /* 0x0002b00001947983 */ /* 0x000ea80000300a00 */
[----:B------:R-:W2:Y:S01]  /*fd10*/  LDL.LU.64 R94, [R1+0x278] ;  /* 0x00027800015e7983 */ /* 0x000ea20000300a00 */
[----:B------:R-:W-:-:S03]  /*fd20*/  IMAD.MOV.U32 R0, RZ, RZ, R123 ;  /* 0x000000ffff007224 */ /* 0x000fc600078e007b */
[----:B------:R-:W-:Y:S04]  /*fd30*/  STL [R1+0x208], R122 ;  /* 0x0002087a01007387 */ /* 0x000fe80000100800 */
[----:B------:R-:W-:Y:S04]  /*fd40*/  STL [R1+0x210], R124 ;  /* 0x0002107c01007387 */ /* 0x000fe80000100800 */
[----:B------:R1:W-:Y:S04]  /*fd50*/  STL [R1+0x204], R0 ;  /* 0x0002040001007387 */ /* 0x0003e80000100800 */
[----:B------:R-:W-:Y:S01]  /*fd60*/  STL [R1+0x218], R126 ;  /* 0x0002187e01007387 */ /* 0x000fe20000100800 */
[----:B-1----:R-:W-:-:S05]  /*fd70*/  IMAD.MOV.U32 R0, RZ, RZ, R125 ;  /* 0x000000ffff007224 */ /* 0x002fca00078e007d */
[----:B------:R1:W-:Y:S04]  /*fd80*/  STL [R1+0x20c], R0 ;  /* 0x00020c0001007387 */ /* 0x0003e80000100800 */
[----:B------:R-:W-:Y:S01]  /*fd90*/  STL [R1+0x220], R128 ;  /* 0x0002208001007387 */ /* 0x000fe20000100800 */
[----:B-1----:R-:W-:-:S05]  /*fda0*/  MOV R0, R127 ;  /* 0x0000007f00007202 */ /* 0x002fca0000000f00 */
[----:B------:R1:W-:Y:S04]  /*fdb0*/  STL [R1+0x214], R0 ;  /* 0x0002140001007387 */ /* 0x0003e80000100800 */
[----:B------:R-:W-:Y:S01]  /*fdc0*/  STL [R1+0x228], R130 ;  /* 0x0002288201007387 */ /* 0x000fe20000100800 */
[----:B-1----:R-:W-:-:S05]  /*fdd0*/  IMAD.MOV.U32 R0, RZ, RZ, R129 ;  /* 0x000000ffff007224 */ /* 0x002fca00078e0081 */
        /* <DEDUP_REMOVED lines=10> */
[----:B---3--:R-:W-:Y:S01]  /*fe80*/  STL [R1+0x248], R140 ;  /* 0x0002488c01007387 */ /* 0x008fe20000100800 */
[----:B-1----:R-:W-:-:S05]  /*fe90*/  IMAD.MOV.U32 R0, RZ, RZ, R139 ;  /* 0x000000ffff007224 */ /* 0x002fca00078e008b */
[----:B------:R1:W-:Y:S04]  /*fea0*/  STL [R1+0x23c], R0 ;  /* 0x00023c0001007387 */ /* 0x0003e80000100800 */
[----:B----4-:R-:W-:Y:S01]  /*feb0*/  STL [R1+0x250], R142 ;  /* 0x0002508e01007387 */ /* 0x010fe20000100800 */
        /* <DEDUP_REMOVED lines=9> */
[----:B-1----:R-:W-:-:S03]  /*ff50*/  IMAD.MOV.U32 R0, RZ, RZ, R147 ;  /* 0x000000ffff007224 */ /* 0x002fc600078e0093 */
[----:B------:R-:W-:Y:S01]  /*ff60*/  STL [R1+0x268], R146 ;  /* 0x0002689201007387 */ /* 0x000fe20000100800 */
[----:B------:R-:W-:Y:S01]  /*ff70*/  IMAD.MOV.U32 R96, RZ, RZ, R150 ;  /* 0x000000ffff607224 */ /* 0x000fe200078e0096 */
[----:B------:R-:W-:Y:S01]  /*ff80*/  MOV R97, R151 ;  /* 0x0000009700617202 */ /* 0x000fe20000000f00 */
[----:B------:R-:W-:Y:S02]  /*ff90*/  IMAD.MOV.U32 R90, RZ, RZ, R132 ;  /* 0x000000ffff5a7224 */ /* 0x000fe400078e0084 */
[----:B------:R-:W-:Y:S01]  /*ffa0*/  IMAD.MOV.U32 R91, RZ, RZ, R133 ;  /* 0x000000ffff5b7224 */ /* 0x000fe200078e0085 */
[----:B--2---:R-:W-:Y:S04]  /*ffb0*/  STL [R1+0x270], R148 ;  /* 0x0002709401007387 */ /* 0x004fe80000100800 */
[----:B------:R1:W-:Y:S02]  /*ffc0*/  STL [R1+0x264], R0 ;  /* 0x0002640001007387 */ /* 0x0003e40000100800 */
[----:B-1----:R-:W-:-:S05]  /*ffd0*/  IMAD.MOV.U32 R0, RZ, RZ, R149 ;  /* 0x000000ffff007224 */ /* 0x002fca00078e0095 */
[----:B------:R1:W-:Y:S04]  /*ffe0*/  STL [R1+0x26c], R0 ;  /* 0x00026c0001007387 */ /* 0x0003e80000100800 */
[----:B------:R2:W-:Y:S04]  /*fff0*/  STL [R1+0x278], R94 ;  /* 0x0002785e01007387 */ /* 0x0005e80000100800 */
[----:B------:R-:W3:Y:S04]  /*10000*/  LDL.LU.64 R98, [R1+0x2b8] ;  /* 0x0002b80001627983 */ /* 0x000ee80000300a00 */
        /* <DEDUP_REMOVED lines=13> */
[----:B------:R-:W3:Y:S04]  /*100e0*/  LDL.LU.64 R100, [R1+0x2c0] ;  /* 0x0002c00001647983 */ /* 0x000ee80000300a00 */
        /* <DEDUP_REMOVED lines=8> */
[----:B-1----:R-:W-:-:S03]  /*10170*/  IMAD.MOV.U32 R0, RZ, RZ, R95 ;  /* 0x000000ffff007224 */ /* 0x002fc600078e005f */
[----:B------:R-:W4:Y:S04]  /*10180*/  LDL.LU.64 R116, [R1+0x470] ;  /* 0x0004700001747983 */ /* 0x000f280000300a00 */
[----:B------:R-:W4:Y:S04]  /*10190*/  LDL.LU.64 R144, [R1+0x340] ;  /* 0x0003400001907983 */ /* 0x000f280000300a00 */
[----:B------:R-:W4:Y:S04]  /*101a0*/  LDL.LU.64 R118, [R1+0x3a0] ;  /* 0x0003a00001767983 */ /* 0x000f280000300a00 */
[----:B------:R-:W4:Y:S04]  /*101b0*/  LDL.LU.64 R120, [R1+0x4e0] ;  /* 0x0004e00001787983 */ /* 0x000f280000300a00 */
[----:B------:R-:W4:Y:S04]  /*101c0*/  LDL.LU.64 R124, [R1+0x378] ;  /* 0x00037800017c7983 */ /* 0x000f280000300a00 */
[----:B------:R-:W4:Y:S04]  /*101d0*/  LDL.LU.64 R92, [R1+0x490] ;  /* 0x00049000015c7983 */ /* 0x000f280000300a00 */
[----:B------:R1:W-:Y:S04]  /*101e0*/  STL [R1+0x274], R0 ;  /* 0x0002740001007387 */ /* 0x0003e80000100800 */
[----:B------:R3:W-:Y:S04]  /*101f0*/  STL [R1+0x280], R96 ;  /* 0x0002806001007387 */ /* 0x0007e80000100800 */
[----:B--2---:R-:W2:Y:S01]  /*10200*/  LDL.LU.64 R94, [R1+0x2c8] ;  /* 0x0002c800015e7983 */ /* 0x004ea20000300a00 */
[----:B-1----:R-:W-:-:S05]  /*10210*/  IMAD.MOV.U32 R0, RZ, RZ, R97 ;  /* 0x000000ffff007224 */ /* 0x002fca00078e0061 */
[----:B------:R4:W-:Y:S01]  /*10220*/  STL [R1+0x27c], R0 ;  /* 0x00027c0001007387 */ /* 0x0009e20000100800 */
[----:B---3--:R-:W-:Y:S02]  /*10230*/  IMAD.MOV.U32 R96, RZ, RZ, R100 ;  /* 0x000000ffff607224 */ /* 0x008fe400078e0064 */
[----:B------:R-:W-:Y:S02]  /*10240*/  IMAD.MOV.U32 R97, RZ, RZ, R101 ;  /* 0x000000ffff617224 */ /* 0x000fe400078e0065 */
[----:B------:R-:W3:Y:S01]  /*10250*/  LDL.LU.64 R100, [R1+0x2a8] ;  /* 0x0002a80001647983 */ /* 0x000ee20000300a00 */
[----:B----4-:R-:W-:-:S03]  /*10260*/  IMAD.MOV.U32 R0, RZ, RZ, R93 ;  /* 0x000000ffff007224 */ /* 0x010fc600078e005d */
[----:B------:R-:W-:Y:S04]  /*10270*/  STL [R1+0x288], R92 ;  /* 0x0002885c01007387 */ /* 0x000fe80000100800 */
[----:B--2---:R-:W-:Y:S04]  /*10280*/  STL [R1+0x290], R94 ;  /* 0x0002905e01007387 */ /* 0x004fe80000100800 */
[----:B------:R1:W-:Y:S02]  /*10290*/  STL [R1+0x284], R0 ;  /* 0x0002840001007387 */ /* 0x0003e40000100800 */
[----:B-1----:R-:W-:-:S05]  /*102a0*/  IMAD.MOV.U32 R0, RZ, RZ, R95 ;  /* 0x000000ffff007224 */ /* 0x002fca00078e005f */
[----:B------:R3:W-:Y:S01]  /*102b0*/  STL [R1+0x28c], R0 ;  /* 0x00028c0001007387 */ /* 0x0007e20000100800 */
[----:B------:R-:W-:Y:S02]  /*102c0*/  IMAD.MOV.U32 R94, RZ, RZ, R96 ;  /* 0x000000ffff5e7224 */ /* 0x000fe400078e0060 */
[----:B------:R-:W-:Y:S02]  /*102d0*/  IMAD.MOV.U32 R95, RZ, RZ, R97 ;  /* 0x000000ffff5f7224 */ /* 0x000fe400078e0061 */
[----:B---3--:R-:W-:Y:S01]  /*102e0*/  IMAD.MOV.U32 R0, RZ, RZ, R101 ;  /* 0x000000ffff007224 */ /* 0x008fe200078e0065 */
[----:B------:R1:W-:Y:S04]  /*102f0*/  STL [R1+0x298], R100 ;  /* 0x0002986401007387 */ /* 0x0003e80000100800 */
[----:B-1----:R-:W2:Y:S04]  /*10300*/  LDL.LU.64 R100, [R1+0x2d8] ;  /* 0x0002d80001647983 */ /* 0x002ea80000300a00 */
[----:B------:R1:W-:Y:S04]  /*10310*/  STL [R1+0x294], R0 ;  /* 0x0002940001007387 */ /* 0x0003e80000100800 */
[----:B------:R-:W3:Y:S04]  /*10320*/  LDL.LU.64 R92, [R1+0x4b0] ;  /* 0x0004b000015c7983 */ /* 0x000ee80000300a00 */
[----:B------:R-:W-:Y:S04]  /*10330*/  STL [R1+0x2a0], R90 ;  /* 0x0002a05a01007387 */ /* 0x000fe80000100800 */
[----:B------:R-:W4:Y:S01]  /*10340*/  LDL.LU.64 R96, [R1+0x2d0] ;  /* 0x0002d00001607983 */ /* 0x000f220000300a00 */
[----:B-1----:R-:W-:-:S05]  /*10350*/  IMAD.MOV.U32 R0, RZ, RZ, R91 ;  /* 0x000000ffff007224 */ /* 0x002fca00078e005b */
[----:B------:R3:W-:Y:S02]  /*10360*/  STL [R1+0x29c], R0 ;  /* 0x00029c0001007387 */ /* 0x0007e40000100800 */
[----:B---3--:R-:W-:Y:S02]  /*10370*/  IMAD.MOV.U32 R0, RZ, RZ, R93 ;  /* 0x000000ffff007224 */ /* 0x008fe400078e005d */
[----:B------:R1:W-:Y:S04]  /*10380*/  STL [R1+0x2a8], R92 ;  /* 0x0002a85c01007387 */ /* 0x0003e80000100800 */
[----:B------:R4:W-:Y:S01]  /*10390*/  STL [R1+0x2a4], R0 ;  /* 0x0002a40001007387 */ /* 0x0009e20000100800 */
[----:B-1----:R-:W-:Y:S01]  /*103a0*/  IMAD.MOV.U32 R92, RZ, RZ, R94 ;  /* 0x000000ffff5c7224 */ /* 0x002fe200078e005e */
[----:B----4-:R-:W-:Y:S01]  /*103b0*/  MOV R0, R97 ;  /* 0x0000006100007202 */ /* 0x010fe20000000f00 */
[----:B------:R-:W-:-:S02]  /*103c0*/  IMAD.MOV.U32 R93, RZ, RZ, R95 ;  /* 0x000000ffff5d7224 */ /* 0x000fc400078e005f */
[----:B------:R-:W3:Y:S04]  /*103d0*/  LDL.LU.64 R94, [R1+0x4d0] ;  /* 0x0004d000015e7983 */ /* 0x000ee80000300a00 */
[----:B------:R-:W-:Y:S04]  /*103e0*/  STL [R1+0x2b0], R96 ;  /* 0x0002b06001007387 */ /* 0x000fe80000100800 */
[----:B------:R-:W-:Y:S04]  /*103f0*/  STL [R1+0x2b8], R98 ;  /* 0x0002b86201007387 */ /* 0x000fe80000100800 */
[----:B------:R1:W-:Y:S02]  /*10400*/  STL [R1+0x2ac], R0 ;  /* 0x0002ac0001007387 */ /* 0x0003e40000100800 */
[----:B-1----:R-:W-:-:S05]  /*10410*/  IMAD.MOV.U32 R0, RZ, RZ, R99 ;  /* 0x000000ffff007224 */ /* 0x002fca00078e0063 */
[----:B------:R1:W-:Y:S04]  /*10420*/  STL [R1+0x2b4], R0 ;  /* 0x0002b40001007387 */ /* 0x0003e80000100800 */
[----:B------:R-:W-:Y:S04]  /*10430*/  STL [R1+0x2c0], R92 ;  /* 0x0002c05c01007387 */ /* 0x000fe80000100800 */
[----:B------:R-:W4:Y:S04]  /*10440*/  LDL.LU.64 R98, [R1+0x2e8] ;  /* 0x0002e80001627983 */ /* 0x000f280000300a00 */
[----:B------:R-:W2:Y:S01]  /*10450*/  LDL.LU.64 R96, [R1+0x4f0] ;  /* 0x0004f00001607983 */ /* 0x000ea20000300a00 */
[----:B-1----:R-:W-:-:S05]  /*10460*/  IMAD.MOV.U32 R0, RZ, RZ, R93 ;  /* 0x000000ffff007224 */ /* 0x002fca00078e005d */
[----:B------:R3:W-:Y:S02]  /*10470*/  STL [R1+0x2bc], R0 ;  /* 0x0002bc0001007387 */ /* 0x0007e40000100800 */
[----:B---3--:R-:W-:Y:S02]  /*10480*/  IMAD.MOV.U32 R0, RZ, RZ, R95 ;  /* 0x000000ffff007224 */ /* 0x008fe400078e005f */
[----:B------:R1:W-:Y:S04]  /*10490*/  STL [R1+0x2c8], R94 ;  /* 0x0002c85e01007387 */ /* 0x0003e80000100800 */
[----:B------:R4:W-:Y:S04]  /*104a0*/  STL [R1+0x2c4], R0 ;  /* 0x0002c40001007387 */ /* 0x0009e80000100800 */
[----:B-1----:R-:W3:Y:S01]  /*104b0*/  LDL.LU.64 R94, [R1+0x3e8] ;  /* 0x0003e800015e7983 */ /* 0x002ee20000300a00 */
[----:B----4-:R-:W-:-:S03]  /*104c0*/  IMAD.MOV.U32 R0, RZ, RZ, R99 ;  /* 0x000000ffff007224 */ /* 0x010fc600078e0063 */
[----:B------:R-:W-:Y:S04]  /*104d0*/  STL [R1+0x2d0], R98 ;  /* 0x0002d06201007387 */ /* 0x000fe80000100800 */
[----:B--2---:R-:W-:Y:S04]  /*104e0*/  STL [R1+0x2d8], R100 ;  /* 0x0002d86401007387 */ /* 0x004fe80000100800 */
[----:B------:R1:W-:Y:S02]  /*104f0*/  STL [R1+0x2cc], R0 ;  /* 0x0002cc0001007387 */ /* 0x0003e40000100800 */
[----:B-1----:R-:W-:-:S05]  /*10500*/  IMAD.MOV.U32 R0, RZ, RZ, R101 ;  /* 0x000000ffff007224 */ /* 0x002fca00078e0065 */
[----:B------:R1:W-:Y:S01]  /*10510*/  STL [R1+0x2d4], R0 ;  /* 0x0002d40001007387 */ /* 0x0003e20000100800 */
[----:B------:R-:W-:-:S03]  /*10520*/  IMAD.MOV.U32 R98, RZ, RZ, R102 ;  /* 0x000000ffff627224 */ /* 0x000fc600078e0066 */
[----:B------:R2:W-:Y:S01]  /*10530*/  STL [R1+0x2e0], R106 ;  /* 0x0002e06a01007387 */ /* 0x0005e20000100800 */
[----:B-1----:R-:W-:Y:S02]  /*10540*/  IMAD.MOV.U32 R0, RZ, RZ, R107 ;  /* 0x000000ffff007224 */ /* 0x002fe400078e006b */
[----:B------:R-:W-:-:S03]  /*10550*/  IMAD.MOV.U32 R99, RZ, RZ, R103 ;  /* 0x000000ffff637224 */ /* 0x000fc600078e0067 */
[----:B------:R1:W-:Y:S01]  /*10560*/  STL [R1+0x2dc], R0 ;  /* 0x0002dc0001007387 */ /* 0x0003e20000100800 */
[----:B------:R-:W-:-:S03]  /*10570*/  IMAD.MOV.U32 R102, RZ, RZ, R114 ;  /* 0x000000ffff667224 */ /* 0x000fc600078e0072 */
[----:B------:R-:W-:Y:S01]  /*10580*/  STL [R1+0x2e8], R96 ;  /* 0x0002e86001007387 */ /* 0x000fe20000100800 */
[----:B------:R-:W-:-:S03]  /*10590*/  IMAD.MOV.U32 R103, RZ, RZ, R115 ;  /* 0x000000ffff677224 */ /* 0x000fc600078e0073 */
[----:B------:R-:W4:Y:S01]  /*105a0*/  LDL.LU.64 R100, [R1+0x300] ;  /* 0x0003000001647983 */ /* 0x000f220000300a00 */
[----:B------:R-:W-:Y:S02]  /*105b0*/  IMAD.MOV.U32 R114, RZ, RZ, R116 ;  /* 0x000000ffff727224 */ /* 0x000fe400078e0074 */
[----:B------:R-:W-:Y:S01]  /*105c0*/  IMAD.MOV.U32 R115, RZ, RZ, R117 ;  /* 0x000000ffff737224 */ /* 0x000fe200078e0075 */
[----:B------:R-:W-:Y:S01]  /*105d0*/  MOV R117, R121 ;  /* 0x0000007900757202 */ /* 0x000fe20000000f00 */
[----:B------:R-:W-:Y:S02]  /*105e0*/  IMAD.MOV.U32 R116, RZ, RZ, R120 ;  /* 0x000000ffff747224 */ /* 0x000fe400078e0078 */
[----:B------:R-:W-:Y:S02]  /*105f0*/  IMAD.MOV.U32 R120, RZ, RZ, R124 ;  /* 0x000000ffff787224 */ /* 0x000fe400078e007c */
[----:B------:R-:W-:Y:S02]  /*10600*/  IMAD.MOV.U32 R121, RZ, RZ, R125 ;  /* 0x000000ffff797224 */ /* 0x000fe400078e007d */
[----:B------:R-:W4:Y:S04]  /*10610*/  LDL.LU.64 R124, [R1+0x380] ;  /* 0x00038000017c7983 */ /* 0x000f280000300a00 */
[----:B--2---:R-:W2:Y:S01]  /*10620*/  LDL.LU.64 R106, [R1+0x510] ;  /* 0x00051000016a7983 */ /* 0x004ea20000300a00 */
[----:B-1----:R-:W-:-:S05]  /*10630*/  IMAD.MOV.U32 R0, RZ, RZ, R97 ;  /* 0x000000ffff007224 */ /* 0x002fca00078e0061 */
[----:B------:R1:W-:Y:S04]  /*10640*/  STL [R1+0x2e4], R0 ;  /* 0x0002e40001007387 */ /* 0x0003e80000100800 */
[----:B---3--:R-:W-:Y:S01]  /*10650*/  STL [R1+0x2f0], R94 ;  /* 0x0002f05e01007387 */ /* 0x008fe20000100800 */
[----:B-1----:R-:W-:-:S03]  /*10660*/  IMAD.MOV.U32 R0, RZ, RZ, R95 ;  /* 0x000000ffff007224 */ /* 0x002fc600078e005f */
[----:B------:R-:W3:Y:S04]  /*10670*/  LDL.LU.64 R96, [R1+0x480] ;  /* 0x0004800001607983 */ /* 0x000ee80000300a00 */
[----:B------:R-:W-:Y:S04]  /*10680*/  STL [R1+0x2f8], R104 ;  /* 0x0002f86801007387 */ /* 0x000fe80000100800 */
[----:B------:R1:W-:Y:S02]  /*10690*/  STL [R1+0x2ec], R0 ;  /* 0x0002ec0001007387 */ /* 0x0003e40000100800 */
[----:B-1----:R-:W-:-:S02]  /*106a0*/  IMAD.MOV.U32 R0, RZ, RZ, R105 ;  /* 0x000000ffff007224 */ /* 0x002fc400078e0069 */
[----:B------:R-:W-:-:S03]  /*106b0*/  IMAD.MOV.U32 R104, RZ, RZ, R144 ;  /* 0x000000ffff687224 */ /* 0x000fc600078e0090 */
[----:B------:R4:W-:Y:S01]  /*106c0*/  STL [R1+0x2f4], R0 ;  /* 0x0002f40001007387 */ /* 0x0009e20000100800 */
[----:B------:R-:W-:-:S03]  /*106d0*/  IMAD.MOV.U32 R105, RZ, RZ, R145 ;  /* 0x000000ffff697224 */ /* 0x000fc600078e0091 */
[----:B------:R-:W3:Y:S01]  /*106e0*/  LDL.LU.64 R144, [R1+0x550] ;  /* 0x0005500001907983 */ /* 0x000ee20000300a00 */
[----:B----4-:R-:W-:-:S03]  /*106f0*/  IMAD.MOV.U32 R0, RZ, RZ, R101 ;  /* 0x000000ffff007224 */ /* 0x010fc600078e0065 */
[----:B------:R-:W-:Y:S04]  /*10700*/  STL [R1+0x300], R100 ;  /* 0x0003006401007387 */ /* 0x000fe80000100800 */
[----:B------:R1:W-:Y:S04]  /*10710*/  STL [R1+0x2fc], R0 ;  /* 0x0002fc0001007387 */ /* 0x0003e80000100800 */
[----:B--2---:R2:W-:Y:S01]  /*10720*/  STL [R1+0x308], R106 ;  /* 0x0003086a01007387 */ /* 0x0045e20000100800 */
[----:B-1----:R-:W-:-:S03]  /*10730*/  IMAD.MOV.U32 R0, RZ, RZ, R107 ;  /* 0x000000ffff007224 */ /* 0x002fc600078e006b */
[----:B------:R-:W4:Y:S04]  /*10740*/  LDL.LU.64 R100, [R1+0x530] ;  /* 0x0005300001647983 */ /* 0x000f280000300a00 */
[----:B------:R3:W-:Y:S01]  /*10750*/  STL [R1+0x304], R0 ;  /* 0x0003040001007387 */ /* 0x0007e20000100800 */
[----:B--2---:R-:W-:Y:S02]  /*10760*/  IMAD.MOV.U32 R106, RZ, RZ, R108 ;  /* 0x000000ffff6a7224 */ /* 0x004fe400078e006c */
[----:B------:R-:W-:Y:S02]  /*10770*/  IMAD.MOV.U32 R107, RZ, RZ, R109 ;  /* 0x000000ffff6b7224 */ /* 0x000fe400078e006d */
[----:B------:R-:W-:Y:S02]  /*10780*/  IMAD.MOV.U32 R108, RZ, RZ, R112 ;  /* 0x000000ffff6c7224 */ /* 0x000fe400078e0070 */
[----:B------:R-:W-:-:S02]  /*10790*/  IMAD.MOV.U32 R109, RZ, RZ, R113 ;  /* 0x000000ffff6d7224 */ /* 0x000fc400078e0071 */
[----:B------:R-:W2:Y:S01]  /*107a0*/  LDL.LU.64 R112, [R1+0x4a0] ;  /* 0x0004a00001707983 */ /* 0x000ea20000300a00 */
[----:B---3--:R-:W-:-:S03]  /*107b0*/  MOV R0, R97 ;  /* 0x0000006100007202 */ /* 0x008fc60000000f00 */
[----:B------:R-:W-:Y:S04]  /*107c0*/  STL [R1+0x310], R96 ;  /* 0x0003106001007387 */ /* 0x000fe80000100800 */
[----:B------:R1:W-:Y:S04]  /*107d0*/  STL [R1+0x318], R122 ;  /* 0x0003187a01007387 */ /* 0x0003e80000100800 */
[----:B------:R3:W-:Y:S01]  /*107e0*/  STL [R1+0x30c], R0 ;  /* 0x00030c0001007387 */ /* 0x0007e20000100800 */
[----:B-1----:R-:W-:Y:S02]  /*107f0*/  IMAD.MOV.U32 R122, RZ, RZ, R124 ;  /* 0x000000ffff7a7224 */ /* 0x002fe400078e007c */
[----:B---3--:R-:W-:-:S02]  /*10800*/  IMAD.MOV.U32 R0, RZ, RZ, R123 ;  /* 0x000000ffff007224 */ /* 0x008fc400078e007b */
[----:B------:R-:W-:Y:S02]  /*10810*/  IMAD.MOV.U32 R123, RZ, RZ, R125 ;  /* 0x000000ffff7b7224 */ /* 0x000fe400078e007d */
[----:B------:R-:W-:Y:S02]  /*10820*/  IMAD.MOV.U32 R124, RZ, RZ, R126 ;  /* 0x000000ffff7c7224 */ /* 0x000fe400078e007e */
[----:B------:R-:W-:Y:S02]  /*10830*/  IMAD.MOV.U32 R125, RZ, RZ, R127 ;  /* 0x000000ffff7d7224 */ /* 0x000fe400078e007f */
[----:B------:R-:W-:Y:S02]  /*10840*/  IMAD.MOV.U32 R126, RZ, RZ, R128 ;  /* 0x000000ffff7e7224 */ /* 0x000fe400078e0080 */
[----:B------:R-:W-:Y:S02]  /*10850*/  IMAD.MOV.U32 R127, RZ, RZ, R129 ;  /* 0x000000ffff7f7224 */ /* 0x000fe400078e0081 */
[----:B------:R-:W-:-:S02]  /*10860*/  IMAD.MOV.U32 R128, RZ, RZ, R130 ;  /* 0x000000ffff807224 */ /* 0x000fc400078e0082 */
[----:B------:R-:W-:Y:S01]  /*10870*/  IMAD.MOV.U32 R129, RZ, RZ, R131 ;  /* 0x000000ffff817224 */ /* 0x000fe200078e0083 */
[----:B------:R1:W-:Y:S01]  /*10880*/  STL [R1+0x314], R0 ;  /* 0x0003140001007387 */ /* 0x0003e20000100800 */
[----:B------:R-:W-:Y:S02]  /*10890*/  IMAD.MOV.U32 R130, RZ, RZ, R132 ;  /* 0x000000ffff827224 */ /* 0x000fe400078e0084 */
[----:B------:R-:W-:Y:S02]  /*108a0*/  IMAD.MOV.U32 R131, RZ, RZ, R133 ;  /* 0x000000ffff837224 */ /* 0x000fe400078e0085 */
[----:B------:R-:W-:Y:S01]  /*108b0*/  IMAD.MOV.U32 R132, RZ, RZ, R134 ;  /* 0x000000ffff847224 */ /* 0x000fe200078e0086 */
[----:B------:R-:W-:Y:S01]  /*108c0*/  MOV R134, R136 ;  /* 0x0000008800867202 */ /* 0x000fe20000000f00 */
[----:B------:R-:W-:Y:S02]  /*108d0*/  IMAD.MOV.U32 R133, RZ, RZ, R135 ;  /* 0x000000ffff857224 */ /* 0x000fe400078e0087 */
[----:B------:R-:W-:-:S02]  /*108e0*/  IMAD.MOV.U32 R135, RZ, RZ, R137 ;  /* 0x000000ffff877224 */ /* 0x000fc400078e0089 */
[----:B-1----:R-:W-:Y:S02]  /*108f0*/  IMAD.MOV.U32 R0, RZ, RZ, R99 ;  /* 0x000000ffff007224 */ /* 0x002fe400078e0063 */
[----:B------:R-:W-:Y:S02]  /*10900*/  IMAD.MOV.U32 R136, RZ, RZ, R138 ;  /* 0x000000ffff887224 */ /* 0x000fe400078e008a */
[----:B------:R-:W-:Y:S01]  /*10910*/  IMAD.MOV.U32 R137, RZ, RZ, R139 ;  /* 0x000000ffff897224 */ /* 0x000fe200078e008b */
[----:B------:R-:W-:Y:S01]  /*10920*/  STL [R1+0x320], R98 ;  /* 0x0003206201007387 */ /* 0x000fe20000100800 */
[----:B------:R-:W-:Y:S02]  /*10930*/  IMAD.MOV.U32 R138, RZ, RZ, R140 ;  /* 0x000000ffff8a7224 */ /* 0x000fe400078e008c */
[----:B------:R-:W-:Y:S02]  /*10940*/  IMAD.MOV.U32 R139, RZ, RZ, R141 ;  /* 0x000000ffff8b7224 */ /* 0x000fe400078e008d */
[----:B------:R-:W-:-:S02]  /*10950*/  IMAD.MOV.U32 R140, RZ, RZ, R142 ;  /* 0x000000ffff8c7224 */ /* 0x000fc400078e008e */
[----:B------:R-:W-:Y:S02]  /*10960*/  IMAD.MOV.U32 R141, RZ, RZ, R143 ;  /* 0x000000ffff8d7224 */ /* 0x000fe400078e008f */
[----:B------:R-:W3:Y:S04]  /*10970*/  LDL.LU.64 R142, [R1+0x590] ;  /* 0x00059000018e7983 */ /* 0x000ee80000300a00 */
[----:B------:R4:W-:Y:S02]  /*10980*/  STL [R1+0x31c], R0 ;  /* 0x00031c0001007387 */ /* 0x0009e40000100800 */
[----:B----4-:R-:W-:Y:S02]  /*10990*/  IMAD.MOV.U32 R0, RZ, RZ, R101 ;  /* 0x000000ffff007224 */ /* 0x010fe400078e0065 */
[----:B------:R-:W-:Y:S04]  /*109a0*/  STL [R1+0x328], R100 ;  /* 0x0003286401007387 */ /* 0x000fe80000100800 */
[----:B------:R1:W-:Y:S04]  /*109b0*/  STL [R1+0x324], R0 ;  /* 0x0003240001007387 */ /* 0x0003e80000100800 */
[----:B--2---:R2:W-:Y:S01]  /*109c0*/  STL [R1+0x330], R112 ;  /* 0x0003307001007387 */ /* 0x0045e20000100800 */
[----:B-1----:R-:W-:-:S02]  /*109d0*/  IMAD.MOV.U32 R0, RZ, RZ, R113 ;  /* 0x000000ffff007224 */ /* 0x002fc400078e0071 */
[----:B--2---:R-:W-:Y:S02]  /*109e0*/  IMAD.MOV.U32 R112, RZ, RZ, R114 ;  /* 0x000000ffff707224 */ /* 0x004fe400078e0072 */
[----:B------:R-:W-:Y:S02]  /*109f0*/  IMAD.MOV.U32 R113, RZ, RZ, R115 ;  /* 0x000000ffff717224 */ /* 0x000fe400078e0073 */
[----:B------:R-:W2:Y:S04]  /*10a00*/  LDL.LU.64 R114, [R1+0x570] ;  /* 0x0005700001727983 */ /* 0x000ea80000300a00 */
[----:B------:R1:W-:Y:S04]  /*10a10*/  STL [R1+0x32c], R0 ;  /* 0x00032c0001007387 */ /* 0x0003e80000100800 */
[----:B------:R-:W-:Y:S01]  /*10a20*/  STL [R1+0x338], R102 ;  /* 0x0003386601007387 */ /* 0x000fe20000100800 */
[----:B-1----:R-:W-:-:S05]  /*10a30*/  IMAD.MOV.U32 R0, RZ, RZ, R103 ;  /* 0x000000ffff007224 */ /* 0x002fca00078e0067 */
[----:B------:R1:W-:Y:S04]  /*10a40*/  STL [R1+0x334], R0 ;  /* 0x0003340001007387 */ /* 0x0003e80000100800 */
[----:B------:R-:W-:Y:S01]  /*10a50*/  STL [R1+0x340], R104 ;  /* 0x0003406801007387 */ /* 0x000fe20000100800 */
[----:B-1----:R-:W-:-:S03]  /*10a60*/  MOV R0, R105 ;  /* 0x0000006900007202 */ /* 0x002fc60000000f00 */
[----:B------:R-:W-:Y:S04]  /*10a70*/  STL [R1+0x348], R144 ;  /* 0x0003489001007387 */ /* 0x000fe80000100800 */
[----:B------:R1:W-:Y:S02]  /*10a80*/  STL [R1+0x33c], R0 ;  /* 0x00033c0001007387 */ /* 0x0003e40000100800 */
[----:B-1----:R-:W-:Y:S02]  /*10a90*/  IMAD.MOV.U32 R0, RZ, RZ, R145 ;  /* 0x000000ffff007224 */ /* 0x002fe400078e0091 */
[----:B------:R-:W-:Y:S02]  /*10aa0*/  IMAD.MOV.U32 R144, RZ, RZ, R146 ;  /* 0x000000ffff907224 */ /* 0x000fe400078e0092 */
[----:B------:R-:W-:Y:S01]  /*10ab0*/  IMAD.MOV.U32 R145, RZ, RZ, R147 ;  /* 0x000000ffff917224 */ /* 0x000fe200078e0093 */
[----:B------:R1:W-:Y:S01]  /*10ac0*/  STL [R1+0x344], R0 ;  /* 0x0003440001007387 */ /* 0x0003e20000100800 */
[----:B------:R-:W-:-:S02]  /*10ad0*/  IMAD.MOV.U32 R146, RZ, RZ, R148 ;  /* 0x000000ffff927224 */ /* 0x000fc400078e0094 */
[----:B------:R-:W-:Y:S02]  /*10ae0*/  IMAD.MOV.U32 R147, RZ, RZ, R149 ;  /* 0x000000ffff937224 */ /* 0x000fe400078e0095 */
[----:B------:R-:W4:Y:S01]  /*10af0*/  LDL.LU.64 R148, [R1+0x500] ;  /* 0x0005000001947983 */ /* 0x000f220000300a00 */
[----:B-1----:R-:W-:-:S03]  /*10b00*/  IMAD.MOV.U32 R0, RZ, RZ, R107 ;  /* 0x000000ffff007224 */ /* 0x002fc600078e006b */
[----:B------:R-:W-:Y:S04]  /*10b10*/  STL [R1+0x350], R106 ;  /* 0x0003506a01007387 */ /* 0x000fe80000100800 */
[----:B------:R-:W-:Y:S04]  /*10b20*/  STL [R1+0x358], R108 ;  /* 0x0003586c01007387 */ /* 0x000fe80000100800 */
[----:B------:R1:W-:Y:S04]  /*10b30*/  STL [R1+0x34c], R0 ;  /* 0x00034c0001007387 */ /* 0x0003e80000100800 */
[----:B------:R-:W-:Y:S01]  /*10b40*/  STL [R1+0x360], R110 ;  /* 0x0003606e01007387 */ /* 0x000fe20000100800 */
[----:B-1----:R-:W-:-:S05]  /*10b50*/  IMAD.MOV.U32 R0, RZ, RZ, R109 ;  /* 0x000000ffff007224 */ /* 0x002fca00078e006d */
[----:B------:R1:W-:Y:S02]  /*10b60*/  STL [R1+0x354], R0 ;  /* 0x0003540001007387 */ /* 0x0003e40000100800 */
[----:B-1----:R-:W-:-:S05]  /*10b70*/  IMAD.MOV.U32 R0, RZ, RZ, R111 ;  /* 0x000000ffff007224 */ /* 0x002fca00078e006f */
[----:B------:R2:W-:Y:S01]  /*10b80*/  STL [R1+0x35c], R0 ;  /* 0x00035c0001007387 */ /* 0x0005e20000100800 */
[----:B------:R-:W-:Y:S02]  /*10b90*/  IMAD.MOV.U32 R94, RZ, RZ, R112 ;  /* 0x000000ffff5e7224 */ /* 0x000fe400078e0070 */
[----:B------:R-:W-:Y:S01]  /*10ba0*/  IMAD.MOV.U32 R95, RZ, RZ, R113 ;  /* 0x000000ffff5f7224 */ /* 0x000fe200078e0071 */
[----:B------:R-:W-:Y:S01]  /*10bb0*/  MOV R109, R119 ;  /* 0x00000077006d7202 */ /* 0x000fe20000000f00 */
        /* <DEDUP_REMOVED lines=15> */
[----:B--2---:R-:W-:Y:S01]  /*10cb0*/  IMAD.MOV.U32 R0, RZ, RZ, R115 ;  /* 0x000000ffff007224 */ /* 0x004fe200078e0073 */
[----:B------:R-:W-:Y:S04]  /*10cc0*/  STL [R1+0x368], R114 ;  /* 0x0003687201007387 */ /* 0x000fe80000100800 */
[----:B------:R-:W-:Y:S04]  /*10cd0*/  STL [R1+0x370], R116 ;  /* 0x0003707401007387 */ /* 0x000fe80000100800 */
        /* <DEDUP_REMOVED lines=9> */
[----:B------:R1:W-:Y:S01]  /*10d70*/  STL [R1+0x37c], R0 ;  /* 0x00037c0001007387 */ /* 0x0003e20000100800 */
[----:B------:R-:W-:Y:S02]  /*10d80*/  IMAD.MOV.U32 R114, RZ, RZ, R124 ;  /* 0x000000ffff727224 */ /* 0x000fe400078e007c */
[----:B-1----:R-:W-:-:S05]  /*10d90*/  IMAD.MOV.U32 R0, RZ, RZ, R143 ;  /* 0x000000ffff007224 */ /* 0x002fca00078e008f */
[----:B------:R1:W-:Y:S01]  /*10da0*/  STL [R1+0x384], R0 ;  /* 0x0003840001007387 */ /* 0x0003e20000100800 */
[----:B------:R-:W-:-:S03]  /*10db0*/  IMAD.MOV.U32 R115, RZ, RZ, R125 ;  /* 0x000000ffff737224 */ /* 0x000fc600078e007d */
[----:B----4-:R2:W-:Y:S01]  /*10dc0*/  STL [R1+0x390], R148 ;  /* 0x0003909401007387 */ /* 0x0105e20000100800 */
[----:B------:R-:W-:-:S03]  /*10dd0*/  IMAD.MOV.U32 R124, RZ, RZ, R134 ;  /* 0x000000ffff7c7224 */ /* 0x000fc600078e0086 */
[----:B------:R-:W3:Y:S01]  /*10de0*/  LDL.LU.64 R128, [R1+0x538] ;  /* 0x0005380001807983 */ /* 0x000ee20000300a00 */
[----:B------:R-:W-:Y:S01]  /*10df0*/  MOV R125, R135 ;  /* 0x00000087007d7202 */ /* 0x000fe20000000f00 */
[----:B-1----:R-:W-:Y:S02]  /*10e00*/  IMAD.MOV.U32 R0, RZ, RZ, R149 ;  /* 0x000000ffff007224 */ /* 0x002fe400078e0095 */
[----:B------:R-:W4:Y:S01]  /*10e10*/  LDL.LU.64 R110, [R1+0x580] ;  /* 0x00058000016e7983 */ /* 0x000f220000300a00 */
[----:B------:R-:W-:-:S03]  /*10e20*/  IMAD.MOV.U32 R120, RZ, RZ, R136 ;  /* 0x000000ffff787224 */ /* 0x000fc600078e0088 */
[----:B------:R-:W3:Y:S01]  /*10e30*/  LDL.LU.64 R132, [R1+0x4a8] ;  /* 0x0004a80001847983 */ /* 0x000ee20000300a00 */
[----:B------:R-:W-:-:S03]  /*10e40*/  IMAD.MOV.U32 R121, RZ, RZ, R137 ;  /* 0x000000ffff797224 */ /* 0x000fc600078e0089 */
[----:B------:R-:W4:Y:S04]  /*10e50*/  LDL.LU.64 R100, [R1+0x3c0] ;  /* 0x0003c00001647983 */ /* 0x000f280000300a00 */
[----:B------:R-:W3:Y:S04]  /*10e60*/  LDL.LU.64 R134, [R1+0x4c8] ;  /* 0x0004c80001867983 */ /* 0x000ee80000300a00 */
[----:B------:R-:W3:Y:S01]  /*10e70*/  LDL.LU.64 R104, [R1+0x3e0] ;  /* 0x0003e00001687983 */ /* 0x000ee20000300a00 */
[----:B------:R-:W-:-:S03]  /*10e80*/  IMAD.MOV.U32 R122, RZ, RZ, R138 ;  /* 0x000000ffff7a7224 */ /* 0x000fc600078e008a */
[----:B------:R-:W3:Y:S01]  /*10e90*/  LDL.LU.64 R136, [R1+0x5e0] ;  /* 0x0005e00001887983 */ /* 0x000ee20000300a00 */
[----:B------:R-:W-:-:S03]  /*10ea0*/  IMAD.MOV.U32 R123, RZ, RZ, R139 ;  /* 0x000000ffff7b7224 */ /* 0x000fc600078e008b */
[----:B------:R1:W-:Y:S04]  /*10eb0*/  STL [R1+0x38c], R0 ;  /* 0x00038c0001007387 */ /* 0x0003e80000100800 */
[----:B------:R-:W3:Y:S04]  /*10ec0*/  LDL.LU.64 R116, [R1+0x560] ;  /* 0x0005600001747983 */ /* 0x000ee80000300a00 */
[----:B--2---:R-:W2:Y:S04]  /*10ed0*/  LDL.LU.64 R148, [R1+0x578] ;  /* 0x0005780001947983 */ /* 0x004ea80000300a00 */
[----:B------:R-:W2:Y:S04]  /*10ee0*/  LDL.LU.64 R138, [R1+0x5f8] ;  /* 0x0005f800018a7983 */ /* 0x000ea80000300a00 */
[----:B------:R-:W2:Y:S04]  /*10ef0*/  LDL.LU.64 R140, [R1+0x760] ;  /* 0x00076000018c7983 */ /* 0x000ea80000300a00 */
[----:B------:R-:W2:Y:S04]  /*10f00*/  LDL.LU.64 R142, [R1+0x748] ;  /* 0x00074800018e7983 */ /* 0x000ea80000300a00 */
[----:B------:R-:W2:Y:S04]  /*10f10*/  LDL.LU.64 R144, [R1+0x728] ;  /* 0x0007280001907983 */ /* 0x000ea80000300a00 */
[----:B------:R-:W2:Y:S04]  /*10f20*/  LDL.LU.64 R146, [R1+0x6c0] ;  /* 0x0006c00001927983 */ /* 0x000ea80000300a00 */
[----:B------:R-:W4:Y:S01]  /*10f30*/  LDL.LU.64 R102, [R1+0x5b0] ;  /* 0x0005b00001667983 */ /* 0x000f220000300a00 */
[----:B-1----:R-:W-:-:S03]  /*10f40*/  IMAD.MOV.U32 R0, RZ, RZ, R95 ;  /* 0x000000ffff007224 */ /* 0x002fc600078e005f */
[----:B------:R-:W-:Y:S04]  /*10f50*/  STL [R1+0x398], R94 ;  /* 0x0003985e01007387 */ /* 0x000fe80000100800 */
[----:B------:R1:W-:Y:S04]  /*10f60*/  STL [R1+0x394], R0 ;  /* 0x0003940001007387 */ /* 0x0003e80000100800 */
[----:B------:R1:W-:Y:S02]  /*10f70*/  STL [R1+0x3a0], R108 ;  /* 0x0003a06c01007387 */ /* 0x0003e40000100800 */
[----:B-1----:R-:W-:-:S05]  /*10f80*/  MOV R0, R109 ;  /* 0x0000006d00007202 */ /* 0x002fca0000000f00 */
[----:B------:R4:W-:Y:S04]  /*10f90*/  STL [R1+0x39c], R0 ;  /* 0x00039c0001007387 */ /* 0x0009e80000100800 */
[----:B------:R-:W3:Y:S01]  /*10fa0*/  LDL.LU.64 R108, [R1+0x5d0] ;  /* 0x0005d000016c7983 */ /* 0x000ee20000300a00 */
[----:B----4-:R-:W-:-:S03]  /*10fb0*/  IMAD.MOV.U32 R0, RZ, RZ, R103 ;  /* 0x000000ffff007224 */ /* 0x010fc600078e0067 */
[----:B------:R1:W-:Y:S04]  /*10fc0*/  STL [R1+0x3a8], R102 ;  /* 0x0003a86601007387 */ /* 0x0003e80000100800 */
[----:B------:R4:W-:Y:S01]  /*10fd0*/  STL [R1+0x3a4], R0 ;  /* 0x0003a40001007387 */ /* 0x0009e20000100800 */
[----:B-1----:R-:W-:Y:S02]  /*10fe0*/  IMAD.MOV.U32 R102, RZ, RZ, R106 ;  /* 0x000000ffff667224 */ /* 0x002fe400078e006a */
[----:B------:R-:W-:Y:S02]  /*10ff0*/  IMAD.MOV.U32 R103, RZ, RZ, R107 ;  /* 0x000000ffff677224 */ /* 0x000fe400078e006b */
[----:B------:R-:W2:Y:S01]  /*11000*/  LDL.LU.64 R106, [R1+0x5f0] ;  /* 0x0005f000016a7983 */ /* 0x000ea20000300a00 */
[----:B----4-:R-:W-:-:S03]  /*11010*/  IMAD.MOV.U32 R0, RZ, RZ, R97 ;  /* 0x000000ffff007224 */ /* 0x010fc600078e0061 */
[----:B------:R-:W-:Y:S04]  /*11020*/  STL [R1+0x3b0], R96 ;  /* 0x0003b06001007387 */ /* 0x000fe80000100800 */
[----:B------:R-:W-:Y:S04]  /*11030*/  STL [R1+0x3b8], R98 ;  /* 0x0003b86201007387 */ /* 0x000fe80000100800 */
[----:B------:R1:W-:Y:S02]  /*11040*/  STL [R1+0x3ac], R0 ;  /* 0x0003ac0001007387 */ /* 0x0003e40000100800 */
[----:B-1----:R-:W-:-:S05]  /*11050*/  IMAD.MOV.U32 R0, RZ, RZ, R99 ;  /* 0x000000ffff007224 */ /* 0x002fca00078e0063 */
[----:B------:R1:W-:Y:S04]  /*11060*/  STL [R1+0x3b4], R0 ;  /* 0x0003b40001007387 */ /* 0x0003e80000100800 */
[----:B------:R-:W-:Y:S01]  /*11070*/  STL [R1+0x3c0], R100 ;  /* 0x0003c06401007387 */ /* 0x000fe20000100800 */
[----:B-1----:R-:W-:-:S05]  /*11080*/  IMAD.MOV.U32 R0, RZ, RZ, R101 ;  /* 0x000000ffff007224 */ /* 0x002fca00078e0065 */
[----:B------:R1:W-:Y:S04]  /*11090*/  STL [R1+0x3bc], R0 ;  /* 0x0003bc0001007387 */ /* 0x0003e80000100800 */
[----:B---3--:R3:W-:Y:S01]  /*110a0*/  STL [R1+0x3c8], R108 ;  /* 0x0003c86c01007387 */ /* 0x0087e20000100800 */
[----:B-1----:R-:W-:-:S05]  /*110b0*/  IMAD.MOV.U32 R0, RZ, RZ, R109 ;  /* 0x000000ffff007224 */ /* 0x002fca00078e006d */
[----:B------:R1:W-:Y:S01]  /*110c0*/  STL [R1+0x3c4], R0 ;  /* 0x0003c40001007387 */ /* 0x0003e20000100800 */
[----:B---3--:R-:W-:Y:S02]  /*110d0*/  IMAD.MOV.U32 R108, RZ, RZ, R112 ;  /* 0x000000ffff6c7224 */ /* 0x008fe400078e0070 */
[----:B------:R-:W-:Y:S02]  /*110e0*/  IMAD.MOV.U32 R109, RZ, RZ, R113 ;  /* 0x000000ffff6d7224 */ /* 0x000fe400078e0071 */
[----:B------:R-:W-:Y:S02]  /*110f0*/  IMAD.MOV.U32 R112, RZ, RZ, R122 ;  /* 0x000000ffff707224 */ /* 0x000fe400078e007a */
[----:B------:R-:W-:Y:S01]  /*11100*/  IMAD.MOV.U32 R113, RZ, RZ, R123 ;  /* 0x000000ffff717224 */ /* 0x000fe200078e007b */
[----:B-1----:R-:W-:Y:S01]  /*11110*/  MOV R0, R131 ;  /* 0x0000008300007202 */ /* 0x002fe20000000f00 */
[----:B------:R-:W-:Y:S01]  /*11120*/  IMAD.MOV.U32 R122, RZ, RZ, R126 ;  /* 0x000000ffff7a7224 */ /* 0x000fe200078e007e */
[----:B------:R1:W-:Y:S01]  /*11130*/  STL [R1+0x3d0], R130 ;  /* 0x0003d08201007387 */ /* 0x0003e20000100800 */
[----:B------:R-:W-:-:S02]  /*11140*/  IMAD.MOV.U32 R123, RZ, RZ, R127 ;  /* 0x000000ffff7b7224 */ /* 0x000fc400078e007f */
[----:B------:R-:W-:Y:S02]  /*11150*/  IMAD.MOV.U32 R126, RZ, RZ, R150 ;  /* 0x000000ffff7e7224 */ /* 0x000fe400078e0096 */
[----:B------:R-:W-:Y:S02]  /*11160*/  IMAD.MOV.U32 R127, RZ, RZ, R151 ;  /* 0x000000ffff7f7224 */ /* 0x000fe400078e0097 */
[----:B------:R-:W3:Y:S04]  /*11170*/  LDL.LU.64 R150, [R1+0x558] ;  /* 0x0005580001967983 */ /* 0x000ee80000300a00 */
[----:B------:R4:W-:Y:S04]  /*11180*/  STL [R1+0x3cc], R0 ;  /* 0x0003cc0001007387 */ /* 0x0009e80000100800 */
[----:B-1----:R-:W3:Y:S01]  /*11190*/  LDL.LU.64 R130, [R1+0x610] ;  /* 0x0006100001827983 */ /* 0x002ee20000300a00 */
[----:B----4-:R-:W-:-:S03]  /*111a0*/  IMAD.MOV.U32 R0, RZ, RZ, R103 ;  /* 0x000000ffff007224 */ /* 0x010fc600078e0067 */
[----:B------:R-:W-:Y:S04]  /*111b0*/  STL [R1+0x3d8], R102 ;  /* 0x0003d86601007387 */ /* 0x000fe80000100800 */
[----:B------:R1:W-:Y:S04]  /*111c0*/  STL [R1+0x3d4], R0 ;  /* 0x0003d40001007387 */ /* 0x0003e80000100800 */
[----:B------:R-:W-:Y:S01]  /*111d0*/  STL [R1+0x3e0], R104 ;  /* 0x0003e06801007387 */ /* 0x000fe20000100800 */
[----:B-1----:R-:W-:-:S05]  /*111e0*/  IMAD.MOV.U32 R0, RZ, RZ, R105 ;  /* 0x000000ffff007224 */ /* 0x002fca00078e0069 */
[----:B------:R2:W-:Y:S02]  /*111f0*/  STL [R1+0x3dc], R0 ;  /* 0x0003dc0001007387 */ /* 0x0005e40000100800 */
[----:B--2---:R-:W-:Y:S02]  /*11200*/  IMAD.MOV.U32 R0, RZ, RZ, R107 ;  /* 0x000000ffff007224 */ /* 0x004fe400078e006b */
[----:B------:R-:W-:Y:S04]  /*11210*/  STL [R1+0x3e8], R106 ;  /* 0x0003e86a01007387 */ /* 0x000fe80000100800 */
[----:B------:R-:W-:Y:S04]  /*11220*/  STL [R1+0x3f0], R116 ;  /* 0x0003f07401007387 */ /* 0x000fe80000100800 */
[----:B------:R1:W-:Y:S02]  /*11230*/  STL [R1+0x3e4], R0 ;  /* 0x0003e40001007387 */ /* 0x0003e40000100800 */
[----:B-1----:R-:W-:-:S02]  /*11240*/  IMAD.MOV.U32 R0, RZ, RZ, R117 ;  /* 0x000000ffff007224 */ /* 0x002fc400078e0075 */
[----:B------:R-:W2:Y:S04]  /*11250*/  LDL.LU.64 R116, [R1+0x630] ;  /* 0x0006300001747983 */ /* 0x000ea80000300a00 */
[----:B------:R1:W-:Y:S04]  /*11260*/  STL [R1+0x3ec], R0 ;  /* 0x0003ec0001007387 */ /* 0x0003e80000100800 */
[----:B------:R-:W-:Y:S01]  /*11270*/  STL [R1+0x3f8], R108 ;  /* 0x0003f86c01007387 */ /* 0x000fe20000100800 */
[----:B-1----:R-:W-:-:S05]  /*11280*/  IMAD.MOV.U32 R0, RZ, RZ, R109 ;  /* 0x000000ffff007224 */ /* 0x002fca00078e006d */
[----:B------:R1:W-:Y:S04]  /*11290*/  STL [R1+0x3f4], R0 ;  /* 0x0003f40001007387 */ /* 0x0003e80000100800 */
[----:B------:R4:W-:Y:S01]  /*112a0*/  STL [R1+0x400], R124 ;  /* 0x0004007c01007387 */ /* 0x0009e20000100800 */
[----:B-1----:R-:W-:-:S03]  /*112b0*/  IMAD.MOV.U32 R0, RZ, RZ, R125 ;  /* 0x000000ffff007224 */ /* 0x002fc600078e007d */
[----:B----4-:R-:W4:Y:S04]  /*112c0*/  LDL.LU.64 R124, [R1+0x660] ;  /* 0x00066000017c7983 */ /* 0x010f280000300a00 */
[----:B------:R3:W-:Y:S02]  /*112d0*/  STL [R1+0x3fc], R0 ;  /* 0x0003fc0001007387 */ /* 0x0007e40000100800 */
[----:B---3--:R-:W-:Y:S02]  /*112e0*/  IMAD.MOV.U32 R0, RZ, RZ, R131 ;  /* 0x000000ffff007224 */ /* 0x008fe400078e0083 */
[----:B------:R1:W-:Y:S04]  /*112f0*/  STL [R1+0x408], R130 ;  /* 0x0004088201007387 */ /* 0x0003e80000100800 */
[----:B------:R3:W-:Y:S04]  /*11300*/  STL [R1+0x404], R0 ;  /* 0x0004040001007387 */ /* 0x0007e80000100800 */
[----:B------:R-:W-:Y:S01]  /*11310*/  STL [R1+0x410], R110 ;  /* 0x0004106e01007387 */ /* 0x000fe20000100800 */
[----:B-1----:R-:W-:-:S02]  /*11320*/  IMAD.MOV.U32 R130, RZ, RZ, R132 ;  /* 0x000000ffff827224 */ /* 0x002fc400078e0084 */
[----:B------:R-:W-:Y:S02]  /*11330*/  IMAD.MOV.U32 R131, RZ, RZ, R133 ;  /* 0x000000ffff837224 */ /* 0x000fe400078e0085 */
[----:B------:R-:W-:Y:S02]  /*11340*/  IMAD.MOV.U32 R132, RZ, RZ, R134 ;  /* 0x000000ffff847224 */ /* 0x000fe400078e0086 */
[----:B------:R-:W-:Y:S02]  /*11350*/  IMAD.MOV.U32 R133, RZ, RZ, R135 ;  /* 0x000000ffff857224 */ /* 0x000fe400078e0087 */
[----:B------:R-:W4:Y:S01]  /*11360*/  LDL.LU.64 R134, [R1+0x680] ;  /* 0x0006800001867983 */ /* 0x000f220000300a00 */
[----:B---3--:R-:W-:-:S05]  /*11370*/  MOV R0, R111 ;  /* 0x0000006f00007202 */ /* 0x008fca0000000f00 */
[----:B------:R1:W-:Y:S04]  /*11380*/  STL [R1+0x40c], R0 ;  /* 0x00040c0001007387 */ /* 0x0003e80000100800 */
[----:B------:R-:W-:Y:S04]  /*11390*/  STL [R1+0x418], R112 ;  /* 0x0004187001007387 */ /* 0x000fe80000100800 */
[----:B------:R-:W3:Y:S01]  /*113a0*/  LDL.LU.64 R106, [R1+0x6a0] ;  /* 0x0006a000016a7983 */ /* 0x000ee20000300a00 */
[----:B-1----:R-:W-:-:S03]  /*113b0*/  IMAD.MOV.U32 R0, RZ, RZ, R113 ;  /* 0x000000ffff007224 */ /* 0x002fc600078e0071 */
[----:B------:R-:W-:Y:S04]  /*113c0*/  STL [R1+0x420], R114 ;  /* 0x0004207201007387 */ /* 0x000fe80000100800 */
[----:B------:R1:W-:Y:S02]  /*113d0*/  STL [R1+0x414], R0 ;  /* 0x0004140001007387 */ /* 0x0003e40000100800 */
[----:B-1----:R-:W-:Y:S02]  /*113e0*/  IMAD.MOV.U32 R0, RZ, RZ, R115 ;  /* 0x000000ffff007224 */ /* 0x002fe400078e0073 */
[----:B------:R-:W-:Y:S02]  /*113f0*/  IMAD.MOV.U32 R96, RZ, RZ, R132 ;  /* 0x000000ffff607224 */ /* 0x000fe400078e0084 */
[----:B------:R-:W-:-:S02]  /*11400*/  IMAD.MOV.U32 R97, RZ, RZ, R133 ;  /* 0x000000ffff617224 */ /* 0x000fc400078e0085 */
[----:B------:R-:W-:Y:S02]  /*11410*/  IMAD.MOV.U32 R108, RZ, RZ, R138 ;  /* 0x000000ffff6c7224 */ /* 0x000fe400078e008a */
[----:B------:R-:W-:Y:S02]  /*11420*/  IMAD.MOV.U32 R109, RZ, RZ, R139 ;  /* 0x000000ffff6d7224 */ /* 0x000fe400078e008b */
[----:B------:R-:W-:Y:S02]  /*11430*/  IMAD.MOV.U32 R98, RZ, RZ, R148 ;  /* 0x000000ffff627224 */ /* 0x000fe400078e0094 */
[----:B------:R-:W-:Y:S01]  /*11440*/  IMAD.MOV.U32 R99, RZ, RZ, R149 ;  /* 0x000000ffff637224 */ /* 0x000fe200078e0095 */
[----:B--2---:R-:W-:Y:S04]  /*11450*/  STL [R1+0x428], R116 ;  /* 0x0004287401007387 */ /* 0x004fe80000100800 */
        /* <DEDUP_REMOVED lines=21> */
[----:B------:R1:W-:Y:S02]  /*115b0*/  STL [R1+0x454], R0 ;  /* 0x0004540001007387 */ /* 0x0003e40000100800 */
[----:B-1----:R-:W-:-:S05]  /*115c0*/  IMAD.MOV.U32 R0, RZ, RZ, R131 ;  /* 0x000000ffff007224 */ /* 0x002fca00078e0083 */
[----:B------:R1:W-:Y:S04]  /*115d0*/  STL [R1+0x45c], R0 ;  /* 0x00045c0001007387 */ /* 0x0003e80000100800 */
[----:B------:R-:W-:Y:S01]  /*115e0*/  STL [R1+0x468], R134 ;  /* 0x0004688601007387 */ /* 0x000fe20000100800 */
[----:B-1----:R-:W-:-:S03]  /*115f0*/  IMAD.MOV.U32 R0, RZ, RZ, R135 ;  /* 0x000000ffff007224 */ /* 0x002fc600078e0087 */
[----:B------:R-:W-:Y:S04]  /*11600*/  STL [R1+0x470], R136 ;  /* 0x0004708801007387 */ /* 0x000fe80000100800 */
[----:B------:R1:W-:Y:S04]  /*11610*/  STL [R1+0x464], R0 ;  /* 0x0004640001007387 */ /* 0x0003e80000100800 */
[----:B------:R-:W-:Y:S01]  /*11620*/  STL [R1+0x478], R150 ;  /* 0x0004789601007387 */ /* 0x000fe20000100800 */
[----:B-1----:R-:W-:-:S05]  /*11630*/  MOV R0, R137 ;  /* 0x0000008900007202 */ /* 0x002fca0000000f00 */
[----:B------:R1:W-:Y:S04]  /*11640*/  STL [R1+0x46c], R0 ;  /* 0x00046c0001007387 */ /* 0x0003e80000100800 */
[----:B------:R-:W2:Y:S04]  /*11650*/  LDL.LU.64 R100, [R1+0x4e8] ;  /* 0x0004e80001647983 */ /* 0x000ea80000300a00 */
        /* <DEDUP_REMOVED lines=14> */
[----:B------:R-:W-:-:S03]  /*11740*/  IMAD.MOV.U32 R128, RZ, RZ, R142 ;  /* 0x000000ffff807224 */ /* 0x000fc600078e008e */
[----:B------:R-:W4:Y:S01]  /*11750*/  LDL.LU.64 R118, [R1+0x738] ;  /* 0x0007380001767983 */ /* 0x000f220000300a00 */
[----:B------:R-:W-:-:S03]  /*11760*/  IMAD.MOV.U32 R129, RZ, RZ, R143 ;  /* 0x000000ffff817224 */ /* 0x000fc600078e008f */
[----:B------:R-:W4:Y:S01]  /*11770*/  LDL.LU.64 R130, [R1+0x6e8] ;  /* 0x0006e80001827983 */ /* 0x000f220000300a00 */
[----:B-1----:R-:W-:-:S03]  /*11780*/  IMAD.MOV.U32 R0, RZ, RZ, R151 ;  /* 0x000000ffff007224 */ /* 0x002fc600078e0097 */
[----:B------:R-:W4:Y:S04]  /*11790*/  LDL.LU.64 R120, [R1+0x618] ;  /* 0x0006180001787983 */ /* 0x000f280000300a00 */
[----:B------:R-:W4:Y:S04]  /*117a0*/  LDL.LU.64 R122, [R1+0x700] ;  /* 0x00070000017a7983 */ /* 0x000f280000300a00 */
[----:B------:R-:W4:Y:S01]  /*117b0*/  LDL.LU.64 R142, [R1+0x6f0] ;  /* 0x0006f000018e7983 */ /* 0x000f220000300a00 */
[----:B------:R-:W-:-:S03]  /*117c0*/  IMAD.MOV.U32 R134, RZ, RZ, R146 ;  /* 0x000000ffff867224 */ /* 0x000fc600078e0092 */
[----:B------:R-:W2:Y:S01]  /*117d0*/  LDL.LU.64 R112, [R1+0x598] ;  /* 0x0005980001707983 */ /* 0x000ea20000300a00 */
[----:B------:R-:W-:-:S03]  /*117e0*/  IMAD.MOV.U32 R135, RZ, RZ, R147 ;  /* 0x000000ffff877224 */ /* 0x000fc600078e0093 */
[----:B------:R-:W4:Y:S04]  /*117f0*/  LDL.LU.64 R148, [R1+0x6a8] ;  /* 0x0006a80001947983 */ /* 0x000f280000300a00 */
[----:B------:R-:W-:Y:S04]  /*11800*/  STL [R1+0x480], R96 ;  /* 0x0004806001007387 */ /* 0x000fe80000100800 */
[----:B------:R1:W-:Y:S04]  /*11810*/  STL [R1+0x474], R0 ;  /* 0x0004740001007387 */ /* 0x0003e80000100800 */
[----:B------:R-:W4:Y:S04]  /*11820*/  LDL.LU.64 R146, [R1+0x778] ;  /* 0x0007780001927983 */ /* 0x000f280000300a00 */
[----:B------:R-:W4:Y:S04]  /*11830*/  LDL.LU.64 R150, [R1+0x668] ;  /* 0x0006680001967983 */ /* 0x000f280000300a00 */
[----:B------:R-:W4:Y:S01]  /*11840*/  LDL.LU.64 R94, [R1+0x600] ;  /* 0x00060000015e7983 */ /* 0x000f220000300a00 */
[----:B-1----:R-:W-:-:S03]  /*11850*/  MOV R0, R97 ;  /* 0x0000006100007202 */ /* 0x002fc60000000f00 */
[----:B---3--:R-:W-:Y:S01]  /*11860*/  STL [R1+0x488], R106 ;  /* 0x0004886a01007387 */ /* 0x008fe20000100800 */
[----:B------:R-:W-:-:S03]  /*11870*/  IMAD.MOV.U32 R96, RZ, RZ, R98 ;  /* 0x000000ffff607224 */ /* 0x000fc600078e0062 */
[----:B------:R1:W-:Y:S01]  /*11880*/  STL [R1+0x47c], R0 ;  /* 0x00047c0001007387 */ /* 0x0003e20000100800 */
[----:B------:R-:W-:Y:S02]  /*11890*/  IMAD.MOV.U32 R97, RZ, RZ, R99 ;  /* 0x000000ffff617224 */ /* 0x000fe400078e0063 */
[----:B-1----:R-:W-:Y:S02]  /*118a0*/  IMAD.MOV.U32 R0, RZ, RZ, R107 ;  /* 0x000000ffff007224 */ /* 0x002fe400078e006b */
[----:B--2---:R-:W-:Y:S02]  /*118b0*/  IMAD.MOV.U32 R98, RZ, RZ, R112 ;  /* 0x000000ffff627224 */ /* 0x004fe400078e0070 */
[----:B------:R-:W-:Y:S02]  /*118c0*/  IMAD.MOV.U32 R99, RZ, RZ, R113 ;  /* 0x000000ffff637224 */ /* 0x000fe400078e0071 */
[----:B------:R-:W2:Y:S04]  /*118d0*/  LDL.LU.64 R112, [R1+0x620] ;  /* 0x0006200001707983 */ /* 0x000ea80000300a00 */
[----:B------:R1:W-:Y:S04]  /*118e0*/  STL [R1+0x484], R0 ;  /* 0x0004840001007387 */ /* 0x0003e80000100800 */
[----:B----4-:R-:W-:Y:S04]  /*118f0*/  STL [R1+0x490], R94 ;  /* 0x0004905e01007387 */ /* 0x010fe80000100800 */
[----:B------:R-:W3:Y:S01]  /*11900*/  LDL.LU.64 R106, [R1+0x6b8] ;  /* 0x0006b800016a7983 */ /* 0x000ee20000300a00 */
[----:B-1----:R-:W-:-:S05]  /*11910*/  IMAD.MOV.U32 R0, RZ, RZ, R95 ;  /* 0x000000ffff007224 */ /* 0x002fca00078e005f */
[----:B------:R1:W-:Y:S04]  /*11920*/  STL [R1+0x48c], R0 ;  /* 0x00048c0001007387 */ /* 0x0003e80000100800 */
[----:B------:R-:W-:Y:S01]  /*11930*/  STL [R1+0x498], R96 ;  /* 0x0004986001007387 */ /* 0x000fe20000100800 */
[----:B-1----:R-:W-:-:S05]  /*11940*/  IMAD.MOV.U32 R0, RZ, RZ, R97 ;  /* 0x000000ffff007224 */ /* 0x002fca00078e0061 */
[----:B------:R1:W-:Y:S04]  /*11950*/  STL [R1+0x494], R0 ;  /* 0x0004940001007387 */ /* 0x0003e80000100800 */
[----:B------:R4:W-:Y:S01]  /*11960*/  STL [R1+0x4a0], R100 ;  /* 0x0004a06401007387 */ /* 0x0009e20000100800 */
[----:B-1----:R-:W-:-:S05]  /*11970*/  IMAD.MOV.U32 R0, RZ, RZ, R101 ;  /* 0x000000ffff007224 */ /* 0x002fca00078e0065 */
[----:B------:R3:W-:Y:S04]  /*11980*/  STL [R1+0x49c], R0 ;  /* 0x00049c0001007387 */ /* 0x0007e80000100800 */
[----:B----4-:R-:W4:Y:S01]  /*11990*/  LDL.LU.64 R100, [R1+0x508] ;  /* 0x0005080001647983 */ /* 0x010f220000300a00 */
[----:B---3--:R-:W-:-:S03]  /*119a0*/  IMAD.MOV.U32 R0, RZ, RZ, R107 ;  /* 0x000000ffff007224 */ /* 0x008fc600078e006b */
[----:B------:R1:W-:Y:S04]  /*119b0*/  STL [R1+0x4a8], R106 ;  /* 0x0004a86a01007387 */ /* 0x0003e80000100800 */
[----:B------:R2:W-:Y:S04]  /*119c0*/  STL [R1+0x4a4], R0 ;  /* 0x0004a40001007387 */ /* 0x0005e80000100800 */
[----:B-1----:R-:W3:Y:S01]  /*119d0*/  LDL.LU.64 R106, [R1+0x650] ;  /* 0x00065000016a7983 */ /* 0x002ee20000300a00 */
[----:B--2---:R-:W-:-:S03]  /*119e0*/  IMAD.MOV.U32 R0, RZ, RZ, R113 ;  /* 0x000000ffff007224 */ /* 0x004fc600078e0071 */
[----:B------:R1:W-:Y:S04]  /*119f0*/  STL [R1+0x4b0], R112 ;  /* 0x0004b07001007387 */ /* 0x0003e80000100800 */
[----:B------:R2:W-:Y:S04]  /*11a00*/  STL [R1+0x4ac], R0 ;  /* 0x0004ac0001007387 */ /* 0x0005e80000100800 */
[----:B-1----:R-:W3:Y:S01]  /*11a10*/  LDL.LU.64 R112, [R1+0x528] ;  /* 0x0005280001707983 */ /* 0x002ee20000300a00 */
[----:B--2---:R-:W-:-:S03]  /*11a20*/  IMAD.MOV.U32 R0, RZ, RZ, R99 ;  /* 0x000000ffff007224 */ /* 0x004fc600078e0063 */
[----:B------:R-:W-:Y:S04]  /*11a30*/  STL [R1+0x4b8], R98 ;  /* 0x0004b86201007387 */ /* 0x000fe80000100800 */
[----:B------:R1:W-:Y:S04]  /*11a40*/  STL [R1+0x4b4], R0 ;  /* 0x0004b40001007387 */ /* 0x0003e80000100800 */
[----:B----4-:R-:W-:Y:S01]  /*11a50*/  STL [R1+0x4c0], R100 ;  /* 0x0004c06401007387 */ /* 0x010fe20000100800 */
[----:B-1----:R-:W-:-:S03]  /*11a60*/  IMAD.MOV.U32 R0, RZ, RZ, R101 ;  /* 0x000000ffff007224 */ /* 0x002fc600078e0065 */
[----:B------:R-:W-:Y:S04]  /*11a70*/  STL [R1+0x4c8], R104 ;  /* 0x0004c86801007387 */ /* 0x000fe80000100800 */
[----:B------:R1:W-:Y:S02]  /*11a80*/  STL [R1+0x4bc], R0 ;  /* 0x0004bc0001007387 */ /* 0x0003e40000100800 */
[----:B-1----:R-:W-:Y:S02]  /*11a90*/  IMAD.MOV.U32 R0, RZ, RZ, R105 ;  /* 0x000000ffff007224 */ /* 0x002fe400078e0069 */
[----:B------:R-:W2:Y:S04]  /*11aa0*/  LDL.LU.64 R104, [R1+0x670] ;  /* 0x0006700001687983 */ /* 0x000ea80000300a00 */
[----:B------:R3:W-:Y:S02]  /*11ab0*/  STL [R1+0x4c4], R0 ;  /* 0x0004c40001007387 */ /* 0x0007e40000100800 */
[----:B---3--:R-:W-:-:S02]  /*11ac0*/  MOV R0, R107 ;  /* 0x0000006b00007202 */ /* 0x008fc40000000f00 */
[----:B------:R1:W-:Y:S04]  /*11ad0*/  STL [R1+0x4d0], R106 ;  /* 0x0004d06a01007387 */ /* 0x0003e80000100800 */
[----:B------:R3:W-:Y:S04]  /*11ae0*/  STL [R1+0x4cc], R0 ;  /* 0x0004cc0001007387 */ /* 0x0007e80000100800 */
[----:B-1----:R-:W4:Y:S01]  /*11af0*/  LDL.LU.64 R106, [R1+0x548] ;  /* 0x00054800016a7983 */ /* 0x002f220000300a00 */
[----:B---3--:R-:W-:-:S03]  /*11b00*/  IMAD.MOV.U32 R0, RZ, RZ, R103 ;  /* 0x000000ffff007224 */ /* 0x008fc600078e0067 */
[----:B------:R-:W-:Y:S04]  /*11b10*/  STL [R1+0x4d8], R102 ;  /* 0x0004d86601007387 */ /* 0x000fe80000100800 */
[----:B------:R1:W-:Y:S04]  /*11b20*/  STL [R1+0x4d4], R0 ;  /* 0x0004d40001007387 */ /* 0x0003e80000100800 */
[----:B------:R3:W-:Y:S01]  /*11b30*/  STL [R1+0x4e0], R112 ;  /* 0x0004e07001007387 */ /* 0x0007e20000100800 */
[----:B-1----:R-:W-:-:S03]  /*11b40*/  IMAD.MOV.U32 R0, RZ, RZ, R113 ;  /* 0x000000ffff007224 */ /* 0x002fc600078e0071 */
[----:B------:R1:W-:Y:S04]  /*11b50*/  STL [R1+0x4e8], R130 ;  /* 0x0004e88201007387 */ /* 0x0003e80000100800 */
[----:B------:R1:W-:Y:S04]  /*11b60*/  STL [R1+0x4dc], R0 ;  /* 0x0004dc0001007387 */ /* 0x0003e80000100800 */
[----:B---3--:R-:W3:Y:S01]  /*11b70*/  LDL.LU.64 R112, [R1+0x690] ;  /* 0x0006900001707983 */ /* 0x008ee20000300a00 */
[----:B-1----:R-:W-:Y:S02]  /*11b80*/  IMAD.MOV.U32 R130, RZ, RZ, R134 ;  /* 0x000000ffff827224 */ /* 0x002fe400078e0086 */
[----:B------:R-:W-:-:S02]  /*11b90*/  IMAD.MOV.U32 R0, RZ, RZ, R131 ;  /* 0x000000ffff007224 */ /* 0x000fc400078e0083 */
[----:B------:R-:W-:Y:S02]  /*11ba0*/  IMAD.MOV.U32 R131, RZ, RZ, R135 ;  /* 0x000000ffff837224 */ /* 0x000fe400078e0087 */
[----:B------:R-:W3:Y:S04]  /*11bb0*/  LDL.LU.64 R134, [R1+0x568] ;  /* 0x0005680001867983 */ /* 0x000ee80000300a00 */
[----:B------:R1:W-:Y:S04]  /*11bc0*/  STL [R1+0x4e4], R0 ;  /* 0x0004e40001007387 */ /* 0x0003e80000100800 */
[----:B--2---:R-:W-:Y:S01]  /*11bd0*/  STL [R1+0x4f0], R104 ;  /* 0x0004f06801007387 */ /* 0x004fe20000100800 */
[----:B-1----:R-:W-:-:S05]  /*11be0*/  IMAD.MOV.U32 R0, RZ, RZ, R105 ;  /* 0x000000ffff007224 */ /* 0x002fca00078e0069 */
[----:B------:R1:W-:Y:S04]  /*11bf0*/  STL [R1+0x4ec], R0 ;  /* 0x0004ec0001007387 */ /* 0x0003e80000100800 */
[----:B------:R2:W-:Y:S01]  /*11c00*/  STL [R1+0x4f8], R110 ;  /* 0x0004f86e01007387 */ /* 0x0005e20000100800 */
[----:B-1----:R-:W-:-:S05]  /*11c10*/  IMAD.MOV.U32 R0, RZ, RZ, R111 ;  /* 0x000000ffff007224 */ /* 0x002fca00078e006f */
[----:B------:R4:W-:Y:S04]  /*11c20*/  STL [R1+0x4f4], R0 ;  /* 0x0004f40001007387 */ /* 0x0009e80000100800 */
[----:B--2---:R-:W2:Y:S01]  /*11c30*/  LDL.LU.64 R110, [R1+0x6b0] ;  /* 0x0006b000016e7983 */ /* 0x004ea20000300a00 */
[----:B----4-:R-:W-:-:S03]  /*11c40*/  IMAD.MOV.U32 R0, RZ, RZ, R107 ;  /* 0x000000ffff007224 */ /* 0x010fc600078e006b */
[----:B------:R-:W-:Y:S04]  /*11c50*/  STL [R1+0x500], R106 ;  /* 0x0005006a01007387 */ /* 0x000fe80000100800 */
[----:B------:R1:W-:Y:S04]  /*11c60*/  STL [R1+0x4fc], R0 ;  /* 0x0004fc0001007387 */ /* 0x0003e80000100800 */
[----:B------:R4:W-:Y:S01]  /*11c70*/  STL [R1+0x508], R122 ;  /* 0x0005087a01007387 */ /* 0x0009e20000100800 */
[----:B-1----:R-:W-:-:S03]  /*11c80*/  IMAD.MOV.U32 R0, RZ, RZ, R123 ;  /* 0x000000ffff007224 */ /* 0x002fc600078e007b */
[----:B----4-:R-:W4:Y:S04]  /*11c90*/  LDL.LU.64 R122, [R1+0x588] ;  /* 0x00058800017a7983 */ /* 0x010f280000300a00 */
[----:B------:R1:W-:Y:S04]  /*11ca0*/  STL [R1+0x504], R0 ;  /* 0x0005040001007387 */ /* 0x0003e80000100800 */
[----:B---3--:R3:W-:Y:S01]  /*11cb0*/  STL [R1+0x510], R112 ;  /* 0x0005107001007387 */ /* 0x0087e20000100800 */
[----:B-1----:R-:W-:-:S05]  /*11cc0*/  IMAD.MOV.U32 R0, RZ, RZ, R113 ;  /* 0x000000ffff007224 */ /* 0x002fca00078e0071 */
[----:B------:R1:W-:Y:S01]  /*11cd0*/  STL [R1+0x50c], R0 ;  /* 0x00050c0001007387 */ /* 0x0003e20000100800 */
[----:B---3--:R-:W-:Y:S02]  /*11ce0*/  IMAD.MOV.U32 R112, RZ, RZ, R126 ;  /* 0x000000ffff707224 */ /* 0x008fe400078e007e */
[----:B------:R-:W-:Y:S01]  /*11cf0*/  IMAD.MOV.U32 R113, RZ, RZ, R127 ;  /* 0x000000ffff717224 */ /* 0x000fe200078e007f */
[----:B------:R-:W-:Y:S01]  /*11d00*/  STL [R1+0x518], R108 ;  /* 0x0005186c01007387 */ /* 0x000fe20000100800 */
[----:B------:R-:W-:Y:S01]  /*11d10*/  IMAD.MOV.U32 R126, RZ, RZ, R130 ;  /* 0x000000ffff7e7224 */ /* 0x000fe200078e0082 */
[----:B------:R-:W-:Y:S02]  /*11d20*/  MOV R127, R131 ;  /* 0x00000083007f7202 */ /* 0x000fe40000000f00 */
[----:B------:R-:W3:Y:S01]  /*11d30*/  LDL.LU.64 R130, [R1+0x6c8] ;  /* 0x0006c80001827983 */ /* 0x000ee20000300a00 */
[----:B-1----:R-:W-:-:S05]  /*11d40*/  IMAD.MOV.U32 R0, RZ, RZ, R109 ;  /* 0x000000ffff007224 */ /* 0x002fca00078e006d */
[----:B------:R1:W-:Y:S04]  /*11d50*/  STL [R1+0x514], R0 ;  /* 0x0005140001007387 */ /* 0x0003e80000100800 */
[----:B------:R1:W-:Y:S02]  /*11d60*/  STL [R1+0x520], R134 ;  /* 0x0005208601007387 */ /* 0x0003e40000100800 */
[----:B-1----:R-:W-:Y:S02]  /*11d70*/  IMAD.MOV.U32 R0, RZ, RZ, R135 ;  /* 0x000000ffff007224 */ /* 0x002fe400078e0087 */
[----:B------:R-:W-:Y:S02]  /*11d80*/  IMAD.MOV.U32 R134, RZ, RZ, R138 ;  /* 0x000000ffff867224 */ /* 0x000fe400078e008a */
[----:B------:R-:W-:-:S02]  /*11d90*/  IMAD.MOV.U32 R135, RZ, RZ, R139 ;  /* 0x000000ffff877224 */ /* 0x000fc400078e008b */
[----:B------:R-:W3:Y:S04]  /*11da0*/  LDL.LU.64 R138, [R1+0x5a8] ;  /* 0x0005a800018a7983 */ /* 0x000ee80000300a00 */
[----:B------:R1:W-:Y:S04]  /*11db0*/  STL [R1+0x51c], R0 ;  /* 0x00051c0001007387 */ /* 0x0003e80000100800 */
[----:B------:R2:W-:Y:S01]  /*11dc0*/  STL [R1+0x528], R116 ;  /* 0x0005287401007387 */ /* 0x0005e20000100800 */
[----:B-1----:R-:W-:-:S05]  /*11dd0*/  IMAD.MOV.U32 R0, RZ, RZ, R117 ;  /* 0x000000ffff007224 */ /* 0x002fca00078e0075 */
[----:B------:R1:W-:Y:S01]  /*11de0*/  STL [R1+0x524], R0 ;  /* 0x0005240001007387 */ /* 0x0003e20000100800 */
[----:B--2---:R-:W-:Y:S02]  /*11df0*/  IMAD.MOV.U32 R116, RZ, RZ, R118 ;  /* 0x000000ffff747224 */ /* 0x004fe400078e0076 */
[----:B------:R-:W-:Y:S01]  /*11e00*/  IMAD.MOV.U32 R117, RZ, RZ, R119 ;  /* 0x000000ffff757224 */ /* 0x000fe200078e0077 */
[----:B------:R-:W-:Y:S04]  /*11e10*/  STL [R1+0x530], R110 ;  /* 0x0005306e01007387 */ /* 0x000fe80000100800 */
[----:B------:R-:W2:Y:S01]  /*11e20*/  LDL.LU.64 R118, [R1+0x6e0] ;  /* 0x0006e00001767983 */ /* 0x000ea20000300a00 */
[----:B-1----:R-:W-:-:S05]  /*11e30*/  IMAD.MOV.U32 R0, RZ, RZ, R111 ;  /* 0x000000ffff007224 */ /* 0x002fca00078e006f */
[----:B------:R1:W-:Y:S04]  /*11e40*/  STL [R1+0x52c], R0 ;  /* 0x00052c0001007387 */ /* 0x0003e80000100800 */
[----:B------:R4:W-:Y:S01]  /*11e50*/  STL [R1+0x538], R120 ;  /* 0x0005387801007387 */ /* 0x0009e20000100800 */
[----:B-1----:R-:W-:-:S03]  /*11e60*/  IMAD.MOV.U32 R0, RZ, RZ, R121 ;  /* 0x000000ffff007224 */ /* 0x002fc600078e0079 */
[----:B----4-:R-:W-:Y:S04]  /*11e70*/  STL [R1+0x540], R122 ;  /* 0x0005407a01007387 */ /* 0x010fe80000100800 */
[----:B------:R1:W-:Y:S04]  /*11e80*/  STL [R1+0x534], R0 ;  /* 0x0005340001007387 */ /* 0x0003e80000100800 */
[----:B------:R-:W4:Y:S01]  /*11e90*/  LDL.LU.64 R120, [R1+0x5c8] ;  /* 0x0005c80001787983 */ /* 0x000f220000300a00 */
[----:B-1----:R-:W-:Y:S02]  /*11ea0*/  IMAD.MOV.U32 R0, RZ, RZ, R123 ;  /* 0x000000ffff007224 */ /* 0x002fe400078e007b */
[----:B------:R-:W-:-:S02]  /*11eb0*/  IMAD.MOV.U32 R122, RZ, RZ, R124 ;  /* 0x000000ffff7a7224 */ /* 0x000fc400078e007c */
[----:B------:R-:W-:Y:S01]  /*11ec0*/  IMAD.MOV.U32 R123, RZ, RZ, R125 ;  /* 0x000000ffff7b7224 */ /* 0x000fe200078e007d */
[----:B------:R1:W-:Y:S01]  /*11ed0*/  STL [R1+0x53c], R0 ;  /* 0x00053c0001007387 */ /* 0x0003e20000100800 */
[----:B------:R-:W-:Y:S01]  /*11ee0*/  IMAD.MOV.U32 R124, RZ, RZ, R128 ;  /* 0x000000ffff7c7224 */ /* 0x000fe200078e0080 */
[----:B------:R-:W-:Y:S02]  /*11ef0*/  MOV R125, R129 ;  /* 0x00000081007d7202 */ /* 0x000fe40000000f00 */
[----:B------:R-:W-:Y:S04]  /*11f00*/  STL [R1+0x548], R112 ;  /* 0x0005487001007387 */ /* 0x000fe80000100800 */
[----:B------:R-:W4:Y:S01]  /*11f10*/  LDL.LU.64 R128, [R1+0x6f8] ;  /* 0x0006f80001807983 */ /* 0x000f220000300a00 */
[----:B-1----:R-:W-:-:S05]  /*11f20*/  IMAD.MOV.U32 R0, RZ, RZ, R113 ;  /* 0x000000ffff007224 */ /* 0x002fca00078e0071 */
[----:B------:R1:W-:Y:S04]  /*11f30*/  STL [R1+0x544], R0 ;  /* 0x0005440001007387 */ /* 0x0003e80000100800 */
[----:B---3--:R3:W-:Y:S01]  /*11f40*/  STL [R1+0x550], R130 ;  /* 0x0005508201007387 */ /* 0x0087e20000100800 */
[----:B-1----:R-:W-:-:S05]  /*11f50*/  IMAD.MOV.U32 R0, RZ, RZ, R131 ;  /* 0x000000ffff007224 */ /* 0x002fca00078e0083 */
[----:B------:R1:W-:Y:S01]  /*11f60*/  STL [R1+0x54c], R0 ;  /* 0x00054c0001007387 */ /* 0x0003e20000100800 */
[----:B---3--:R-:W-:Y:S02]  /*11f70*/  IMAD.MOV.U32 R130, RZ, RZ, R136 ;  /* 0x000000ffff827224 */ /* 0x008fe400078e0088 */
[----:B------:R-:W-:Y:S01]  /*11f80*/  IMAD.MOV.U32 R131, RZ, RZ, R137 ;  /* 0x000000ffff837224 */ /* 0x000fe200078e0089 */
[----:B------:R-:W-:Y:S04]  /*11f90*/  STL [R1+0x558], R114 ;  /* 0x0005587201007387 */ /* 0x000fe80000100800 */
[----:B------:R-:W3:Y:S01]  /*11fa0*/  LDL.LU.64 R136, [R1+0x5e8] ;  /* 0x0005e80001887983 */ /* 0x000ee20000300a00 */
[----:B-1----:R-:W-:-:S05]  /*11fb0*/  IMAD.MOV.U32 R0, RZ, RZ, R115 ;  /* 0x000000ffff007224 */ /* 0x002fca00078e0073 */
        /* <DEDUP_REMOVED lines=10> */
[----:B------:R-:W-:Y:S01]  /*12060*/  STL [R1+0x570], R118 ;  /* 0x0005707601007387 */ /* 0x000fe20000100800 */
[----:B-1----:R-:W-:-:S05]  /*12070*/  IMAD.MOV.U32 R0, RZ, RZ, R119 ;  /* 0x000000ffff007224 */ /* 0x002fca00078e0077 */
[----:B------:R1:W-:Y:S04]  /*12080*/  STL [R1+0x56c], R0 ;  /* 0x00056c0001007387 */ /* 0x0003e80000100800 */
[----:B------:R1:W-:Y:S02]  /*12090*/  STL [R1+0x578], R150 ;  /* 0x0005789601007387 */ /* 0x0003e40000100800 */
[----:B-1----:R-:W-:Y:S02]  /*120a0*/  IMAD.MOV.U32 R0, RZ, RZ, R151 ;  /* 0x000000ffff007224 */ /* 0x002fe400078e0097 */
[----:B------:R-:W2:Y:S04]  /*120b0*/  LDL.LU.64 R150, [R1+0x608] ;  /* 0x0006080001967983 */ /* 0x000ea80000300a00 */
[----:B------:R4:W-:Y:S02]  /*120c0*/  STL [R1+0x574], R0 ;  /* 0x0005740001007387 */ /* 0x0009e40000100800 */
[----:B----4-:R-:W-:-:S02]  /*120d0*/  IMAD.MOV.U32 R0, RZ, RZ, R121 ;  /* 0x000000ffff007224 */ /* 0x010fc400078e0079 */
[----:B------:R1:W-:Y:S04]  /*120e0*/  STL [R1+0x580], R120 ;  /* 0x0005807801007387 */ /* 0x0003e80000100800 */
[----:B------:R4:W-:Y:S04]  /*120f0*/  STL [R1+0x57c], R0 ;  /* 0x00057c0001007387 */ /* 0x0009e80000100800 */
[----:B------:R4:W-:Y:S01]  /*12100*/  STL [R1+0x588], R124 ;  /* 0x0005887c01007387 */ /* 0x0009e20000100800 */
[----:B-1----:R-:W-:Y:S01]  /*12110*/  IMAD.MOV.U32 R120, RZ, RZ, R122 ;  /* 0x000000ffff787224 */ /* 0x002fe200078e007a */
[----:B------:R-:W-:-:S02]  /*12120*/  MOV R121, R123 ;  /* 0x0000007b00797202 */ /* 0x000fc40000000f00 */
[----:B------:R-:W2:Y:S01]  /*12130*/  LDL.LU.64 R122, [R1+0x720] ;  /* 0x00072000017a7983 */ /* 0x000ea20000300a00 */
[----:B----4-:R-:W-:Y:S02]  /*12140*/  IMAD.MOV.U32 R0, RZ, RZ, R125 ;  /* 0x000000ffff007224 */ /* 0x010fe400078e007d */
[----:B------:R-:W-:-:S03]  /*12150*/  IMAD.MOV.U32 R124, RZ, RZ, R126 ;  /* 0x000000ffff7c7224 */ /* 0x000fc600078e007e */
[----:B------:R1:W-:Y:S01]  /*12160*/  STL [R1+0x584], R0 ;  /* 0x0005840001007387 */ /* 0x0003e20000100800 */
[----:B------:R-:W-:-:S03]  /*12170*/  IMAD.MOV.U32 R125, RZ, RZ, R127 ;  /* 0x000000ffff7d7224 */ /* 0x000fc600078e007f */
[----:B------:R4:W-:Y:S04]  /*12180*/  STL [R1+0x590], R128 ;  /* 0x0005908001007387 */ /* 0x0009e80000100800 */
[----:B------:R-:W2:Y:S01]  /*12190*/  LDL.LU.64 R126, [R1+0x628] ;  /* 0x00062800017e7983 */ /* 0x000ea20000300a00 */
[----:B-1----:R-:W-:-:S05]  /*121a0*/  IMAD.MOV.U32 R0, RZ, RZ, R129 ;  /* 0x000000ffff007224 */ /* 0x002fca00078e0081 */
[----:B------:R1:W-:Y:S01]  /*121b0*/  STL [R1+0x58c], R0 ;  /* 0x00058c0001007387 */ /* 0x0003e20000100800 */
[----:B----4-:R-:W-:Y:S02]  /*121c0*/  IMAD.MOV.U32 R128, RZ, RZ, R130 ;  /* 0x000000ffff807224 */ /* 0x010fe400078e0082 */
[----:B------:R-:W-:Y:S01]  /*121d0*/  IMAD.MOV.U32 R129, RZ, RZ, R131 ;  /* 0x000000ffff817224 */ /* 0x000fe200078e0083 */
[----:B------:R4:W-:Y:S04]  /*121e0*/  STL [R1+0x598], R132 ;  /* 0x0005988401007387 */ /* 0x0009e80000100800 */
[----:B------:R-:W2:Y:S01]  /*121f0*/  LDL.LU.64 R130, [R1+0x730] ;  /* 0x0007300001827983 */ /* 0x000ea20000300a00 */
[----:B-1----:R-:W-:-:S05]  /*12200*/  IMAD.MOV.U32 R0, RZ, RZ, R133 ;  /* 0x000000ffff007224 */ /* 0x002fca00078e0085 */
[----:B------:R1:W-:Y:S01]  /*12210*/  STL [R1+0x594], R0 ;  /* 0x0005940001007387 */ /* 0x0003e20000100800 */
[----:B----4-:R-:W-:Y:S02]  /*12220*/  IMAD.MOV.U32 R132, RZ, RZ, R134 ;  /* 0x000000ffff847224 */ /* 0x010fe400078e0086 */
[----:B------:R-:W-:Y:S01]  /*12230*/  IMAD.MOV.U32 R133, RZ, RZ, R135 ;  /* 0x000000ffff857224 */ /* 0x000fe200078e0087 */
[----:B---3--:R3:W-:Y:S04]  /*12240*/  STL [R1+0x5a0], R136 ;  /* 0x0005a08801007387 */ /* 0x0087e80000100800 */
[----:B------:R-:W4:Y:S01]  /*12250*/  LDL.LU.64 R134, [R1+0x658] ;  /* 0x0006580001867983 */ /* 0x000f220000300a00 */
[----:B-1----:R-:W-:-:S05]  /*12260*/  IMAD.MOV.U32 R0, RZ, RZ, R137 ;  /* 0x000000ffff007224 */ /* 0x002fca00078e0089 */
[----:B------:R1:W-:Y:S01]  /*12270*/  STL [R1+0x59c], R0 ;  /* 0x00059c0001007387 */ /* 0x0003e20000100800 */
[----:B---3--:R-:W-:Y:S02]  /*12280*/  IMAD.MOV.U32 R136, RZ, RZ, R138 ;  /* 0x000000ffff887224 */ /* 0x008fe400078e008a */
[----:B------:R-:W-:Y:S01]  /*12290*/  IMAD.MOV.U32 R137, RZ, RZ, R139 ;  /* 0x000000ffff897224 */ /* 0x000fe200078e008b */
[----:B------:R3:W-:Y:S04]  /*122a0*/  STL [R1+0x5a8], R140 ;  /* 0x0005a88c01007387 */ /* 0x0007e80000100800 */
[----:B------:R-:W4:Y:S01]  /*122b0*/  LDL.LU.64 R138, [R1+0x740] ;  /* 0x00074000018a7983 */ /* 0x000f220000300a00 */
[----:B-1----:R-:W-:-:S05]  /*122c0*/  IMAD.MOV.U32 R0, RZ, RZ, R141 ;  /* 0x000000ffff007224 */ /* 0x002fca00078e008d */
[----:B------:R1:W-:Y:S01]  /*122d0*/  STL [R1+0x5a4], R0 ;  /* 0x0005a40001007387 */ /* 0x0003e20000100800 */
[----:B---3--:R-:W-:Y:S01]  /*122e0*/  MOV R140, R142 ;  /* 0x0000008e008c7202 */ /* 0x008fe20000000f00 */
[----:B------:R-:W-:Y:S02]  /*122f0*/  IMAD.MOV.U32 R141, RZ, RZ, R143 ;  /* 0x000000ffff8d7224 */ /* 0x000fe400078e008f */
[----:B--2---:R2:W-:Y:S04]  /*12300*/  STL [R1+0x5b0], R144 ;  /* 0x0005b09001007387 */ /* 0x0045e80000100800 */
[----:B------:R-:W3:Y:S01]  /*12310*/  LDL.LU.64 R142, [R1+0x678] ;  /* 0x00067800018e7983 */ /* 0x000ee20000300a00 */
[----:B-1----:R-:W-:-:S05]  /*12320*/  IMAD.MOV.U32 R0, RZ, RZ, R145 ;  /* 0x000000ffff007224 */ /* 0x002fca00078e0091 */
[----:B------:R1:W-:Y:S01]  /*12330*/  STL [R1+0x5ac], R0 ;  /* 0x0005ac0001007387 */ /* 0x0003e20000100800 */
[----:B--2---:R-:W-:Y:S02]  /*12340*/  IMAD.MOV.U32 R144, RZ, RZ, R146 ;  /* 0x000000ffff907224 */ /* 0x004fe400078e0092 */
[----:B------:R-:W-:Y:S01]  /*12350*/  IMAD.MOV.U32 R145, RZ, RZ, R147 ;  /* 0x000000ffff917224 */ /* 0x000fe200078e0093 */
[----:B------:R2:W-:Y:S04]  /*12360*/  STL [R1+0x5b8], R148 ;  /* 0x0005b89401007387 */ /* 0x0005e80000100800 */
[----:B------:R-:W3:Y:S01]  /*12370*/  LDL.LU.64 R146, [R1+0x750] ;  /* 0x0007500001927983 */ /* 0x000ee20000300a00 */
[----:B-1----:R-:W-:-:S05]  /*12380*/  IMAD.MOV.U32 R0, RZ, RZ, R149 ;  /* 0x000000ffff007224 */ /* 0x002fca00078e0095 */
[----:B------:R1:W-:Y:S04]  /*12390*/  STL [R1+0x5b4], R0 ;  /* 0x0005b40001007387 */ /* 0x0003e80000100800 */
[----:B------:R1:W-:Y:S04]  /*123a0*/  STL [R1+0x5c0], R150 ;  /* 0x0005c09601007387 */ /* 0x0003e80000100800 */
[----:B--2---:R-:W2:Y:S01]  /*123b0*/  LDL.LU.64 R148, [R1+0x708] ;  /* 0x0007080001947983 */ /* 0x004ea20000300a00 */
[----:B-1----:R-:W-:-:S03]  /*123c0*/  IMAD.MOV.U32 R0, RZ, RZ, R151 ;  /* 0x000000ffff007224 */ /* 0x002fc600078e0097 */
[----:B------:R-:W-:Y:S04]  /*123d0*/  STL [R1+0x5c8], R120 ;  /* 0x0005c87801007387 */ /* 0x000fe80000100800 */
[----:B------:R1:W-:Y:S04]  /*123e0*/  STL [R1+0x5bc], R0 ;  /* 0x0005bc0001007387 */ /* 0x0003e80000100800 */
[----:B------:R-:W2:Y:S01]  /*123f0*/  LDL.LU.64 R150, [R1+0x698] ;  /* 0x0006980001967983 */ /* 0x000ea20000300a00 */
[----:B-1----:R-:W-:-:S03]  /*12400*/  IMAD.MOV.U32 R0, RZ, RZ, R121 ;  /* 0x000000ffff007224 */ /* 0x002fc600078e0079 */
        /* <DEDUP_REMOVED lines=38> */
[----:B--2---:R-:W-:Y:S01]  /*12670*/  STL [R1+0x638], R148 ;  /* 0x0006389401007387 */ /* 0x004fe20000100800 */
[----:B-1----:R-:W-:-:S05]  /*12680*/  IMAD.MOV.U32 R0, RZ, RZ, R147 ;  /* 0x000000ffff007224 */ /* 0x002fca00078e0093 */
[----:B------:R1:W-:Y:S02]  /*12690*/  STL [R1+0x62c], R0 ;  /* 0x00062c0001007387 */ /* 0x0003e40000100800 */
[----:B-1----:R-:W-:-:S05]  /*126a0*/  IMAD.MOV.U32 R0, RZ, RZ, R149 ;  /* 0x000000ffff007224 */ /* 0x002fca00078e0095 */
[----:B------:R1:W-:Y:S04]  /*126b0*/  STL [R1+0x634], R0 ;  /* 0x0006340001007387 */ /* 0x0003e80000100800 */
[----:B------:R-:W-:Y:S01]  /*126c0*/  STL [R1+0x640], R150 ;  /* 0x0006409601007387 */ /* 0x000fe20000100800 */
[----:B-1----:R-:W-:-:S05]  /*126d0*/  IMAD.MOV.U32 R0, RZ, RZ, R151 ;  /* 0x000000ffff007224 */ /* 0x002fca00078e0097 */
[----:B------:R-:W-:Y:S04]  /*126e0*/  STL [R1+0x63c], R0 ;  /* 0x00063c0001007387 */ /* 0x000fe80000100800 */
[----:B------:R-:W-:Y:S04]  /*126f0*/  STL [R1], RZ ;  /* 0x000000ff01007387 */ /* 0x000fe80000100800 */
[----:B------:R-:W-:Y:S04]  /*12700*/  STL [R1+0x4], RZ ;  /* 0x000004ff01007387 */ /* 0x000fe80000100800 */
        /* <DEDUP_REMOVED lines=109> */
[----:B------:R-:W-:Y:S01]  /*12de0*/  STL [R1+0x1bc], RZ ;  /* 0x0001bcff01007387 */ /* 0x000fe20000100800 */
[----:B------:R-:W-:-:S03]  /*12df0*/  SHF.R.S32.HI R5, RZ, 0x1f, R9 ;  /* 0x0000001fff057819 */ /* 0x000fc60000011409 */
[----:B------:R-:W-:Y:S04]  /*12e00*/  STL [R1+0x1c0], RZ ;  /* 0x0001c0ff01007387 */ /* 0x000fe80000100800 */
[----:B------:R-:W-:Y:S04]  /*12e10*/  STL [R1+0x1c4], RZ ;  /* 0x0001c4ff01007387 */ /* 0x000fe80000100800 */
[----:B------:R-:W-:Y:S04]  /*12e20*/  STL [R1+0x1c8], RZ ;  /* 0x0001c8ff01007387 */ /* 0x000fe80000100800 */
[----:B------:R-:W-:Y:S01]  /*12e30*/  STL [R1+0x1cc], RZ ;  /* 0x0001ccff01007387 */ /* 0x000fe20000100800 */
[----:B------:R-:W-:-:S03]  /*12e40*/  LEA.HI R5, R5, R9, RZ, 0x6 ;  /* 0x0000000905057211 */ /* 0x000fc600078f30ff */
        /* <DEDUP_REMOVED lines=13> */
[----:B------:R1:W-:Y:S02]  /*12f20*/  STL [R1+0x644], R5 ;  /* 0x0006440501007387 */ /* 0x0003e40000100800 */
[----:B-1----:R-:W-:-:S05]  /*12f30*/  VIADD R5, R5, 0xfffffffe ;  /* 0xfffffffe05057836 */ /* 0x002fca0000000000 */
[----:B------:R1:W-:Y:S01]  /*12f40*/  STL [R1+0x650], R5 ;  /* 0x0006500501007387 */ /* 0x0003e20000100800 */
[----:B------:R-:W-:Y:S02]  /*12f50*/  SHF.R.S32.HI R3, RZ, 0x1f, R4 ;  /* 0x0000001fff037819 */ /* 0x000fe40000011404 */
[----:B------:R-:W-:Y:S01]  /*12f60*/  SHF.R.S32.HI R0, RZ, 0x1f, R2 ;  /* 0x0000001fff007819 */ /* 0x000fe20000011402 */
[----:B------:R-:W-:Y:S01]  /*12f70*/  IMAD.MOV.U32 R12, RZ, RZ, RZ ;  /* 0x000000ffff0c7224 */ /* 0x000fe200078e00ff */
[C---:B------:R-:W-:Y:S01]  /*12f80*/  SHF.L.U64.HI R3, R4.reuse, 0x2, R3 ;  /* 0x0000000204037819 */ /* 0x040fe20000010203 */
[----:B------:R-:W-:Y:S01]  /*12f90*/  IMAD.SHL.U32 R4, R4, 0x4, RZ ;  /* 0x0000000404047824 */ /* 0x000fe200078e00ff */
[C---:B------:R-:W-:Y:S01]  /*12fa0*/  SHF.L.U64.HI R0, R2.reuse, 0x2, R0 ;  /* 0x0000000202007819 */ /* 0x040fe20000010200 */
[----:B------:R-:W-:Y:S01]  /*12fb0*/  IMAD.SHL.U32 R2, R2, 0x4, RZ ;  /* 0x0000000402027824 */ /* 0x000fe200078e00ff */
        /* <DEDUP_REMOVED lines=63> */
[----:B------:R-:W-:Y:S01]  /*133b0*/  CS2R R150, SRZ ;  /* 0x0000000000967805 */ /* 0x000fe2000001ff00 */
[----:B------:R-:W-:Y:S01]  /*133c0*/  UMOV UR14, 0x1 ;  /* 0x00000001000e7882 */ /* 0x000fe20000000000 */
[----:B-1----:R-:W-:-:S05]  /*133d0*/  UMOV UR13, 0xffffffff ;  /* 0xffffffff000d7882 */ /* 0x002fca0000000000 */
.L_x_1:
[----:B------:R-:W-:Y:S01]  /*133e0*/  STL.64 [R1+0x998], R250 ;  /* 0x000998fa01007387 */ /* 0x000fe20000100a00 */
[----:B------:R-:W-:Y:S01]  /*133f0*/  UIADD3 UR13, UR13, 0x1, URZ ;  /* 0x000000010d0d7890 */ /* 0x000fe2000fffe03f */
[----:B------:R-:W-:-:S04]  /*13400*/  DEPBAR.LE SB0, 0x2 ;  /* 0x000080800000791a */ /* 0x000fc80000000000 */
[----:B------:R-:W-:Y:S01]  /*13410*/  STL.64 [R1+0x990], R248 ;  /* 0x000990f801007387 */ /* 0x000fe20000100a00 */
[----:B------:R-:W-:Y:S01]  /*13420*/  UMOV UR7, 0x40000040 ;  /* 0x4000004000077882 */ /* 0x000fe20000000000 */
[----:B------:R-:W1:Y:S02]  /*13430*/  LDC R5, c[0x0][0x230] ;  /* 0x00008c00ff057b82 */ /* 0x000e640000000800 */
        /* <DEDUP_REMOVED lines=48> */
[----:B-----5:R-:W-:Y:S04]  /*13740*/  STL.64 [R1+0x808], R150 ;  /* 0x0008089601007387 */ /* 0x020fe80000100a00 */
        /* <DEDUP_REMOVED lines=13> */
[----:B--2---:R-:W2:Y:S04]  /*13820*/  LDL.LU.64 R124, [R1] ;  /* 0x00000000017c7983 */ /* 0x004ea80000300a00 */
[----:B------:R-:W2:Y:S04]  /*13830*/  LDL.LU.64 R126, [R1+0x8] ;  /* 0x00000800017e7983 */ /* 0x000ea80000300a00 */
        /* <DEDUP_REMOVED lines=62> */
[----:B------:R-:W-:Y:S01]  /*13c20*/  UISETP.GT.AND UP0, UPT, UR13, 0x2, UPT ;  /* 0x000000020d00788c */ /* 0x000fe2000bf04270 */
[----:B------:R-:W-:Y:S03]  /*13c30*/  BAR.SYNC.DEFER_BLOCKING 0x0 ;  /* 0x0000000000007b1d */ /* 0x000fe60000010000 */
[----:B------:R-:W-:-:S04]  /*13c40*/  USEL UR13, UR13, URZ, !UP0 ;  /* 0x0000003f0d0d7287 */ /* 0x000fc8000c000000 */
[----:B------:R-:W-:Y:S02]  /*13c50*/  ULEA UR4, UR13, UR12, 0xf ;  /* 0x0000000c0d047291 */ /* 0x000fe4000f8e783f */
[----:B------:R-:W-:Y:S01]  /*13c60*/  ULEA UR5, UR13, UR12, 0x10 ;  /* 0x0000000c0d057291 */ /* 0x000fe2000f8e803f */
[----:B-----5:R-:W-:Y:S01]  /*13c70*/  STL [R1+0x788], R6 ;  /* 0x0007880601007387 */ /* 0x020fe20000100800 */
[----:B------:R-:W-:Y:S02]  /*13c80*/  UIADD3 UR4, UR4, 0x30000, URZ ;  /* 0x0003000004047890 */ /* 0x000fe4000fffe03f */
[----:B------:R-:W-:Y:S02]  /*13c90*/  USHF.R.U32.HI UR5, URZ, 0x4, UR5 ;  /* 0x000000043f057899 */ /* 0x000fe40008011605 */
[----:B------:R-:W-:Y:S02]  /*13ca0*/  USHF.R.U32.HI UR4, URZ, 0x4, UR4 ;  /* 0x000000043f047899 */ /* 0x000fe40008011604 */
[----:B------:R-:W-:-:S02]  /*13cb0*/  USGXT.U32 UR6, UR5, 0xe ;  /* 0x0000000e0506789a */ /* 0x000fc40008000000 */
[----:B------:R-:W-:Y:S01]  /*13cc0*/  USGXT.U32 UR8, UR4, 0xe ;  /* 0x0000000e0408789a */ /* 0x000fe20008000000 */
[----:B------:R-:W-:Y:S01]  /*13cd0*/  UMOV UR5, 0x40000040 ;  /* 0x4000004000057882 */ /* 0x000fe20000000000 */
[----:B------:R-:W-:-:S05]  /*13ce0*/  UIADD3 UR10, UP1, UR6, 0x2, URZ ;  /* 0x00000002060a7890 */ /* 0x000fca000ff3e03f */
[----:B------:R-:W-:Y:S01]  /*13cf0*/  UMOV UR4, UR8 ;  /* 0x0000000800047c82 */ /* 0x000fe20008000000 */
[----:B------:R-:W-:Y:S01]  /*13d00*/  UIADD3 UR8, UP0, UR8, 0x2, URZ ;  /* 0x0000000208087890 */ /* 0x000fe2000ff1e03f */
[----:B--2---:R-:W-:-:S06]  /*13d10*/  WARPGROUP.ARRIVE ;  /* 0x00000000000079c5 */ /* 0x004fcc0000000000 */
[----:B------:R-:W-:Y:S01]  /*13d20*/  HGMMA.64x256x8.F32.TF32 R124, gdesc[UR4], R124, gsb0 ;  /* 0x07e00000047c79f0 */ /* 0x000fe2000800287c */
[----:B------:R-:W-:Y:S01]  /*13d30*/  UMOV UR4, URZ ;  /* 0x0000003f00047c82 */ /* 0x000fe20008000000 */
[----:B------:R-:W-:Y:S01]  /*13d40*/  UMOV UR5, URZ ;  /* 0x0000003f00057c82 */ /* 0x000fe20008000000 */
[----:B------:R-:W-:Y:S02]  /*13d50*/  UIADD3.X UR9, UR4, 0x40000040, URZ, UP0, !UPT ;  /* 0x4000004004097890 */ /* 0x000fe400087fe43f */
[----:B------:R-:W-:Y:S02]  /*13d60*/  UIADD3.X UR11, UR5, 0x40000040, URZ, UP1, !UPT ;  /* 0x40000040050b7890 */ /* 0x000fe40008ffe43f */
[----:B------:R-:W-:Y:S02]  /*13d70*/  UIADD3.64 UR40, UR8, 0x2, URZ ;  /* 0x0000000208287897 */ /* 0x000fe4000fffe03f */
[----:B------:R-:W-:Y:S02]  /*13d80*/  UIADD3.64 UR42, UR10, 0x2, URZ ;  /* 0x000000020a2a7897 */ /* 0x000fe4000fffe03f */
[----:B------:R-:W-:-:S02]  /*13d90*/  UIADD3.64 UR38, UR10, 0x4, URZ ;  /* 0x000000040a267897 */ /* 0x000fc4000fffe03f */
[----:B------:R-:W-:Y:S02]  /*13da0*/  UIADD3.64 UR36, UR8, 0x4, URZ ;  /* 0x0000000408247897 */ /* 0x000fe4000fffe03f */
[----:B------:R-:W-:Y:S02]  /*13db0*/  UIADD3.64 UR34, UR10, 0x7fe, URZ ;  /* 0x000007fe0a227897 */ /* 0x000fe4000fffe03f */
[----:B------:R-:W-:Y:S02]  /*13dc0*/  UIADD3.64 UR32, UR8, 0x3fe, URZ ;  /* 0x000003fe08207897 */ /* 0x000fe4000fffe03f */
[----:B------:R-:W-:Y:S02]  /*13dd0*/  UIADD3.64 UR30, UR10, 0x800, URZ ;  /* 0x000008000a1e7897 */ /* 0x000fe4000fffe03f */
[----:B------:R-:W-:Y:S02]  /*13de0*/  UIADD3.64 UR28, UR8, 0x400, URZ ;  /* 0x00000400081c7897 */ /* 0x000fe4000fffe03f */
[----:B------:R-:W-:-:S02]  /*13df0*/  UIADD3.64 UR26, UR10, 0x802, URZ ;  /* 0x000008020a1a7897 */ /* 0x000fc4000fffe03f */
[----:B------:R-:W-:Y:S02]  /*13e00*/  UIADD3.64 UR24, UR8, 0x402, URZ ;  /* 0x0000040208187897 */ /* 0x000fe4000fffe03f */
[----:B------:R-:W-:Y:S02]  /*13e10*/  UIADD3.64 UR22, UR10, 0x804, URZ ;  /* 0x000008040a167897 */ /* 0x000fe4000fffe03f */
[----:B------:R-:W-:Y:S01]  /*13e20*/  UIADD3.64 UR20, UR8, 0x404, URZ ;  /* 0x0000040408147897 */ /* 0x000fe2000fffe03f */
[----:B------:R-:W-:Y:S02]  /*13e30*/  WARPGROUP.DEPBAR.LE gsb0, 0x0 ;  /* 0x00008000000079c5 */ /* 0x000fe40000010000 */
[----:B------:R-:W-:-:S06]  /*13e40*/  WARPGROUP.ARRIVE ;  /* 0x00000000000079c5 */ /* 0x000fcc0000000000 */
[----:B------:R-:W-:Y:S03]  /*13e50*/  HGMMA.64x256x8.F32.TF32 R124, gdesc[UR8], R124, gsb0 ;  /* 0x07e00000087c79f0 */ /* 0x000fe6000800287c */
[----:B------:R-:W-:Y:S02]  /*13e60*/  WARPGROUP.DEPBAR.LE gsb0, 0x0 ;  /* 0x00008000000079c5 */ /* 0x000fe40000010000 */
[----:B------:R-:W-:-:S15]  /*13e70*/  WARPGROUP.ARRIVE ;  /* 0x00000000000079c5 */ /* 0x000fde0000000000 */
[----:B------:R-:W-:-:S08]  /*13e80*/  NOP ;  /* 0x0000000000007918 */ /* 0x000fd00000000000 */
        /* <DEDUP_REMOVED lines=22> */
[----:B------:R-:W-:Y:S04]  /*13ff0*/  STL.64 [R1], R124 ;  /* 0x0000007c01007387 */ /* 0x000fe80000100a00 */
        /* <DEDUP_REMOVED lines=63> */
[----:B--2---:R-:W2:Y:S04]  /*143f0*/  LDL.LU.64 R250, [R1+0x998] ;  /* 0x0009980001fa7983 */ /* 0x004ea80000300a00 */
[----:B------:R-:W3:Y:S04]  /*14400*/  LDL.LU.64 R248, [R1+0x990] ;  /* 0x0009900001f87983 */ /* 0x000ee80000300a00 */
[----:B------:R-:W4:Y:S04]  /*14410*/  LDL.LU.64 R246, [R1+0x988] ;  /* 0x0009880001f67983 */ /* 0x000f280000300a00 */
[----:B------:R-:W2:Y:S04]  /*14420*/  LDL.LU.64 R244, [R1+0x980] ;  /* 0x0009800001f47983 */ /* 0x000ea80000300a00 */
        /* <DEDUP_REMOVED lines=60> */
[----:B------:R-:W-:-:S02]  /*147f0*/  UIADD3.64 UR4, UR8, 0x1fe, URZ ;  /* 0x000001fe08047897 */ /* 0x000fc4000fffe03f */
[----:B------:R-:W-:Y:S01]  /*14800*/  UIADD3.64 UR40, UR8, 0x202, URZ ;  /* 0x0000020208287897 */ /* 0x000fe2000fffe03f */
[----:B------:R-:W3:Y:S01]  /*14810*/  LDL R6, [R1+0x650] ;  /* 0x0006500001067983 */ /* 0x000ee20000100800 */
[----:B------:R-:W-:Y:S01]  /*14820*/  UIADD3.64 UR36, UR8, 0x204, URZ ;  /* 0x0000020408247897 */ /* 0x000fe2000fffe03f */
[----:B-1----:R-:W-:Y:S01]  /*14830*/  VIADD R5, R5, 0xffffff80 ;  /* 0xffffff8005057836 */ /* 0x002fe20000000000 */
[----:B------:R-:W-:Y:S02]  /*14840*/  UIADD3.64 UR32, UR8, 0x5fe, URZ ;  /* 0x000005fe08207897 */ /* 0x000fe4000fffe03f */
[----:B------:R-:W-:Y:S01]  /*14850*/  UIADD3.64 UR28, UR8, 0x600, URZ ;  /* 0x00000600081c7897 */ /* 0x000fe2000fffe03f */
[----:B------:R-:W-:Y:S01]  /*14860*/  IMAD R5, R12, -0x40, R5 ;  /* 0xffffffc00c057824 */ /* 0x000fe200078e0205 */
[----:B------:R-:W-:-:S04]  /*14870*/  UIADD3.64 UR24, UR8, 0x602, URZ ;  /* 0x0000060208187897 */ /* 0x000fc8000fffe03f */
[----:B------:R-:W-:Y:S01]  /*14880*/  ISETP.GT.AND P1, PT, R5, RZ, PT ;  /* 0x000000ff0500720c */ /* 0x000fe20003f24270 */
[----:B--2---:R-:W-:Y:S01]  /*14890*/  WARPGROUP.ARRIVE ;  /* 0x00000000000079c5 */ /* 0x004fe20000000000 */
[----:B------:R-:W-:Y:S01]  /*148a0*/  UIADD3 UR14, UR14, 0x1, URZ ;  /* 0x000000010e0e7890 */ /* 0x000fe2000fffe03f */
[----:B---3--:R-:W-:-:S04]  /*148b0*/  ISETP.GE.AND P0, PT, R12, R6, PT ;  /* 0x000000060c00720c */ /* 0x008fc80003f06270 */
[----:B------:R-:W-:Y:S01]  /*148c0*/  HGMMA.64x256x8.F32.TF32 R24, gdesc[UR4], R24, gsb0 ;  /* 0x07e00000041879f0 */ /* 0x000fe20008002818 */
[----:B------:R-:W-:Y:S01]  /*148d0*/  UIADD3.64 UR4, UR8, 0x200, URZ ;  /* 0x0000020008047897 */ /* 0x000fe2000fffe03f */
[----:B------:R-:W-:Y:S01]  /*148e0*/  SEL R8, RZ, 0x4, !P1 ;  /* 0x00000004ff087807 */ /* 0x000fe20004800000 */
[----:B------:R-:W-:Y:S01]  /*148f0*/  UMOV UR6, UR10 ;  /* 0x0000000a00067c82 */ /* 0x000fe20008000000 */
[----:B------:R-:W-:Y:S01]  /*14900*/  UMOV UR7, UR11 ;  /* 0x0000000b00077c82 */ /* 0x000fe20008000000 */
[----:B------:R-:W-:Y:S01]  /*14910*/  UISETP.GT.AND UP0, UPT, UR14, 0x2, UPT ;  /* 0x000000020e00788c */ /* 0x000fe2000bf04270 */
[----:B------:R-:W-:Y:S01]  /*14920*/  IADD3 R15, P3, R15, R4, RZ ;  /* 0x000000040f0f7210 */ /* 0x000fe20007f7e0ff */
[----:B------:R-:W2:Y:S01]  /*14930*/  LDL.LU R6, [R1+0x200] ;  /* 0x0002000001067983 */ /* 0x000ea20000300800 */
[----:B------:R-:W-:Y:S02]  /*14940*/  WARPGROUP.DEPBAR.LE gsb0, 0x0 ;  /* 0x00008000000079c5 */ /* 0x000fe40000010000 */
[----:B------:R-:W-:-:S15]  /*14950*/  WARPGROUP.ARRIVE ;  /* 0x00000000000079c5 */ /* 0x000fde0000000000 */
[----:B------:R-:W-:-:S03]  /*14960*/  NOP ;  /* 0x0000000000007918 */ /* 0x000fc60000000000 */
        /* <DEDUP_REMOVED lines=16> */
[----:B------:R-:W-:Y:S01]  /*14a70*/  HGMMA.64x256x8.F32.TF32 R24, gdesc[UR28], R24, gsb0 ;  /* 0x07e000001c1879f0 */ /* 0x000fe20008002818 */
[----:B------:R-:W-:Y:S01]  /*14a80*/  UIADD3.64 UR8, UR8, 0x604, URZ ;  /* 0x0000060408087897 */ /* 0x000fe2000fffe03f */
[----:B------:R-:W-:Y:S01]  /*14a90*/  UMOV UR10, UR22 ;  /* 0x00000016000a7c82 */ /* 0x000fe20008000000 */
[----:B------:R-:W-:Y:S01]  /*14aa0*/  UMOV UR11, UR23 ;  /* 0x00000017000b7c82 */ /* 0x000fe20008000000 */
[----:B------:R-:W-:Y:S02]  /*14ab0*/  WARPGROUP.DEPBAR.LE gsb0, 0x0 ;  /* 0x00008000000079c5 */ /* 0x000fe40000010000 */
[----:B------:R-:W-:-:S15]  /*14ac0*/  WARPGROUP.ARRIVE ;  /* 0x00000000000079c5 */ /* 0x000fde0000000000 */
[----:B------:R-:W-:-:S07]  /*14ad0*/  NOP ;  /* 0x0000000000007918 */ /* 0x000fce0000000000 */
[----:B------:R-:W-:Y:S01]  /*14ae0*/  HGMMA.64x256x8.F32.TF32 R24, gdesc[UR24], R24, gsb0 ;  /* 0x07e00000181879f0 */ /* 0x000fe20008002818 */
[----:B------:R-:W-:Y:S02]  /*14af0*/  SEL R8, R8, RZ, !P0 ;  /* 0x000000ff08087207 */ /* 0x000fe40004000000 */
[----:B------:R-:W-:Y:S01]  /*14b00*/  ISETP.GT.AND P1, PT, R5, 0x1, PT ;  /* 0x000000010500780c */ /* 0x000fe20003f24270 */
[----:B------:R-:W-:Y:S01]  /*14b10*/  USEL UR14, UR14, URZ, !UP0 ;  /* 0x0000003f0e0e7287 */ /* 0x000fe2000c000000 */
[----:B------:R-:W-:Y:S02]  /*14b20*/  ISETP.NE.U32.AND P2, PT, R8, RZ, PT ;  /* 0x000000ff0800720c */ /* 0x000fe40003f45070 */
[----:B------:R-:W-:Y:S01]  /*14b30*/  SEL R8, RZ, 0x4, !P1 ;  /* 0x00000004ff087807 */ /* 0x000fe20004800000 */
[----:B------:R-:W-:Y:S01]  /*14b40*/  ULEA UR4, UR14, UR12, 0xf ;  /* 0x0000000c0e047291 */ /* 0x000fe2000f8e783f */
[----:B------:R-:W-:Y:S02]  /*14b50*/  IADD3.X R14, R14, R3, RZ, P3, !PT ;  /* 0x000000030e0e7210 */ /* 0x000fe40001ffe4ff */
[----:B------:R-:W-:-:S02]  /*14b60*/  SEL R8, R8, RZ, !P0 ;  /* 0x000000ff08087207 */ /* 0x000fc40004000000 */
[-C--:B------:R-:W-:Y:S02]  /*14b70*/  IADD3 R17, P4, R17, R4.reuse, RZ ;  /* 0x0000000411117210 */ /* 0x080fe40007f9e0ff */
[----:B------:R-:W-:Y:S01]  /*14b80*/  ISETP.NE.U32.AND P1, PT, R8, RZ, PT ;  /* 0x000000ff0800720c */ /* 0x000fe20003f25070 */
[----:B------:R-:W-:Y:S02]  /*14b90*/  VIADD R8, R7, UR4 ;  /* 0x0000000407087c36 */ /* 0x000fe40008000000 */
[----:B------:R-:W-:Y:S02]  /*14ba0*/  IMAD.MOV.U32 R10, RZ, RZ, R15 ;  /* 0x000000ffff0a7224 */ /* 0x000fe400078e000f */
[----:B------:R-:W-:Y:S02]  /*14bb0*/  IMAD.MOV.U32 R11, RZ, RZ, R14 ;  /* 0x000000ffff0b7224 */ /* 0x000fe400078e000e */
[----:B------:R-:W-:Y:S01]  /*14bc0*/  IMAD.X R16, R16, 0x1, R3, P4 ;  /* 0x0000000110107824 */ /* 0x000fe200020e0603 */
[----:B------:R-:W-:-:S02]  /*14bd0*/  IADD3 R19, P3, R19, R4, RZ ;  /* 0x0000000413137210 */ /* 0x000fc40007f7e0ff */
[----:B------:R-:W-:-:S03]  /*14be0*/  IADD3 R21, P4, R21, R4, RZ ;  /* 0x0000000415157210 */ /* 0x000fc60007f9e0ff */
[----:B------:R-:W-:Y:S01]  /*14bf0*/  IMAD.X R18, R18, 0x1, R3, P3 ;  /* 0x0000000112127824 */ /* 0x000fe200018e0603 */
[----:B------:R-:W-:Y:S02]  /*14c00*/  WARPGROUP.DEPBAR.LE gsb0, 0x0 ;  /* 0x00008000000079c5 */ /* 0x000fe40000010000 */
[----:B------:R-:W-:-:S06]  /*14c10*/  WARPGROUP.ARRIVE ;  /* 0x00000000000079c5 */ /* 0x000fcc0000000000 */
[----:B------:R-:W-:Y:S01]  /*14c20*/  HGMMA.64x256x8.F32.TF32 R24, gdesc[UR8], R24, gsb0 ;  /* 0x07e00000081879f0 */ /* 0x000fe20008002818 */
[----:B------:R-:W-:Y:S01]  /*14c30*/  IMAD.X R20, R20, 0x1, R3, P4 ;  /* 0x0000000114147824 */ /* 0x000fe200020e0603 */
[-C--:B------:R-:W-:Y:S02]  /*14c40*/  IADD3 R207, P3, R207, R4.reuse, RZ ;  /* 0x00000004cfcf7210 */ /* 0x080fe40007f7e0ff */
[----:B------:R-:W-:-:S03]  /*14c50*/  IADD3 R209, P4, R209, R4, RZ ;  /* 0x00000004d1d17210 */ /* 0x000fc60007f9e0ff */
[----:B------:R-:W-:Y:S01]  /*14c60*/  IMAD.X R206, R206, 0x1, R3, P3 ;  /* 0x00000001cece7824 */ /* 0x000fe200018e0603 */
[----:B------:R-:W-:Y:S02]  /*14c70*/  IADD3.X R208, R208, R3, RZ, P4, !PT ;  /* 0x00000003d0d07210 */ /* 0x000fe400027fe4ff */
[-C--:B----4-:R-:W-:Y:S02]  /*14c80*/  IADD3 R211, P3, R211, R4.reuse, RZ ;  /* 0x00000004d3d37210 */ /* 0x090fe40007f7e0ff */
[----:B------:R-:W-:-:S03]  /*14c90*/  IADD3 R213, P4, R213, R4, RZ ;  /* 0x00000004d5d57210 */ /* 0x000fc60007f9e0ff */
[--C-:B------:R-:W-:Y:S02]  /*14ca0*/  IMAD.X R210, R210, 0x1, R3.reuse, P3 ;  /* 0x00000001d2d27824 */ /* 0x100fe400018e0603 */
[----:B------:R-:W-:Y:S01]  /*14cb0*/  IMAD.X R212, R212, 0x1, R3, P4 ;  /* 0x00000001d4d47824 */ /* 0x000fe200020e0603 */
[----:B------:R-:W-:-:S05]  /*14cc0*/  IADD3 R23, P3, R23, R4, RZ ;  /* 0x0000000417177210 */ /* 0x000fca0007f7e0ff */
[----:B------:R-:W-:Y:S01]  /*14cd0*/  IMAD.X R22, R22, 0x1, R3, P3 ;  /* 0x0000000116167824 */ /* 0x000fe200018e0603 */
[----:B------:R-:W-:-:S05]  /*14ce0*/  IADD3 R153, P4, R153, R4, RZ ;  /* 0x0000000499997210 */ /* 0x000fca0007f9e0ff */
[----:B------:R-:W-:Y:S01]  /*14cf0*/  IMAD.X R152, R152, 0x1, R3, P4 ;  /* 0x0000000198987824 */ /* 0x000fe200020e0603 */
[-C--:B------:R-:W-:Y:S02]  /*14d00*/  IADD3 R155, P3, R155, R4.reuse, RZ ;  /* 0x000000049b9b7210 */ /* 0x080fe40007f7e0ff */
[----:B------:R-:W-:-:S03]  /*14d10*/  IADD3 R157, P4, R157, R4, RZ ;  /* 0x000000049d9d7210 */ /* 0x000fc60007f9e0ff */
[--C-:B------:R-:W-:Y:S02]  /*14d20*/  IMAD.X R154, R154, 0x1, R3.reuse, P3 ;  /* 0x000000019a9a7824 */ /* 0x100fe400018e0603 */
[----:B------:R-:W-:Y:S01]  /*14d30*/  IMAD.X R156, R156, 0x1, R3, P4 ;  /* 0x000000019c9c7824 */ /* 0x000fe200020e0603 */
[-C--:B------:R-:W-:Y:S02]  /*14d40*/  IADD3 R215, P3, R215, R4.reuse, RZ ;  /* 0x00000004d7d77210 */ /* 0x080fe40007f7e0ff */
[----:B------:R-:W-:-:S03]  /*14d50*/  IADD3 R217, P4, R217, R4, RZ ;  /* 0x00000004d9d97210 */ /* 0x000fc60007f9e0ff */
[----:B------:R-:W-:Y:S01]  /*14d60*/  IMAD.X R214, R214, 0x1, R3, P3 ;  /* 0x00000001d6d67824 */ /* 0x000fe200018e0603 */
[----:B------:R-:W-:Y:S02]  /*14d70*/  WARPGROUP.DEPBAR.LE gsb0, 0x0 ;  /* 0x00008000000079c5 */ /* 0x000fe40000010000 */
[----:B------:R-:W-:Y:S06]  /*14d80*/  BAR.SYNC.DEFER_BLOCKING 0x0 ;  /* 0x0000000000007b1d */ /* 0x000fec0000010000 */
[----:B------:R-:W-:Y:S01]  /*14d90*/  @!PT LDS RZ, [RZ] ;  /* 0x00000000fffff984 */ /* 0x000fe20000000800 */
[----:B------:R-:W-:Y:S01]  /*14da0*/  @!PT LDS RZ, [RZ] ;  /* 0x00000000fffff984 */ /* 0x000fe20000000800 */
[----:B------:R-:W-:Y:S01]  /*14db0*/  @!PT LDS RZ, [RZ] ;  /* 0x00000000fffff984 */ /* 0x000fe20000000800 */
[----:B------:R1:W-:Y:S02]  /*14dc0*/  LDGSTS.E [R8+0x30000], desc[UR16][R10.64], P2 ;  /* 0x300000000a087fae */ /* 0x0003e40009121850 */
[----:B-1----:R-:W-:-:S02]  /*14dd0*/  IMAD.MOV.U32 R10, RZ, RZ, R17 ;  /* 0x000000ffff0a7224 */ /* 0x002fc400078e0011 */
[----:B------:R-:W-:-:S05]  /*14de0*/  IMAD.MOV.U32 R11, RZ, RZ, R16 ;  /* 0x000000ffff0b7224 */ /* 0x000fca00078e0010 */
[----:B------:R1:W-:Y:S01]  /*14df0*/  LDGSTS.E [R8+0x30004], desc[UR16][R10.64], P1 ;  /* 0x300040000a087fae */ /* 0x0003e20008921850 */
[----:B------:R-:W-:-:S04]  /*14e00*/  ISETP.GT.AND P1, PT, R5, 0x2, PT ;  /* 0x000000020500780c */ /* 0x000fc80003f24270 */
[----:B------:R-:W-:Y:S02]  /*14e10*/  SEL R9, RZ, 0x4, !P1 ;  /* 0x00000004ff097807 */ /* 0x000fe40004800000 */
[----:B------:R-:W-:Y:S02]  /*14e20*/  ISETP.GT.AND P1, PT, R5, 0x3, PT ;  /* 0x000000030500780c */ /* 0x000fe40003f24270 */
[----:B------:R-:W-:-:S04]  /*14e30*/  SEL R9, R9, RZ, !P0 ;  /* 0x000000ff09097207 */ /* 0x000fc80004000000 */
[----:B------:R-:W-:Y:S02]  /*14e40*/  ISETP.NE.U32.AND P2, PT, R9, RZ, PT ;  /* 0x000000ff0900720c */ /* 0x000fe40003f45070 */
[----:B------:R-:W-:-:S04]  /*14e50*/  SEL R9, RZ, 0x4, !P1 ;  /* 0x00000004ff097807 */ /* 0x000fc80004800000 */
[----:B------:R-:W-:Y:S01]  /*14e60*/  SEL R9, R9, RZ, !P0 ;  /* 0x000000ff09097207 */ /* 0x000fe20004000000 */
[----:B-1----:R-:W-:-:S03]  /*14e70*/  IMAD.MOV.U32 R10, RZ, RZ, R19 ;  /* 0x000000ffff0a7224 */ /* 0x002fc600078e0013 */
[----:B------:R-:W-:Y:S01]  /*14e80*/  ISETP.NE.U32.AND P1, PT, R9, RZ, PT ;  /* 0x000000ff0900720c */ /* 0x000fe20003f25070 */
[----:B------:R-:W-:-:S05]  /*14e90*/  IMAD.MOV.U32 R11, RZ, RZ, R18 ;  /* 0x000000ffff0b7224 */ /* 0x000fca00078e0012 */
[----:B------:R1:W-:Y:S02]  /*14ea0*/  LDGSTS.E [R8+0x30008], desc[UR16][R10.64], P2 ;  /* 0x300080000a087fae */ /* 0x0003e40009121850 */
[----:B-1----:R-:W-:Y:S02]  /*14eb0*/  IMAD.MOV.U32 R10, RZ, RZ, R21 ;  /* 0x000000ffff0a7224 */ /* 0x002fe400078e0015 */
        /* <DEDUP_REMOVED lines=26> */
[----:B------:R1:W-:Y:S01]  /*15060*/  LDGSTS.E [R8+0x34008], desc[UR16][R10.64], P2 ;  /* 0x340080000a087fae */ /* 0x0003e20009121850 */
[----:B------:R-:W-:Y:S01]  /*15070*/  ISETP.GT.AND P2, PT, R5, 0x5, PT ;  /* 0x000000050500780c */ /* 0x000fe20003f44270 */
[----:B-1----:R-:W-:Y:S02]  /*15080*/  IMAD.MOV.U32 R10, RZ, RZ, R213 ;  /* 0x000000ffff0a7224 */ /* 0x002fe400078e00d5 */
[----:B------:R-:W-:-:S05]  /*15090*/  IMAD.MOV.U32 R11, RZ, RZ, R212 ;  /* 0x000000ffff0b7224 */ /* 0x000fca00078e00d4 */
[----:B------:R1:W-:Y:S01]  /*150a0*/  LDGSTS.E [R8+0x3400c], desc[UR16][R10.64], P1 ;  /* 0x3400c0000a087fae */ /* 0x0003e20008921850 */
[----:B------:R-:W-:-:S04]  /*150b0*/  ISETP.GT.AND P1, PT, R5, 0x4, PT ;  /* 0x000000040500780c */ /* 0x000fc80003f24270 */
[----:B------:R-:W-:-:S04]  /*150c0*/  SEL R9, RZ, 0x4, !P1 ;  /* 0x00000004ff097807 */ /* 0x000fc80004800000 */
[----:B------:R-:W-:Y:S02]  /*150d0*/  SEL R9, R9, RZ, !P0 ;  /* 0x000000ff09097207 */ /* 0x000fe40004000000 */
[----:B-1----:R-:W-:Y:S02]  /*150e0*/  SEL R8, RZ, 0x4, !P2 ;  /* 0x00000004ff087807 */ /* 0x002fe40005000000 */
[----:B------:R-:W-:Y:S02]  /*150f0*/  ISETP.NE.U32.AND P1, PT, R9, RZ, PT ;  /* 0x000000ff0900720c */ /* 0x000fe40003f25070 */
[----:B------:R-:W-:-:S04]  /*15100*/  SEL R8, R8, RZ, !P0 ;  /* 0x000000ff08087207 */ /* 0x000fc80004000000 */
[----:B------:R-:W-:Y:S02]  /*15110*/  ISETP.NE.U32.AND P2, PT, R8, RZ, PT ;  /* 0x000000ff0800720c */ /* 0x000fe40003f45070 */
[----:B------:R-:W-:Y:S01]  /*15120*/  LOP3.LUT R8, R7, 0x10, RZ, 0x3c, !PT ;  /* 0x0000001007087812 */ /* 0x000fe200078e3cff */
[----:B------:R-:W-:Y:S01]  /*15130*/  IMAD.MOV.U32 R11, RZ, RZ, R22 ;  /* 0x000000ffff0b7224 */ /* 0x000fe200078e0016 */
[----:B------:R-:W-:-:S03]  /*15140*/  MOV R10, R23 ;  /* 0x00000017000a7202 */ /* 0x000fc60000000f00 */
[----:B------:R-:W-:-:S05]  /*15150*/  VIADD R8, R8, UR4 ;  /* 0x0000000408087c36 */ /* 0x000fca0008000000 */
[----:B------:R1:W-:Y:S01]  /*15160*/  LDGSTS.E [R8+0x30000], desc[UR16][R10.64], P1 ;  /* 0x300000000a087fae */ /* 0x0003e20008921850 */
[----:B------:R-:W-:-:S04]  /*15170*/  ISETP.GT.AND P1, PT, R5, 0x6, PT ;  /* 0x000000060500780c */ /* 0x000fc80003f24270 */
[----:B------:R-:W-:Y:S02]  /*15180*/  SEL R9, RZ, 0x4, !P1 ;  /* 0x00000004ff097807 */ /* 0x000fe40004800000 */
[----:B------:R-:W-:Y:S02]  /*15190*/  ISETP.GT.AND P1, PT, R5, 0x7, PT ;  /* 0x000000070500780c */ /* 0x000fe40003f24270 */
[----:B------:R-:W-:Y:S01]  /*151a0*/  SEL R9, R9, RZ, !P0 ;  /* 0x000000ff09097207 */ /* 0x000fe20004000000 */
[----:B-1----:R-:W-:Y:S02]  /*151b0*/  IMAD.MOV.U32 R10, RZ, RZ, R153 ;  /* 0x000000ffff0a7224 */ /* 0x002fe400078e0099 */
[----:B------:R-:W-:-:S05]  /*151c0*/  IMAD.MOV.U32 R11, RZ, RZ, R152 ;  /* 0x000000ffff0b7224 */ /* 0x000fca00078e0098 */
[----:B------:R1:W-:Y:S01]  /*151d0*/  LDGSTS.E [R8+0x30004], desc[UR16][R10.64], P2 ;  /* 0x300040000a087fae */ /* 0x0003e20009121850 */
[----:B------:R-:W-:Y:S02]  /*151e0*/  ISETP.NE.U32.AND P2, PT, R9, RZ, PT ;  /* 0x000000ff0900720c */ /* 0x000fe40003f45070 */
[----:B------:R-:W-:-:S04]  /*151f0*/  SEL R9, RZ, 0x4, !P1 ;  /* 0x00000004ff097807 */ /* 0x000fc80004800000 */
[----:B------:R-:W-:-:S04]  /*15200*/  SEL R9, R9, RZ, !P0 ;  /* 0x000000ff09097207 */ /* 0x000fc80004000000 */
[----:B------:R-:W-:Y:S01]  /*15210*/  ISETP.NE.U32.AND P1, PT, R9, RZ, PT ;  /* 0x000000ff0900720c */ /* 0x000fe20003f25070 */
[----:B-1----:R-:W-:Y:S02]  /*15220*/  IMAD.MOV.U32 R10, RZ, RZ, R155 ;  /* 0x000000ffff0a7224 */ /* 0x002fe400078e009b */
        /* <DEDUP_REMOVED lines=14> */
[----:B------:R-:W-:Y:S02]  /*15310*/  IMAD.MOV.U32 R11, RZ, RZ, R214 ;  /* 0x000000ffff0b7224 */ /* 0x000fe400078e00d6 */
[----:B------:R-:W-:-:S03]  /*15320*/  IMAD.X R216, R216, 0x1, R3, P4 ;  /* 0x00000001d8d87824 */ /* 0x000fc600020e0603 */
[----:B------:R1:W-:Y:S02]  /*15330*/  LDGSTS.E [R8+0x34000], desc[UR16][R10.64], P2 ;  /* 0x340000000a087fae */ /* 0x0003e40009121850 */
[----:B-1----:R-:W-:Y:S01]  /*15340*/  MOV R10, R217 ;  /* 0x000000d9000a7202 */ /* 0x002fe20000000f00 */
[----:B------:R-:W-:-:S05]  /*15350*/  IMAD.MOV.U32 R11, RZ, RZ, R216 ;  /* 0x000000ffff0b7224 */ /* 0x000fca00078e00d8 */
[----:B------:R1:W-:Y:S01]  /*15360*/  LDGSTS.E [R8+0x34004], desc[UR16][R10.64], P1 ;  /* 0x340040000a087fae */ /* 0x0003e20008921850 */
[----:B------:R-:W-:-:S04]  /*15370*/  ISETP.GT.AND P1, PT, R5, 0x26, PT ;  /* 0x000000260500780c */ /* 0x000fc80003f24270 */
[----:B------:R-:W-:Y:S02]  /*15380*/  SEL R9, RZ, 0x4, !P1 ;  /* 0x00000004ff097807 */ /* 0x000fe40004800000 */
[----:B------:R-:W-:Y:S02]  /*15390*/  ISETP.GT.AND P1, PT, R5, 0x27, PT ;  /* 0x000000270500780c */ /* 0x000fe40003f24270 */
[----:B------:R-:W-:Y:S02]  /*153a0*/  SEL R9, R9, RZ, !P0 ;  /* 0x000000ff09097207 */ /* 0x000fe40004000000 */
[----:B------:R-:W-:Y:S02]  /*153b0*/  IADD3 R219, P3, R219, R4, RZ ;  /* 0x00000004dbdb7210 */ /* 0x000fe40007f7e0ff */
[----:B------:R-:W-:Y:S02]  /*153c0*/  ISETP.NE.U32.AND P2, PT, R9, RZ, PT ;  /* 0x000000ff0900720c */ /* 0x000fe40003f45070 */
[----:B------:R-:W-:Y:S01]  /*153d0*/  SEL R9, RZ, 0x4, !P1 ;  /* 0x00000004ff097807 */ /* 0x000fe20004800000 */
[----:B------:R-:W-:-:S03]  /*153e0*/  IMAD.X R218, R218, 0x1, R3, P3 ;  /* 0x00000001dada7824 */ /* 0x000fc600018e0603 */
[----:B------:R-:W-:Y:S02]  /*153f0*/  SEL R9, R9, RZ, !P0 ;  /* 0x000000ff09097207 */ /* 0x000fe40004000000 */
[----:B------:R-:W-:Y:S02]  /*15400*/  IADD3 R221, P4, R221, R4, RZ ;  /* 0x00000004dddd7210 */ /* 0x000fe40007f9e0ff */
[----:B------:R-:W-:Y:S01]  /*15410*/  ISETP.NE.U32.AND P1, PT, R9, RZ, PT ;  /* 0x000000ff0900720c */ /* 0x000fe20003f25070 */
[----:B-1----:R-:W-:Y:S02]  /*15420*/  IMAD.MOV.U32 R10, RZ, RZ, R219 ;  /* 0x000000ffff0a7224 */ /* 0x002fe400078e00db */
[----:B------:R-:W-:Y:S02]  /*15430*/  IMAD.MOV.U32 R11, RZ, RZ, R218 ;  /* 0x000000ffff0b7224 */ /* 0x000fe400078e00da */
[----:B------:R-:W-:-:S03]  /*15440*/  IMAD.X R220, R220, 0x1, R3, P4 ;  /* 0x00000001dcdc7824 */ /* 0x000fc600020e0603 */
        /* <DEDUP_REMOVED lines=9> */
[----:B------:R-:W-:Y:S02]  /*154e0*/  IADD3 R159, P3, R159, R4, RZ ;  /* 0x000000049f9f7210 */ /* 0x000fe40007f7e0ff */
[----:B------:R-:W-:Y:S02]  /*154f0*/  SEL R8, R8, RZ, !P0 ;  /* 0x000000ff08087207 */ /* 0x000fe40004000000 */
[----:B------:R-:W-:Y:S02]  /*15500*/  ISETP.NE.U32.AND P1, PT, R9, RZ, PT ;  /* 0x000000ff0900720c */ /* 0x000fe40003f25070 */
[----:B------:R-:W-:Y:S01]  /*15510*/  ISETP.NE.U32.AND P2, PT, R8, RZ, PT ;  /* 0x000000ff0800720c */ /* 0x000fe20003f45070 */
[----:B------:R-:W-:Y:S01]  /*15520*/  IMAD.X R158, R158, 0x1, R3, P3 ;  /* 0x000000019e9e7824 */ /* 0x000fe200018e0603 */
[----:B------:R-:W-:Y:S01]  /*15530*/  LOP3.LUT R8, R7, 0x20, RZ, 0x3c, !PT ;  /* 0x0000002007087812 */ /* 0x000fe200078e3cff */
[----:B------:R-:W-:-:S02]  /*15540*/  IMAD.MOV.U32 R10, RZ, RZ, R159 ;  /* 0x000000ffff0a7224 */ /* 0x000fc400078e009f */
[----:B------:R-:W-:Y:S02]  /*15550*/  IMAD.MOV.U32 R11, RZ, RZ, R158 ;  /* 0x000000ffff0b7224 */ /* 0x000fe400078e009e */
[----:B------:R-:W-:Y:S01]  /*15560*/  VIADD R8, R8, UR4 ;  /* 0x0000000408087c36 */ /* 0x000fe20008000000 */
[----:B------:R-:W-:-:S04]  /*15570*/  IADD3 R161, P4, R161, R4, RZ ;  /* 0x00000004a1a17210 */ /* 0x000fc80007f9e0ff */
[----:B------:R1:W-:Y:S01]  /*15580*/  LDGSTS.E [R8+0x30000], desc[UR16][R10.64], P1 ;  /* 0x300000000a087fae */ /* 0x0003e20008921850 */
[----:B------:R-:W-:Y:S01]  /*15590*/  ISETP.GT.AND P1, PT, R5, 0xa, PT ;  /* 0x0000000a0500780c */ /* 0x000fe20003f24270 */
[----:B------:R-:W-:-:S03]  /*155a0*/  IMAD.X R160, R160, 0x1, R3, P4 ;  /* 0x00000001a0a07824 */ /* 0x000fc600020e0603 */
[----:B------:R-:W-:Y:S02]  /*155b0*/  SEL R9, RZ, 0x4, !P1 ;  /* 0x00000004ff097807 */ /* 0x000fe40004800000 */
[----:B------:R-:W-:Y:S02]  /*155c0*/  ISETP.GT.AND P1, PT, R5, 0xb, PT ;  /* 0x0000000b0500780c */ /* 0x000fe40003f24270 */
[----:B------:R-:W-:Y:S01]  /*155d0*/  SEL R9, R9, RZ, !P0 ;  /* 0x000000ff09097207 */ /* 0x000fe20004000000 */
[----:B-1----:R-:W-:Y:S01]  /*155e0*/  IMAD.MOV.U32 R10, RZ, RZ, R161 ;  /* 0x000000ffff0a7224 */ /* 0x002fe200078e00a1 */
[----:B------:R-:W-:Y:S02]  /*155f0*/  MOV R11, R160 ;  /* 0x000000a0000b7202 */ /* 0x000fe40000000f00 */
[----:B------:R-:W-:-:S03]  /*15600*/  IADD3 R163, P3, R163, R4, RZ ;  /* 0x00000004a3a37210 */ /* 0x000fc60007f7e0ff */
[----:B------:R1:W-:Y:S01]  /*15610*/  LDGSTS.E [R8+0x30004], desc[UR16][R10.64], P2 ;  /* 0x300040000a087fae */ /* 0x0003e20009121850 */
        /* <DEDUP_REMOVED lines=9> */
[----:B------:R1:W-:Y:S02]  /*156b0*/  LDGSTS.E [R8+0x30008], desc[UR16][R10.64], P2 ;  /* 0x300080000a087fae */ /* 0x0003e40009121850 */
[----:B-1----:R-:W-:Y:S02]  /*156c0*/  IMAD.MOV.U32 R10, RZ, RZ, R165 ;  /* 0x000000ffff0a7224 */ /* 0x002fe400078e00a5 */
        /* <DEDUP_REMOVED lines=31> */
[----:B-1----:R-:W-:Y:S01]  /*158c0*/  IMAD.MOV.U32 R10, RZ, RZ, R227 ;  /* 0x000000ffff0a7224 */ /* 0x002fe200078e00e3 */
[----:B------:R-:W-:Y:S01]  /*158d0*/  IADD3.X R228, R228, R3, RZ, P4, !PT ;  /* 0x00000003e4e47210 */ /* 0x000fe200027fe4ff */
        /* <DEDUP_REMOVED lines=26> */
[----:B-1----:R-:W-:Y:S02]  /*15a80*/  IMAD.MOV.U32 R10, RZ, RZ, R169 ;  /* 0x000000ffff0a7224 */ /* 0x002fe400078e00a9 */
[----:B------:R-:W-:Y:S01]  /*15a90*/  IMAD.MOV.U32 R11, RZ, RZ, R168 ;  /* 0x000000ffff0b7224 */ /* 0x000fe200078e00a8 */
[----:B------:R-:W-:-:S04]  /*15aa0*/  IADD3 R171, P3, R171, R4, RZ ;  /* 0x00000004abab7210 */ /* 0x000fc80007f7e0ff */
[----:B------:R1:W-:Y:S01]  /*15ab0*/  LDGSTS.E [R8+0x30004], desc[UR16][R10.64], P2 ;  /* 0x300040000a087fae */ /* 0x0003e20009121850 */
[----:B------:R-:W-:Y:S02]  /*15ac0*/  ISETP.NE.U32.AND P2, PT, R9, RZ, PT ;  /* 0x000000ff0900720c */ /* 0x000fe40003f45070 */
[----:B------:R-:W-:Y:S01]  /*15ad0*/  SEL R9, RZ, 0x4, !P1 ;  /* 0x00000004ff097807 */ /* 0x000fe20004800000 */
[----:B------:R-:W-:-:S03]  /*15ae0*/  IMAD.X R170, R170, 0x1, R3, P3 ;  /* 0x00000001aaaa7824 */ /* 0x000fc600018e0603 */
[----:B------:R-:W-:Y:S02]  /*15af0*/  SEL R9, R9, RZ, !P0 ;  /* 0x000000ff09097207 */ /* 0x000fe40004000000 */
[----:B------:R-:W-:Y:S02]  /*15b00*/  IADD3 R173, P4, R173, R4, RZ ;  /* 0x00000004adad7210 */ /* 0x000fe40007f9e0ff */
[----:B------:R-:W-:Y:S01]  /*15b10*/  ISETP.NE.U32.AND P1, PT, R9, RZ, PT ;  /* 0x000000ff0900720c */ /* 0x000fe20003f25070 */
[----:B-1----:R-:W-:Y:S01]  /*15b20*/  IMAD.MOV.U32 R11, RZ, RZ, R170 ;  /* 0x000000ffff0b7224 */ /* 0x002fe200078e00aa */
[----:B------:R-:W-:Y:S01]  /*15b30*/  MOV R10, R171 ;  /* 0x000000ab000a7202 */ /* 0x000fe20000000f00 */
[----:B------:R-:W-:-:S04]  /*15b40*/  IMAD.X R172, R172, 0x1, R3, P4 ;  /* 0x00000001acac7824 */ /* 0x000fc800020e0603 */
        /* <DEDUP_REMOVED lines=37> */
[----:B------:R-:W-:Y:S02]  /*15da0*/  ISETP.GT.AND P2, PT, R5, 0x11, PT ;  /* 0x000000110500780c */ /* 0x000fe40003f44270 */
[----:B-1----:R-:W-:Y:S01]  /*15db0*/  MOV R10, R237 ;  /* 0x000000ed000a7202 */ /* 0x002fe20000000f00 */
        /* <DEDUP_REMOVED lines=28> */
[----:B------:R-:W-:Y:S01]  /*15f80*/  IMAD.X R178, R178, 0x1, R3, P3 ;  /* 0x00000001b2b27824 */ /* 0x000fe200018e0603 */
[----:B------:R-:W-:Y:S02]  /*15f90*/  IADD3 R181, P4, R181, R4, RZ ;  /* 0x00000004b5b57210 */ /* 0x000fe40007f9e0ff */
[----:B------:R-:W-:-:S04]  /*15fa0*/  SEL R9, R9, RZ, !P0 ;  /* 0x000000ff09097207 */ /* 0x000fc80004000000 */
[----:B------:R-:W-:Y:S01]  /*15fb0*/  ISETP.NE.U32.AND P1, PT, R9, RZ, PT ;  /* 0x000000ff0900720c */ /* 0x000fe20003f25070 */
[----:B-1----:R-:W-:Y:S02]  /*15fc0*/  IMAD.MOV.U32 R10, RZ, RZ, R179 ;  /* 0x000000ffff0a7224 */ /* 0x002fe400078e00b3 */
[----:B------:R-:W-:Y:S02]  /*15fd0*/  IMAD.MOV.U32 R11, RZ, RZ, R178 ;  /* 0x000000ffff0b7224 */ /* 0x000fe400078e00b2 */
[----:B------:R-:W-:-:S03]  /*15fe0*/  IMAD.X R180, R180, 0x1, R3, P4 ;  /* 0x00000001b4b47824 */ /* 0x000fc600020e0603 */
[----:B------:R1:W-:Y:S02]  /*15ff0*/  LDGSTS.E [R8+0x30008], desc[UR16][R10.64], P2 ;  /* 0x300080000a087fae */ /* 0x0003e40009121850 */
[----:B-1----:R-:W-:Y:S01]  /*16000*/  IMAD.MOV.U32 R10, RZ, RZ, R181 ;  /* 0x000000ffff0a7224 */ /* 0x002fe200078e00b5 */
[----:B------:R-:W-:-:S05]  /*16010*/  MOV R11, R180 ;  /* 0x000000b4000b7202 */ /* 0x000fca0000000f00 */
        /* <DEDUP_REMOVED lines=44> */
[----:B------:R-:W-:Y:S01]  /*162e0*/  ISETP.NE.U32.AND P1, PT, R9, RZ, PT ;  /* 0x000000ff0900720c */ /* 0x000fe20003f25070 */
[----:B------:R-:W-:Y:S01]  /*162f0*/  IMAD.X R182, R182, 0x1, R3, P3 ;  /* 0x00000001b6b67824 */ /* 0x000fe200018e0603 */
[----:B------:R-:W-:-:S02]  /*16300*/  ISETP.NE.U32.AND P2, PT, R8, RZ, PT ;  /* 0x000000ff0800720c */ /* 0x000fc40003f45070 */
[----:B------:R-:W-:Y:S01]  /*16310*/  LOP3.LUT R8, R7, 0x50, RZ, 0x3c, !PT ;  /* 0x0000005007087812 */ /* 0x000fe200078e3cff */
[----:B------:R-:W-:Y:S02]  /*16320*/  IMAD.MOV.U32 R10, RZ, RZ, R183 ;  /* 0x000000ffff0a7224 */ /* 0x000fe400078e00b7 */
[----:B------:R-:W-:Y:S01]  /*16330*/  IMAD.MOV.U32 R11, RZ, RZ, R182 ;  /* 0x000000ffff0b7224 */ /* 0x000fe200078e00b6 */
[----:B------:R-:W-:Y:S02]  /*16340*/  IADD3 R8, R8, UR4, RZ ;  /* 0x0000000408087c10 */ /* 0x000fe4000fffe0ff */
[----:B------:R-:W-:-:S03]  /*16350*/  IADD3 R185, P4, R185, R4, RZ ;  /* 0x00000004b9b97210 */ /* 0x000fc60007f9e0ff */
        /* <DEDUP_REMOVED lines=50> */
[----:B--2---:R-:W-:Y:S02]  /*16680*/  IADD3 R6, P4, R6, R4, RZ ;  /* 0x0000000406067210 */ /* 0x004fe40007f9e0ff */
        /* <DEDUP_REMOVED lines=10> */
[----:B------:R-:W-:Y:S02]  /*16730*/  SEL R9, RZ, 0x4, !P1 ;  /* 0x00000004ff097807 */ /* 0x000fe40004800000 */
[----:B------:R-:W-:Y:S02]  /*16740*/  IADD3 R191, P3, R191, R4, RZ ;  /* 0x00000004bfbf7210 */ /* 0x000fe40007f7e0ff */
[----:B------:R-:W-:Y:S02]  /*16750*/  SEL R9, R9, RZ, !P0 ;  /* 0x000000ff09097207 */ /* 0x000fe40004000000 */
[----:B-1----:R-:W-:Y:S02]  /*16760*/  SEL R8, RZ, 0x4, !P2 ;  /* 0x00000004ff087807 */ /* 0x002fe40005000000 */
[----:B------:R-:W-:Y:S02]  /*16770*/  ISETP.NE.U32.AND P1, PT, R9, RZ, PT ;  /* 0x000000ff0900720c */ /* 0x000fe40003f25070 */
[----:B------:R-:W-:Y:S01]  /*16780*/  SEL R8, R8, RZ, !P0 ;  /* 0x000000ff08087207 */ /* 0x000fe20004000000 */
[----:B------:R-:W-:-:S03]  /*16790*/  IMAD.X R190, R190, 0x1, R3, P3 ;  /* 0x00000001bebe7824 */ /* 0x000fc600018e0603 */
[----:B------:R-:W-:Y:S02]  /*167a0*/  ISETP.NE.U32.AND P2, PT, R8, RZ, PT ;  /* 0x000000ff0800720c */ /* 0x000fe40003f45070 */
[----:B------:R-:W-:Y:S01]  /*167b0*/  LOP3.LUT R8, R7, 0x60, RZ, 0x3c, !PT ;  /* 0x0000006007087812 */ /* 0x000fe200078e3cff */
[----:B------:R-:W-:Y:S01]  /*167c0*/  IMAD.MOV.U32 R10, RZ, RZ, R191 ;  /* 0x000000ffff0a7224 */ /* 0x000fe200078e00bf */
[----:B------:R-:W-:-:S03]  /*167d0*/  MOV R11, R190 ;  /* 0x000000be000b7202 */ /* 0x000fc60000000f00 */
        /* <DEDUP_REMOVED lines=18> */
[----:B------:R-:W-:Y:S01]  /*16900*/  STL [R1+0x78c], R12 ;  /* 0x00078c0c01007387 */ /* 0x000fe20000100800 */
[----:B-1----:R-:W-:Y:S02]  /*16910*/  IMAD.MOV.U32 R10, RZ, RZ, R195 ;  /* 0x000000ffff0a7224 */ /* 0x002fe400078e00c3 */
[----:B------:R-:W-:Y:S01]  /*16920*/  IMAD.MOV.U32 R11, RZ, RZ, R194 ;  /* 0x000000ffff0b7224 */ /* 0x000fe200078e00c2 */
[----:B------:R-:W-:Y:S01]  /*16930*/  STL [R1+0x79c], R148 ;  /* 0x00079c9401007387 */ /* 0x000fe20000100800 */
[----:B------:R-:W-:-:S03]  /*16940*/  IMAD.X R196, R196, 0x1, R3, P4 ;  /* 0x00000001c4c47824 */ /* 0x000fc600020e0603 */
[----:B------:R-:W-:Y:S04]  /*16950*/  STL [R1+0x798], R149 ;  /* 0x0007989501007387 */ /* 0x000fe80000100800 */
[----:B------:R-:W-:Y:S04]  /*16960*/  STL [R1+0x794], R150 ;  /* 0x0007949601007387 */ /* 0x000fe80000100800 */
[----:B------:R1:W-:Y:S04]  /*16970*/  STL [R1+0x790], R151 ;  /* 0x0007909701007387 */ /* 0x0003e80000100800 */
[----:B------:R2:W-:Y:S04]  /*16980*/  STL [R1+0x200], R6 ;  /* 0x0002000601007387 */ /* 0x0005e80000100800 */
[----:B------:R3:W-:Y:S04]  /*16990*/  LDGSTS.E [R8+0x30008], desc[UR16][R10.64], P2 ;  /* 0x300080000a087fae */ /* 0x0007e80009121850 */
[----:B-1----:R-:W4:Y:S04]  /*169a0*/  LDL.LU R151, [R1+0x20c] ;  /* 0x00020c0001977983 */ /* 0x002f280000300800 */
[----:B------:R-:W4:Y:S01]  /*169b0*/  LDL.LU R150, [R1+0x210] ;  /* 0x0002100001967983 */ /* 0x000f220000300800 */
[----:B---3--:R-:W-:-:S03]  /*169c0*/  IMAD.MOV.U32 R10, RZ, RZ, R197 ;  /* 0x000000ffff0a7224 */ /* 0x008fc600078e00c5 */
[----:B------:R-:W3:Y:S01]  /*169d0*/  LDL.LU R149, [R1+0x214] ;  /* 0x0002140001957983 */ /* 0x000ee20000300800 */
[----:B------:R-:W-:-:S03]  /*169e0*/  IMAD.MOV.U32 R11, RZ, RZ, R196 ;  /* 0x000000ffff0b7224 */ /* 0x000fc600078e00c4 */
[----:B------:R-:W3:Y:S04]  /*169f0*/  LDL.LU R148, [R1+0x218] ;  /* 0x0002180001947983 */ /* 0x000ee80000300800 */
[----:B------:R-:W3:Y:S04]  /*16a00*/  LDL.LU R12, [R1+0x21c] ;  /* 0x00021c00010c7983 */ /* 0x000ee80000300800 */
[----:B--2---:R-:W2:Y:S04]  /*16a10*/  LDL.LU R6, [R1+0x220] ;  /* 0x0002200001067983 */ /* 0x004ea80000300800 */
[----:B------:R1:W-:Y:S04]  /*16a20*/  LDGSTS.E [R8+0x3000c], desc[UR16][R10.64], P1 ;  /* 0x3000c0000a087fae */ /* 0x0003e80008921850 */
[----:B------:R-:W3:Y:S04]  /*16a30*/  LDL.LU R10, [R1+0x204] ;  /* 0x00020400010a7983 */ /* 0x000ee80000300800 */
[----:B------:R-:W1:Y:S01]  /*16a40*/  LDL.LU R11, [R1+0x208] ;  /* 0x00020800010b7983 */ /* 0x000e620000300800 */
[----:B------:R-:W-:-:S04]  /*16a50*/  ISETP.GT.AND P1, PT, R5, 0x38, PT ;  /* 0x000000380500780c */ /* 0x000fc80003f24270 */
[----:B------:R-:W-:Y:S02]  /*16a60*/  SEL R9, RZ, 0x4, !P1 ;  /* 0x00000004ff097807 */ /* 0x000fe40004800000 */
[----:B------:R-:W-:Y:S02]  /*16a70*/  ISETP.GT.AND P1, PT, R5, 0x39, PT ;  /* 0x000000390500780c */ /* 0x000fe40003f24270 */
[----:B------:R-:W-:-:S04]  /*16a80*/  SEL R9, R9, RZ, !P0 ;  /* 0x000000ff09097207 */ /* 0x000fc80004000000 */
[----:B------:R-:W-:Y:S02]  /*16a90*/  ISETP.NE.U32.AND P2, PT, R9, RZ, PT ;  /* 0x000000ff0900720c */ /* 0x000fe40003f45070 */
[----:B------:R-:W-:-:S04]  /*16aa0*/  SEL R9, RZ, 0x4, !P1 ;  /* 0x00000004ff097807 */ /* 0x000fc80004800000 */
[----:B------:R-:W-:-:S04]  /*16ab0*/  SEL R9, R9, RZ, !P0 ;  /* 0x000000ff09097207 */ /* 0x000fc80004000000 */
[----:B------:R-:W-:Y:S02]  /*16ac0*/  ISETP.NE.U32.AND P1, PT, R9, RZ, PT ;  /* 0x000000ff0900720c */ /* 0x000fe40003f25070 */
[----:B----4-:R-:W-:-:S05]  /*16ad0*/  IADD3 R150, P4, R150, R4, RZ ;  /* 0x0000000496967210 */ /* 0x010fca0007f9e0ff */
[----:B------:R-:W-:Y:S01]  /*16ae0*/  IMAD.X R151, R151, 0x1, R3, P4 ;  /* 0x0000000197977824 */ /* 0x000fe200020e0603 */
[----:B-1----:R-:W-:-:S05]  /*16af0*/  IADD3 R11, P3, R11, R4, RZ ;  /* 0x000000040b0b7210 */ /* 0x002fca0007f7e0ff */
[----:B---3--:R-:W-:Y:S01]  /*16b00*/  IMAD.X R10, R10, 0x1, R3, P3 ;  /* 0x000000010a0a7824 */ /* 0x008fe200018e0603 */
[----:B------:R1:W-:Y:S04]  /*16b10*/  STL [R1+0x208], R11 ;  /* 0x0002080b01007387 */ /* 0x0003e80000100800 */
[----:B------:R3:W-:Y:S01]  /*16b20*/  STL [R1+0x204], R10 ;  /* 0x0002040a01007387 */ /* 0x0007e20000100800 */
[----:B-1----:R-:W-:-:S04]  /*16b30*/  LOP3.LUT R11, R11, R10, RZ, 0x3c, !PT ;  /* 0x0000000a0b0b7212 */ /* 0x002fc800078e3cff */
[----:B---3--:R-:W-:-:S04]  /*16b40*/  LOP3.LUT R10, R11, R10, RZ, 0x3c, !PT ;  /* 0x0000000a0b0a7212 */ /* 0x008fc800078e3cff */
[----:B------:R-:W-:-:S05]  /*16b50*/  LOP3.LUT R11, R11, R10, RZ, 0x3c, !PT ;  /* 0x0000000a0b0b7212 */ /* 0x000fca00078e3cff */
[----:B------:R1:W-:Y:S02]  /*16b60*/  LDGSTS.E [R8+0x34000], desc[UR16][R10.64], P2 ;  /* 0x340000000a087fae */ /* 0x0003e40009121850 */
[----:B-1----:R-:W-:Y:S02]  /*16b70*/  IMAD.MOV.U32 R10, RZ, RZ, R150 ;  /* 0x000000ffff0a7224 */ /* 0x002fe400078e0096 */
[----:B------:R-:W-:-:S05]  /*16b80*/  IMAD.MOV.U32 R11, RZ, RZ, R151 ;  /* 0x000000ffff0b7224 */ /* 0x000fca00078e0097 */
[----:B------:R1:W-:Y:S01]  /*16b90*/  LDGSTS.E [R8+0x34004], desc[UR16][R10.64], P1 ;  /* 0x340040000a087fae */ /* 0x0003e20008921850 */
[----:B------:R-:W-:-:S04]  /*16ba0*/  ISETP.GT.AND P1, PT, R5, 0x3a, PT ;  /* 0x0000003a0500780c */ /* 0x000fc80003f24270 */
[----:B------:R-:W-:Y:S02]  /*16bb0*/  SEL R9, RZ, 0x4, !P1 ;  /* 0x00000004ff097807 */ /* 0x000fe40004800000 */
[-C--:B------:R-:W-:Y:S02]  /*16bc0*/  IADD3 R148, P3, R148, R4.reuse, RZ ;  /* 0x0000000494947210 */ /* 0x080fe40007f7e0ff */
[----:B------:R-:W-:Y:S02]  /*16bd0*/  SEL R9, R9, RZ, !P0 ;  /* 0x000000ff09097207 */ /* 0x000fe40004000000 */
[----:B--2---:R-:W-:Y:S02]  /*16be0*/  IADD3 R6, P4, R6, R4, RZ ;  /* 0x0000000406067210 */ /* 0x004fe40007f9e0ff */
[----:B------:R-:W-:Y:S01]  /*16bf0*/  ISETP.NE.U32.AND P2, PT, R9, RZ, PT ;  /* 0x000000ff0900720c */ /* 0x000fe20003f45070 */
[----:B------:R-:W-:Y:S01]  /*16c00*/  IMAD.X R149, R149, 0x1, R3, P3 ;  /* 0x0000000195957824 */ /* 0x000fe200018e0603 */
[----:B------:R-:W-:Y:S01]  /*16c10*/  STL [R1+0x210], R150 ;  /* 0x0002109601007387 */ /* 0x000fe20000100800 */
[----:B------:R-:W-:-:S03]  /*16c20*/  IADD3.X R12, R12, R3, RZ, P4, !PT ;  /* 0x000000030c0c7210 */ /* 0x000fc600027fe4ff */
[----:B------:R-:W-:Y:S01]  /*16c30*/  STL [R1+0x20c], R151 ;  /* 0x00020c9701007387 */ /* 0x000fe20000100800 */
[----:B-1----:R-:W-:-:S03]  /*16c40*/  IMAD.MOV.U32 R10, RZ, RZ, R148 ;  /* 0x000000ffff0a7224 */ /* 0x002fc600078e0094 */
[----:B------:R-:W-:Y:S01]  /*16c50*/  STL [R1+0x218], R148 ;  /* 0x0002189401007387 */ /* 0x000fe20000100800 */
[----:B------:R-:W-:-:S03]  /*16c60*/  IMAD.MOV.U32 R11, RZ, RZ, R149 ;  /* 0x000000ffff0b7224 */ /* 0x000fc600078e0095 */
[----:B------:R1:W-:Y:S04]  /*16c70*/  STL [R1+0x214], R149 ;  /* 0x0002149501007387 */ /* 0x0003e80000100800 */
[----:B------:R-:W-:Y:S04]  /*16c80*/  STL [R1+0x220], R6 ;  /* 0x0002200601007387 */ /* 0x000fe80000100800 */
[----:B------:R2:W-:Y:S04]  /*16c90*/  STL [R1+0x21c], R12 ;  /* 0x00021c0c01007387 */ /* 0x0005e80000100800 */
[----:B-1----:R-:W3:Y:S04]  /*16ca0*/  LDL.LU R149, [R1+0x224] ;  /* 0x0002240001957983 */ /* 0x002ee80000300800 */
[----:B------:R-:W4:Y:S04]  /*16cb0*/  LDL.LU R148, [R1+0x228] ;  /* 0x0002280001947983 */ /* 0x000f280000300800 */
[----:B------:R1:W-:Y:S02]  /*16cc0*/  LDGSTS.E [R8+0x34008], desc[UR16][R10.64], P2 ;  /* 0x340080000a087fae */ /* 0x0003e40009121850 */
[----:B-1----:R-:W-:-:S02]  /*16cd0*/  IMAD.MOV.U32 R11, RZ, RZ, R12 ;  /* 0x000000ffff0b7224 */ /* 0x002fc400078e000c */
[----:B------:R-:W-:Y:S01]  /*16ce0*/  IMAD.MOV.U32 R10, RZ, RZ, R6 ;  /* 0x000000ffff0a7224 */ /* 0x000fe200078e0006 */
[----:B--2---:R-:W2:Y:S04]  /*16cf0*/  LDL.LU R12, [R1+0x22c] ;  /* 0x00022c00010c7983 */ /* 0x004ea80000300800 */
[----:B------:R-:W2:Y:S01]  /*16d00*/  LDL.LU R6, [R1+0x230] ;  /* 0x0002300001067983 */ /* 0x000ea20000300800 */
[----:B------:R-:W-:-:S04]  /*16d10*/  ISETP.GT.AND P1, PT, R5, 0x3b, PT ;  /* 0x0000003b0500780c */ /* 0x000fc80003f24270 */
[----:B------:R-:W-:-:S04]  /*16d20*/  SEL R9, RZ, 0x4, !P1 ;  /* 0x00000004ff097807 */ /* 0x000fc80004800000 */
[----:B------:R-:W-:-:S04]  /*16d30*/  SEL R9, R9, RZ, !P0 ;  /* 0x000000ff09097207 */ /* 0x000fc80004000000 */
[----:B------:R-:W-:Y:S02]  /*16d40*/  ISETP.NE.U32.AND P1, PT, R9, RZ, PT ;  /* 0x000000ff0900720c */ /* 0x000fe40003f25070 */
[----:B------:R-:W-:-:S11]  /*16d50*/  ISETP.GT.AND P2, PT, R5, 0x1d, PT ;  /* 0x0000001d0500780c */ /* 0x000fd60003f44270 */
        /* <DEDUP_REMOVED lines=47> */
[----:B---3--:R-:W-:Y:S02]  /*17050*/  IMAD.X R149, R149, 0x1, R3, P3 ;  /* 0x0000000195957824 */ /* 0x008fe400018e0603 */
[----:B-1----:R-:W-:Y:S02]  /*17060*/  IMAD.MOV.U32 R10, RZ, RZ, R148 ;  /* 0x000000ffff0a7224 */ /* 0x002fe400078e0094 */
[----:B------:R-:W-:Y:S01]  /*17070*/  IMAD.MOV.U32 R11, RZ, RZ, R149 ;  /* 0x000000ffff0b7224 */ /* 0x000fe200078e0095 */
[----:B------:R-:W-:Y:S04]  /*17080*/  STL [R1+0x228], R148 ;  /* 0x0002289401007387 */ /* 0x000fe80000100800 */
[----:B------:R-:W-:Y:S04]  /*17090*/  STL [R1+0x224], R149 ;  /* 0x0002249501007387 */ /* 0x000fe80000100800 */
[----:B------:R1:W-:Y:S01]  /*170a0*/  LDGSTS.E [R8+0x34000], desc[UR16][R10.64], P2 ;  /* 0x340000000a087fae */ /* 0x0003e20009121850 */
[----:B--2---:R-:W-:-:S05]  /*170b0*/  IADD3 R6, P4, R6, R4, RZ ;  /* 0x0000000406067210 */ /* 0x004fca0007f9e0ff */
[----:B------:R-:W-:Y:S01]  /*170c0*/  IMAD.X R12, R12, 0x1, R3, P4 ;  /* 0x000000010c0c7824 */ /* 0x000fe200020e0603 */
[----:B------:R2:W-:Y:S01]  /*170d0*/  STL [R1+0x230], R6 ;  /* 0x0002300601007387 */ /* 0x0005e20000100800 */
[----:B-1----:R-:W-:Y:S02]  /*170e0*/  IMAD.MOV.U32 R10, RZ, RZ, R6 ;  /* 0x000000ffff0a7224 */ /* 0x002fe400078e0006 */
[----:B------:R-:W-:Y:S01]  /*170f0*/  IMAD.MOV.U32 R11, RZ, RZ, R12 ;  /* 0x000000ffff0b7224 */ /* 0x000fe200078e000c */
[----:B------:R1:W-:Y:S04]  /*17100*/  STL [R1+0x22c], R12 ;  /* 0x00022c0c01007387 */ /* 0x0003e80000100800 */
[----:B------:R-:W3:Y:S04]  /*17110*/  LDL.LU R150, [R1+0x238] ;  /* 0x0002380001967983 */ /* 0x000ee80000300800 */
[----:B--2---:R-:W2:Y:S04]  /*17120*/  LDL.LU R6, [R1+0x240] ;  /* 0x0002400001067983 */ /* 0x004ea80000300800 */
[----:B------:R4:W-:Y:S04]  /*17130*/  LDGSTS.E [R8+0x34004], desc[UR16][R10.64], P1 ;  /* 0x340040000a087fae */ /* 0x0009e80008921850 */
[----:B------:R-:W4:Y:S04]  /*17140*/  LDL.LU R11, [R1+0x234] ;  /* 0x00023400010b7983 */ /* 0x000f280000300800 */
[----:B------:R-:W4:Y:S01]  /*17150*/  LDL.LU R149, [R1+0x23c] ;  /* 0x00023c0001957983 */ /* 0x000f220000300800 */
[----:B-1----:R-:W1:Y:S01]  /*17160*/  S2R R12, SR_TID.X ;  /* 0x00000000000c7919 */ /* 0x002e620000002100 */
[----:B------:R-:W-:-:S02]  /*17170*/  ISETP.GT.AND P2, PT, R5, 0x3e, PT ;  /* 0x0000003e0500780c */ /* 0x000fc40003f44270 */
[----:B------:R-:W-:Y:S01]  /*17180*/  ISETP.GT.AND P3, PT, R5, 0x3f, PT ;  /* 0x0000003f0500780c */ /* 0x000fe20003f64270 */
[----:B------:R-:W4:Y:S04]  /*17190*/  LDL.LU R148, [R1+0x248] ;  /* 0x0002480001947983 */ /* 0x000f280000300800 */
[----:B------:R-:W4:Y:S01]  /*171a0*/  LDL.LU R151, [R1+0x264] ;  /* 0x0002640001977983 */ /* 0x000f220000300800 */
[----:B-1----:R-:W-:-:S03]  /*171b0*/  LOP3.LUT R9, R12, 0x3f, RZ, 0xc0, !PT ;  /* 0x0000003f0c097812 */ /* 0x002fc600078ec0ff */
[----:B------:R-:W4:Y:S01]  /*171c0*/  LDL.LU R12, [R1+0x268] ;  /* 0x00026800010c7983 */ /* 0x000f220000300800 */
[----:B------:R-:W-:Y:S02]  /*171d0*/  ISETP.GE.AND P1, PT, R9, R5, PT ;  /* 0x000000050900720c */ /* 0x000fe40003f26270 */
[----:B------:R-:W-:Y:S01]  /*171e0*/  SEL R5, RZ, 0x4, !P2 ;  /* 0x00000004ff057807 */ /* 0x000fe20005000000 */
[----:B------:R-:W4:Y:S03]  /*171f0*/  LDL.LU R9, [R1+0x244] ;  /* 0x0002440001097983 */ /* 0x000f260000300800 */
[----:B------:R-:W-:-:S04]  /*17200*/  SEL R5, R5, RZ, !P0 ;  /* 0x000000ff05057207 */ /* 0x000fc80004000000 */
[----:B------:R-:W-:Y:S02]  /*17210*/  ISETP.NE.U32.AND P2, PT, R5, RZ, PT ;  /* 0x000000ff0500720c */ /* 0x000fe40003f45070 */
[----:B------:R-:W-:-:S04]  /*17220*/  SEL R5, RZ, 0x4, !P3 ;  /* 0x00000004ff057807 */ /* 0x000fc80005800000 */
[----:B------:R-:W-:-:S04]  /*17230*/  SEL R5, R5, RZ, !P0 ;  /* 0x000000ff05057207 */ /* 0x000fc80004000000 */
[----:B------:R-:W-:Y:S02]  /*17240*/  ISETP.NE.U32.AND P3, PT, R5, RZ, PT ;  /* 0x000000ff0500720c */ /* 0x000fe40003f65070 */
[-C--:B---3--:R-:W-:Y:S02]  /*17250*/  IADD3 R150, P4, R150, R4.reuse, RZ ;  /* 0x0000000496967210 */ /* 0x088fe40007f9e0ff */
[----:B--2---:R-:W-:-:S03]  /*17260*/  IADD3 R6, P5, R6, R4, RZ ;  /* 0x0000000406067210 */ /* 0x004fc60007fbe0ff */
[----:B----4-:R-:W-:Y:S01]  /*17270*/  IMAD.MOV.U32 R10, RZ, RZ, R150 ;  /* 0x000000ffff0a7224 */ /* 0x010fe200078e0096 */
[----:B------:R-:W-:Y:S01]  /*17280*/  STL [R1+0x238], R150 ;  /* 0x0002389601007387 */ /* 0x000fe20000100800 */
[--C-:B------:R-:W-:Y:S02]  /*17290*/  IMAD.X R11, R11, 0x1, R3.reuse, P4 ;  /* 0x000000010b0b7824 */ /* 0x100fe400020e0603 */
[----:B------:R-:W-:-:S03]  /*172a0*/  IMAD.X R149, R149, 0x1, R3, P5 ;  /* 0x0000000195957824 */ /* 0x000fc600028e0603 */
[----:B------:R1:W-:Y:S04]  /*172b0*/  STL [R1+0x234], R11 ;  /* 0x0002340b01007387 */ /* 0x0003e80000100800 */
[----:B------:R-:W-:Y:S04]  /*172c0*/  STL [R1+0x240], R6 ;  /* 0x0002400601007387 */ /* 0x000fe80000100800 */
[----:B------:R1:W-:Y:S04]  /*172d0*/  LDGSTS.E [R8+0x34008], desc[UR16][R10.64], P2 ;  /* 0x340080000a087fae */ /* 0x0003e80009121850 */
[----:B------:R2:W-:Y:S01]  /*172e0*/  STL [R1+0x23c], R149 ;  /* 0x00023c9501007387 */ /* 0x0005e20000100800 */
[----:B-1----:R-:W-:Y:S01]  /*172f0*/  MOV R11, R149 ;  /* 0x00000095000b7202 */ /* 0x002fe20000000f00 */
[----:B------:R-:W-:-:S02]  /*17300*/  IMAD.MOV.U32 R10, RZ, RZ, R6 ;  /* 0x000000ffff0a7224 */ /* 0x000fc400078e0006 */
[----:B--2---:R-:W2:Y:S04]  /*17310*/  LDL.LU R149, [R1+0x284] ;  /* 0x0002840001957983 */ /* 0x004ea80000300800 */
[----:B------:R-:W3:Y:S04]  /*17320*/  LDL.LU R6, [R1+0x288] ;  /* 0x0002880001067983 */ /* 0x000ee80000300800 */
[----:B------:R-:W4:Y:S04]  /*17330*/  LDL.LU R150, [R1+0x2a8] ;  /* 0x0002a80001967983 */ /* 0x000f280000300800 */
[----:B------:R1:W-:Y:S01]  /*17340*/  LDGSTS.E [R8+0x3400c], desc[UR16][R10.64], P3 ;  /* 0x3400c0000a087fae */ /* 0x0003e20009921850 */
[----:B------:R-:W-:-:S03]  /*17350*/  SEL R5, RZ, 0x4, P1 ;  /* 0x00000004ff057807 */ /* 0x000fc60000800000 */
[----:B------:R-:W2:Y:S01]  /*17360*/  LDL.LU R10, [R1+0x2a4] ;  /* 0x0002a400010a7983 */ /* 0x000ea20000300800 */
[----:B------:R-:W-:Y:S02]  /*17370*/  SEL R5, R5, RZ, !P0 ;  /* 0x000000ff05057207 */ /* 0x000fe40004000000 */
[-C--:B------:R-:W-:Y:S01]  /*17380*/  IADD3 R148, P1, R148, R2.reuse, RZ ;  /* 0x0000000294947210 */ /* 0x080fe20007f3e0ff */
[----:B------:R-:W-:Y:S01]  /*17390*/  ULEA UR4, UR14, UR12, 0x10 ;  /* 0x0000000c0e047291 */ /* 0x000fe2000f8e803f */
[----:B------:R-:W-:Y:S01]  /*173a0*/  IADD3 R12, P2, R12, R2, RZ ;  /* 0x000000020c0c7210 */ /* 0x000fe20007f5e0ff */
[----:B------:R-:W0:Y:S01]  /*173b0*/  LDGDEPBAR ;  /* 0x00000000000079af */ /* 0x000e220000000000 */
[----:B------:R-:W-:Y:S01]  /*173c0*/  ISETP.NE.U32.AND P0, PT, R5, RZ, PT ;  /* 0x000000ff0500720c */ /* 0x000fe20003f05070 */
[--C-:B------:R-:W-:Y:S02]  /*173d0*/  IMAD.X R9, R9, 0x1, R0.reuse, P1 ;  /* 0x0000000109097824 */ /* 0x100fe400008e0600 */
[----:B------:R-:W-:Y:S01]  /*173e0*/  IMAD.X R151, R151, 0x1, R0, P2 ;  /* 0x0000000197977824 */ /* 0x000fe200010e0600 */
[----:B------:R1:W-:Y:S01]  /*173f0*/  STL [R1+0x248], R148 ;  /* 0x0002489401007387 */ /* 0x0003e20000100800 */
[----:B------:R-:W-:-:S02]  /*17400*/  VIADD R5, R13, UR4 ;  /* 0x000000040d057c36 */ /* 0x000fc40008000000 */
[----:B-1----:R-:W-:Y:S01]  /*17410*/  IMAD.MOV.U32 R8, RZ, RZ, R148 ;  /* 0x000000ffff087224 */ /* 0x002fe200078e0094 */
[----:B------:R1:W-:Y:S04]  /*17420*/  STL [R1+0x244], R9 ;  /* 0x0002440901007387 */ /* 0x0003e80000100800 */
[----:B------:R1:W-:Y:S04]  /*17430*/  STL [R1+0x268], R12 ;  /* 0x0002680c01007387 */ /* 0x0003e80000100800 */
[----:B------:R1:W-:Y:S04]  /*17440*/  STL [R1+0x264], R151 ;  /* 0x0002649701007387 */ /* 0x0003e80000100800 */
[----:B------:R-:W2:Y:S04]  /*17450*/  LDL.LU R11, [R1+0x2c8] ;  /* 0x0002c800010b7983 */ /* 0x000ea80000300800 */
[----:B------:R1:W-:Y:S04]  /*17460*/  LDGSTS.E [R5], desc[UR16][R8.64], P0 ;  /* 0x0000000008057fae */ /* 0x0003e80008121850 */
[----:B------:R-:W2:Y:S01]  /*17470*/  LDL.LU R148, [R1+0x2e8] ;  /* 0x0002e80001947983 */ /* 0x000ea20000300800 */
[----:B-1----:R-:W-:-:S02]  /*17480*/  IMAD.MOV.U32 R8, RZ, RZ, R12 ;  /* 0x000000ffff087224 */ /* 0x002fc400078e000c */
[----:B------:R-:W-:Y:S01]  /*17490*/  IMAD.MOV.U32 R9, RZ, RZ, R151 ;  /* 0x000000ffff097224 */ /* 0x000fe200078e0097 */
[----:B------:R-:W2:Y:S04]  /*174a0*/  LDL.LU R12, [R1+0x2c4] ;  /* 0x0002c400010c7983 */ /* 0x000ea80000300800 */
[----:B------:R-:W2:Y:S04]  /*174b0*/  LDL.LU R151, [R1+0x2e4] ;  /* 0x0002e40001977983 */ /* 0x000ea80000300800 */
[----:B------:R1:W-:Y:S01]  /*174c0*/  LDGSTS.E [R5+0x400], desc[UR16][R8.64], P0 ;  /* 0x0040000008057fae */ /* 0x0003e20008121850 */
[----:B---3--:R-:W-:-:S02]  /*174d0*/  IADD3 R6, P1, R6, R2, RZ ;  /* 0x0000000206067210 */ /* 0x008fc40007f3e0ff */
[----:B----4-:R-:W-:-:S03]  /*174e0*/  IADD3 R150, P2, R150, R2, RZ ;  /* 0x0000000296967210 */ /* 0x010fc60007f5e0ff */
[----:B--2---:R-:W-:Y:S01]  /*174f0*/  IMAD.X R149, R149, 0x1, R0, P1 ;  /* 0x0000000195957824 */ /* 0x004fe200008e0600 */
[----:B------:R2:W-:Y:S01]  /*17500*/  STL [R1+0x288], R6 ;  /* 0x0002880601007387 */ /* 0x0005e20000100800 */
[----:B-1----:R-:W-:Y:S02]  /*17510*/  IMAD.MOV.U32 R8, RZ, RZ, R6 ;  /* 0x000000ffff087224 */ /* 0x002fe400078e0006 */
[----:B------:R-:W-:Y:S01]  /*17520*/  IMAD.MOV.U32 R9, RZ, RZ, R149 ;  /* 0x000000ffff097224 */ /* 0x000fe200078e0095 */
[----:B------:R1:W-:Y:S04]  /*17530*/  STL [R1+0x284], R149 ;  /* 0x0002849501007387 */ /* 0x0003e80000100800 */
[----:B------:R-:W-:Y:S04]  /*17540*/  STL [R1+0x2a8], R150 ;  /* 0x0002a89601007387 */ /* 0x000fe80000100800 */
[----:B--2---:R-:W2:Y:S01]  /*17550*/  LDL.LU R6, [R1+0x308] ;  /* 0x0003080001067983 */ /* 0x004ea20000300800 */
[----:B------:R-:W-:-:S03]  /*17560*/  IMAD.X R10, R10, 0x1, R0, P2 ;  /* 0x000000010a0a7824 */ /* 0x000fc600010e0600 */
[----:B------:R3:W-:Y:S04]  /*17570*/  LDGSTS.E [R5+0x800], desc[UR16][R8.64], P0 ;  /* 0x0080000008057fae */ /* 0x0007e80008121850 */
[----:B------:R4:W-:Y:S04]  /*17580*/  STL [R1+0x2a4], R10 ;  /* 0x0002a40a01007387 */ /* 0x0009e80000100800 */
[----:B-1----:R-:W2:Y:S01]  /*17590*/  LDL.LU R149, [R1+0x328] ;  /* 0x0003280001957983 */ /* 0x002ea20000300800 */
[----:B---3--:R-:W-:-:S03]  /*175a0*/  IMAD.MOV.U32 R9, RZ, RZ, R10 ;  /* 0x000000ffff097224 */ /* 0x008fc600078e000a */
[----:B----4-:R-:W3:Y:S01]  /*175b0*/  LDL.LU R10, [R1+0x304] ;  /* 0x00030400010a7983 */ /* 0x010ee20000300800 */
[----:B------:R-:W-:-:S03]  /*175c0*/  IMAD.MOV.U32 R8, RZ, RZ, R150 ;  /* 0x000000ffff087224 */ /* 0x000fc600078e0096 */
[----:B------:R-:W4:Y:S04]  /*175d0*/  LDL.LU R150, [R1+0x324] ;  /* 0x0003240001967983 */ /* 0x000f280000300800 */
[----:B------:R1:W-:Y:S01]  /*175e0*/  LDGSTS.E [R5+0xc00], desc[UR16][R8.64], P0 ;  /* 0x00c0000008057fae */ /* 0x0003e20008121850 */
[----:B------:R-:W-:-:S05]  /*175f0*/  IADD3 R11, P1, R11, R2, RZ ;  /* 0x000000020b0b7210 */ /* 0x000fca0007f3e0ff */
[----:B------:R1:W-:Y:S01]  /*17600*/  STL [R1+0x2c8], R11 ;  /* 0x0002c80b01007387 */ /* 0x0003e20000100800 */
[----:B------:R-:W-:Y:S01]  /*17610*/  IADD3 R148, P2, R148, R2, RZ ;  /* 0x0000000294947210 */ /* 0x000fe20007f5e0ff */
[----:B-1----:R-:W-:Y:S02]  /*17620*/  IMAD.MOV.U32 R8, RZ, RZ, R11 ;  /* 0x000000ffff087224 */ /* 0x002fe400078e000b */
[----:B------:R-:W-:Y:S01]  /*17630*/  IMAD.X R12, R12, 0x1, R0, P1 ;  /* 0x000000010c0c7824 */ /* 0x000fe200008e0600 */
[----:B------:R-:W-:-:S04]  /*17640*/  IADD3.X R151, R151, R0, RZ, P2, !PT ;  /* 0x0000000097977210 */ /* 0x000fc800017fe4ff */
[----:B------:R1:W-:Y:S01]  /*17650*/  STL [R1+0x2c4], R12 ;  /* 0x0002c40c01007387 */ /* 0x0003e20000100800 */
[----:B------:R-:W-:-:S03]  /*17660*/  IMAD.MOV.U32 R9, RZ, RZ, R12 ;  /* 0x000000ffff097224 */ /* 0x000fc600078e000c */
[----:B------:R1:W-:Y:S04]  /*17670*/  STL [R1+0x2e8], R148 ;  /* 0x0002e89401007387 */ /* 0x0003e80000100800 */
[----:B------:R-:W4:Y:S04]  /*17680*/  LDL.LU R11, [R1+0x348] ;  /* 0x00034800010b7983 */ /* 0x000f280000300800 */
[----:B------:R1:W-:Y:S04]  /*17690*/  STL [R1+0x2e4], R151 ;  /* 0x0002e49701007387 */ /* 0x0003e80000100800 */
[----:B------:R1:W-:Y:S04]  /*176a0*/  LDGSTS.E [R5+0x1000], desc[UR16][R8.64], P0 ;  /* 0x0100000008057fae */ /* 0x0003e80008121850 */
[----:B-1----:R-:W4:Y:S01]  /*176b0*/  LDL.LU R12, [R1+0x368] ;  /* 0x00036800010c7983 */ /* 0x002f220000300800 */
[----:B------:R-:W-:-:S02]  /*176c0*/  IMAD.MOV.U32 R8, RZ, RZ, R148 ;  /* 0x000000ffff087224 */ /* 0x000fc400078e0094 */
[----:B------:R-:W-:Y:S01]  /*176d0*/  IMAD.MOV.U32 R9, RZ, RZ, R151 ;  /* 0x000000ffff097224 */ /* 0x000fe200078e0097 */
[----:B------:R-:W4:Y:S04]  /*176e0*/  LDL.LU R148, [R1+0x344] ;  /* 0x0003440001947983 */ /* 0x000f280000300800 */
[----:B------:R-:W4:Y:S04]  /*176f0*/  LDL.LU R151, [R1+0x364] ;  /* 0x0003640001977983 */ /* 0x000f280000300800 */
[----:B------:R1:W-:Y:S01]  /*17700*/  LDGSTS.E [R5+0x1400], desc[UR16][R8.64], P0 ;  /* 0x0140000008057fae */ /* 0x0003e20008121850 */
[----:B--2---:R-:W-:-:S05]  /*17710*/  IADD3 R6, P1, R6, R2, RZ ;  /* 0x0000000206067210 */ /* 0x004fca0007f3e0ff */
[----:B------:R2:W-:Y:S01]  /*17720*/  STL [R1+0x308], R6 ;  /* 0x0003080601007387 */ /* 0x0005e20000100800 */
[----:B-1----:R-:W-:Y:S01]  /*17730*/  IMAD.MOV.U32 R8, RZ, RZ, R6 ;  /* 0x000000ffff087224 */ /* 0x002fe200078e0006 */
[----:B------:R-:W-:Y:S01]  /*17740*/  IADD3 R149, P2, R149, R2, RZ ;  /* 0x0000000295957210 */ /* 0x000fe20007f5e0ff */
[----:B---3--:R-:W-:-:S04]  /*17750*/  IMAD.X R10, R10, 0x1, R0, P1 ;  /* 0x000000010a0a7824 */ /* 0x008fc800008e0600 */
[----:B----4-:R-:W-:Y:S01]  /*17760*/  IMAD.X R150, R150, 0x1, R0, P2 ;  /* 0x0000000196967824 */ /* 0x010fe200010e0600 */
[----:B------:R1:W-:Y:S01]  /*17770*/  STL [R1+0x304], R10 ;  /* 0x0003040a01007387 */ /* 0x0003e20000100800 */
[----:B------:R-:W-:-:S03]  /*17780*/  IMAD.MOV.U32 R9, RZ, RZ, R10 ;  /* 0x000000ffff097224 */ /* 0x000fc600078e000a */
[----:B------:R3:W-:Y:S04]  /*17790*/  STL [R1+0x328], R149 ;  /* 0x0003289501007387 */ /* 0x0007e80000100800 */
[----:B--2---:R-:W2:Y:S04]  /*177a0*/  LDL.LU R6, [R1+0x388] ;  /* 0x0003880001067983 */ /* 0x004ea80000300800 */
[----:B------:R4:W-:Y:S04]  /*177b0*/  STL [R1+0x324], R150 ;  /* 0x0003249601007387 */ /* 0x0009e80000100800 */
[----:B------:R3:W-:Y:S04]  /*177c0*/  LDGSTS.E [R5+0x1800], desc[UR16][R8.64], P0 ;  /* 0x0180000008057fae */ /* 0x0007e80008121850 */
[----:B-1----:R-:W2:Y:S01]  /*177d0*/  LDL.LU R10, [R1+0x3a8] ;  /* 0x0003a800010a7983 */ /* 0x002ea20000300800 */
[----:B---3--:R-:W-:-:S03]  /*177e0*/  IMAD.MOV.U32 R8, RZ, RZ, R149 ;  /* 0x000000ffff087224 */ /* 0x008fc600078e0095 */
[----:B------:R-:W3:Y:S01]  /*177f0*/  LDL.LU R149, [R1+0x384] ;  /* 0x0003840001957983 */ /* 0x000ee20000300800 */
[----:B------:R-:W-:-:S03]  /*17800*/  IMAD.MOV.U32 R9, RZ, RZ, R150 ;  /* 0x000000ffff097224 */ /* 0x000fc600078e0096 */
[----:B----4-:R-:W4:Y:S01]  /*17810*/  LDL.LU R150, [R1+0x3a4] ;  /* 0x0003a40001967983 */ /* 0x010f220000300800 */
[----:B------:R-:W-:-:S03]  /*17820*/  IADD3 R11, P1, R11, R2, RZ ;  /* 0x000000020b0b7210 */ /* 0x000fc60007f3e0ff */
[----:B------:R1:W-:Y:S04]  /*17830*/  LDGSTS.E [R5+0x1c00], desc[UR16][R8.64], P0 ;  /* 0x01c0000008057fae */ /* 0x0003e80008121850 */
[----:B------:R1:W-:Y:S01]  /*17840*/  STL [R1+0x348], R11 ;  /* 0x0003480b01007387 */ /* 0x0003e20000100800 */
[----:B------:R-:W-:Y:S01]  /*17850*/  IADD3 R12, P2, R12, R2, RZ ;  /* 0x000000020c0c7210 */ /* 0x000fe20007f5e0ff */
[----:B-1----:R-:W-:Y:S02]  /*17860*/  IMAD.MOV.U32 R8, RZ, RZ, R11 ;  /* 0x000000ffff087224 */ /* 0x002fe400078e000b */
[--C-:B------:R-:W-:Y:S02]  /*17870*/  IMAD.X R148, R148, 0x1, R0.reuse, P1 ;  /* 0x0000000194947824 */ /* 0x100fe400008e0600 */
[----:B------:R-:W-:-:S03]  /*17880*/  IMAD.X R151, R151, 0x1, R0, P2 ;  /* 0x0000000197977824 */ /* 0x000fc600010e0600 */
[----:B------:R1:W-:Y:S01]  /*17890*/  STL [R1+0x344], R148 ;  /* 0x0003449401007387 */ /* 0x0003e20000100800 */
[----:B------:R-:W-:-:S03]  /*178a0*/  MOV R9, R148 ;  /* 0x0000009400097202 */ /* 0x000fc60000000f00 */
        /* <DEDUP_REMOVED lines=26> */
[----:B----4-:R-:W4:Y:S04]  /*17a50*/  LDL.LU R150, [R1+0x424] ;  /* 0x0004240001967983 */ /* 0x010f280000300800 */
[----:B------:R1:W-:Y:S01]  /*17a60*/  LDGSTS.E [R5+0x2c00], desc[UR16][R8.64], P0 ;  /* 0x02c0000008057fae */ /* 0x0003e20008121850 */
[----:B------:R-:W-:-:S05]  /*17a70*/  IADD3 R11, P1, R11, R2, RZ ;  /* 0x000000020b0b7210 */ /* 0x000fca0007f3e0ff */
[----:B------:R1:W-:Y:S01]  /*17a80*/  STL [R1+0x3c8], R11 ;  /* 0x0003c80b01007387 */ /* 0x0003e20000100800 */
[----:B------:R-:W-:Y:S01]  /*17a90*/  IADD3 R148, P2, R148, R2, RZ ;  /* 0x0000000294947210 */ /* 0x000fe20007f5e0ff */
[----:B-1----:R-:W-:Y:S02]  /*17aa0*/  IMAD.MOV.U32 R8, RZ, RZ, R11 ;  /* 0x000000ffff087224 */ /* 0x002fe400078e000b */
[--C-:B------:R-:W-:Y:S02]  /*17ab0*/  IMAD.X R12, R12, 0x1, R0.reuse, P1 ;  /* 0x000000010c0c7824 */ /* 0x100fe400008e0600 */
[----:B------:R-:W-:-:S03]  /*17ac0*/  IMAD.X R151, R151, 0x1, R0, P2 ;  /* 0x0000000197977824 */ /* 0x000fc600010e0600 */
[----:B------:R1:W-:Y:S01]  /*17ad0*/  STL [R1+0x3c4], R12 ;  /* 0x0003c40c01007387 */ /* 0x0003e20000100800 */
[----:B------:R-:W-:-:S03]  /*17ae0*/  IMAD.MOV.U32 R9, RZ, RZ, R12 ;  /* 0x000000ffff097224 */ /* 0x000fc600078e000c */
[----:B------:R1:W-:Y:S04]  /*17af0*/  STL [R1+0x3e8], R148 ;  /* 0x0003e89401007387 */ /* 0x0003e80000100800 */
[----:B------:R-:W4:Y:S04]  /*17b00*/  LDL.LU R11, [R1+0x448] ;  /* 0x00044800010b7983 */ /* 0x000f280000300800 */
[----:B------:R1:W-:Y:S04]  /*17b10*/  STL [R1+0x3e4], R151 ;  /* 0x0003e49701007387 */ /* 0x0003e80000100800 */
[----:B------:R1:W-:Y:S04]  /*17b20*/  LDGSTS.E [R5+0x3000], desc[UR16][R8.64], P0 ;  /* 0x0300000008057fae */ /* 0x0003e80008121850 */
[----:B-1----:R-:W4:Y:S01]  /*17b30*/  LDL.LU R12, [R1+0x468] ;  /* 0x00046800010c7983 */ /* 0x002f220000300800 */
[----:B------:R-:W-:Y:S01]  /*17b40*/  IMAD.MOV.U32 R8, RZ, RZ, R148 ;  /* 0x000000ffff087224 */ /* 0x000fe200078e0094 */
[----:B------:R-:W-:-:S02]  /*17b50*/  MOV R9, R151 ;  /* 0x0000009700097202 */ /* 0x000fc40000000f00 */
        /* <DEDUP_REMOVED lines=43> */
[----:B---3--:R-:W-:-:S03]  /*17e10*/  IMAD.X R149, R149, 0x1, R0, P1 ;  /* 0x0000000195957824 */ /* 0x008fc600008e0600 */
[----:B----4-:R-:W-:Y:S02]  /*17e20*/  IADD3.X R150, R150, R0, RZ, P2, !PT ;  /* 0x0000000096967210 */ /* 0x010fe400017fe4ff */
        /* <DEDUP_REMOVED lines=37> */
[----:B------:R-:W-:-:S03]  /*18080*/  MOV R9, R10 ;  /* 0x0000000a00097202 */ /* 0x000fc60000000f00 */
        /* <DEDUP_REMOVED lines=29> */
[----:B------:R-:W-:Y:S01]  /*18260*/  STL [R1+0x588], R6 ;  /* 0x0005880601007387 */ /* 0x000fe20000100800 */
[----:B-1----:R-:W-:Y:S01]  /*18270*/  IMAD.MOV.U32 R8, RZ, RZ, R6 ;  /* 0x000000ffff087224 */ /* 0x002fe200078e0006 */
[----:B------:R-:W-:Y:S01]  /*18280*/  IADD3 R10, P2, R10, R2, RZ ;  /* 0x000000020a0a7210 */ /* 0x000fe20007f5e0ff */
[----:B---3--:R-:W-:-:S04]  /*18290*/  IMAD.X R149, R149, 0x1, R0, P1 ;  /* 0x0000000195957824 */ /* 0x008fc800008e0600 */
[----:B----4-:R-:W-:Y:S01]  /*182a0*/  IMAD.X R150, R150, 0x1, R0, P2 ;  /* 0x0000000196967824 */ /* 0x010fe200010e0600 */
[----:B------:R1:W-:Y:S01]  /*182b0*/  STL [R1+0x584], R149 ;  /* 0x0005849501007387 */ /* 0x0003e20000100800 */
[----:B------:R-:W-:-:S03]  /*182c0*/  IMAD.MOV.U32 R9, RZ, RZ, R149 ;  /* 0x000000ffff097224 */ /* 0x000fc600078e0095 */
[----:B------:R-:W-:Y:S04]  /*182d0*/  STL [R1+0x5a8], R10 ;  /* 0x0005a80a01007387 */ /* 0x000fe80000100800 */
[----:B------:R2:W-:Y:S04]  /*182e0*/  LDGSTS.E [R5+0x6800], desc[UR16][R8.64], P0 ;  /* 0x0680000008057fae */ /* 0x0005e80008121850 */
[----:B-1----:R-:W3:Y:S04]  /*182f0*/  LDL.LU R149, [R1+0x608] ;  /* 0x0006080001957983 */ /* 0x002ee80000300800 */
[----:B------:R1:W-:Y:S04]  /*18300*/  STL [R1+0x5a4], R150 ;  /* 0x0005a49601007387 */ /* 0x0003e80000100800 */
[----:B------:R-:W4:Y:S01]  /*18310*/  LDL.LU R6, [R1+0x628] ;  /* 0x0006280001067983 */ /* 0x000f220000300800 */
[----:B--2---:R-:W-:Y:S01]  /*18320*/  MOV R9, R150 ;  /* 0x0000009600097202 */ /* 0x004fe20000000f00 */
[----:B------:R-:W-:-:S02]  /*18330*/  IMAD.MOV.U32 R8, RZ, RZ, R10 ;  /* 0x000000ffff087224 */ /* 0x000fc400078e000a */
[----:B-1----:R-:W2:Y:S04]  /*18340*/  LDL.LU R150, [R1+0x604] ;  /* 0x0006040001967983 */ /* 0x002ea80000300800 */
[----:B------:R-:W2:Y:S04]  /*18350*/  LDL.LU R10, [R1+0x624] ;  /* 0x00062400010a7983 */ /* 0x000ea80000300800 */
[----:B------:R1:W-:Y:S01]  /*18360*/  LDGSTS.E [R5+0x6c00], desc[UR16][R8.64], P0 ;  /* 0x06c0000008057fae */ /* 0x0003e20008121850 */
[----:B------:R-:W-:-:S05]  /*18370*/  IADD3 R11, P1, R11, R2, RZ ;  /* 0x000000020b0b7210 */ /* 0x000fca0007f3e0ff */
[----:B-1----:R-:W-:Y:S01]  /*18380*/  IMAD.MOV.U32 R8, RZ, RZ, R11 ;  /* 0x000000ffff087224 */ /* 0x002fe200078e000b */
[----:B------:R-:W-:Y:S01]  /*18390*/  IADD3 R148, P2, R148, R2, RZ ;  /* 0x0000000294947210 */ /* 0x000fe20007f5e0ff */
[----:B------:R1:W-:Y:S01]  /*183a0*/  STL [R1+0x5c8], R11 ;  /* 0x0005c80b01007387 */ /* 0x0003e20000100800 */
[----:B------:R-:W-:-:S04]  /*183b0*/  IMAD.X R12, R12, 0x1, R0, P1 ;  /* 0x000000010c0c7824 */ /* 0x000fc800008e0600 */
[----:B------:R-:W-:Y:S02]  /*183c0*/  IMAD.MOV.U32 R9, RZ, RZ, R12 ;  /* 0x000000ffff097224 */ /* 0x000fe400078e000c */
[----:B------:R-:W-:Y:S01]  /*183d0*/  IMAD.X R151, R151, 0x1, R0, P2 ;  /* 0x0000000197977824 */ /* 0x000fe200010e0600 */
[----:B------:R1:W-:Y:S04]  /*183e0*/  STL [R1+0x5c4], R12 ;  /* 0x0005c40c01007387 */ /* 0x0003e80000100800 */
[----:B------:R1:W-:Y:S04]  /*183f0*/  LDGSTS.E [R5+0x7000], desc[UR16][R8.64], P0 ;  /* 0x0700000008057fae */ /* 0x0003e80008121850 */
[----:B------:R1:W-:Y:S04]  /*18400*/  STL [R1+0x5e8], R148 ;  /* 0x0005e89401007387 */ /* 0x0003e80000100800 */
[----:B-1----:R-:W2:Y:S01]  /*18410*/  LDL.LU R11, [R1+0x250] ;  /* 0x00025000010b7983 */ /* 0x002ea20000300800 */
[----:B------:R-:W-:-:S02]  /*18420*/  IMAD.MOV.U32 R8, RZ, RZ, R148 ;  /* 0x000000ffff087224 */ /* 0x000fc400078e0094 */
[----:B------:R-:W-:Y:S01]  /*18430*/  IMAD.MOV.U32 R9, RZ, RZ, R151 ;  /* 0x000000ffff097224 */ /* 0x000fe200078e0097 */
[----:B------:R1:W-:Y:S04]  /*18440*/  STL [R1+0x5e4], R151 ;  /* 0x0005e49701007387 */ /* 0x0003e80000100800 */
[----:B------:R-:W2:Y:S04]  /*18450*/  LDL.LU R12, [R1+0x270] ;  /* 0x00027000010c7983 */ /* 0x000ea80000300800 */
[----:B------:R4:W-:Y:S04]  /*18460*/  LDGSTS.E [R5+0x7400], desc[UR16][R8.64], P0 ;  /* 0x0740000008057fae */ /* 0x0009e80008121850 */
[----:B------:R-:W2:Y:S04]  /*18470*/  LDL.LU R148, [R1+0x24c] ;  /* 0x00024c0001947983 */ /* 0x000ea80000300800 */
[----:B-1----:R-:W2:Y:S01]  /*18480*/  LDL.LU R151, [R1+0x26c] ;  /* 0x00026c0001977983 */ /* 0x002ea20000300800 */
[----:B---3--:R-:W-:-:S02]  /*18490*/  IADD3 R149, P1, R149, R2, RZ ;  /* 0x0000000295957210 */ /* 0x008fc40007f3e0ff */
[----:B----4-:R-:W-:-:S03]  /*184a0*/  IADD3 R6, P2, R6, R2, RZ ;  /* 0x0000000206067210 */ /* 0x010fc60007f5e0ff */
[----:B------:R-:W-:Y:S02]  /*184b0*/  IMAD.MOV.U32 R8, RZ, RZ, R149 ;  /* 0x000000ffff087224 */ /* 0x000fe400078e0095 */
[--C-:B--2---:R-:W-:Y:S01]  /*184c0*/  IMAD.X R150, R150, 0x1, R0.reuse, P1 ;  /* 0x0000000196967824 */ /* 0x104fe200008e0600 */
[----:B------:R1:W-:Y:S01]  /*184d0*/  STL [R1+0x608], R149 ;  /* 0x0006089501007387 */ /* 0x0003e20000100800 */
[----:B------:R-:W-:Y:S02]  /*184e0*/  IMAD.X R10, R10, 0x1, R0, P2 ;  /* 0x000000010a0a7824 */ /* 0x000fe400010e0600 */
[----:B------:R-:W-:Y:S01]  /*184f0*/  IMAD.MOV.U32 R9, RZ, RZ, R150 ;  /* 0x000000ffff097224 */ /* 0x000fe200078e0096 */
[----:B------:R-:W-:Y:S04]  /*18500*/  STL [R1+0x604], R150 ;  /* 0x0006049601007387 */ /* 0x000fe80000100800 */
[----:B------:R2:W-:Y:S04]  /*18510*/  STL [R1+0x628], R6 ;  /* 0x0006280601007387 */ /* 0x0005e80000100800 */
[----:B------:R3:W-:Y:S04]  /*18520*/  LDGSTS.E [R5+0x7800], desc[UR16][R8.64], P0 ;  /* 0x0780000008057fae */ /* 0x0007e80008121850 */
[----:B------:R4:W-:Y:S04]  /*18530*/  STL [R1+0x624], R10 ;  /* 0x0006240a01007387 */ /* 0x0009e80000100800 */
[----:B-1----:R-:W4:Y:S01]  /*18540*/  LDL.LU R149, [R1+0x28c] ;  /* 0x00028c0001957983 */ /* 0x002f220000300800 */
[----:B---3--:R-:W-:-:S03]  /*18550*/  IMAD.MOV.U32 R8, RZ, RZ, R6 ;  /* 0x000000ffff087224 */ /* 0x008fc600078e0006 */
[----:B--2---:R-:W2:Y:S01]  /*18560*/  LDL.LU R6, [R1+0x290] ;  /* 0x0002900001067983 */ /* 0x004ea20000300800 */
[----:B------:R-:W-:-:S03]  /*18570*/  IMAD.MOV.U32 R9, RZ, RZ, R10 ;  /* 0x000000ffff097224 */ /* 0x000fc600078e000a */
[----:B------:R-:W3:Y:S04]  /*18580*/  LDL.LU R150, [R1+0x2ac] ;  /* 0x0002ac0001967983 */ /* 0x000ee80000300800 */
[----:B----4-:R-:W4:Y:S04]  /*18590*/  LDL.LU R10, [R1+0x2b0] ;  /* 0x0002b000010a7983 */ /* 0x010f280000300800 */
[----:B------:R1:W-:Y:S02]  /*185a0*/  LDGSTS.E [R5+0x7c00], desc[UR16][R8.64], P0 ;  /* 0x07c0000008057fae */ /* 0x0003e40008121850 */
[----:B-1----:R-:W-:-:S02]  /*185b0*/  LOP3.LUT R5, R13, 0x20, RZ, 0x3c, !PT ;  /* 0x000000200d057812 */ /* 0x002fc400078e3cff */
[----:B------:R-:W-:Y:S02]  /*185c0*/  IADD3 R11, P1, R11, R2, RZ ;  /* 0x000000020b0b7210 */ /* 0x000fe40007f3e0ff */
[----:B------:R-:W-:-:S03]  /*185d0*/  IADD3 R5, R5, UR4, RZ ;  /* 0x0000000405057c10 */ /* 0x000fc6000fffe0ff */
[----:B------:R1:W-:Y:S01]  /*185e0*/  STL [R1+0x250], R11 ;  /* 0x0002500b01007387 */ /* 0x0003e20000100800 */
[----:B------:R-:W-:Y:S01]  /*185f0*/  IMAD.MOV.U32 R8, RZ, RZ, R11 ;  /* 0x000000ffff087224 */ /* 0x000fe200078e000b */
[----:B------:R-:W-:Y:S01]  /*18600*/  IADD3 R12, P2, R12, R2, RZ ;  /* 0x000000020c0c7210 */ /* 0x000fe20007f5e0ff */
[----:B------:R-:W-:-:S04]  /*18610*/  IMAD.X R148, R148, 0x1, R0, P1 ;  /* 0x0000000194947824 */ /* 0x000fc800008e0600 */
[----:B------:R-:W-:Y:S01]  /*18620*/  STL [R1+0x270], R12 ;  /* 0x0002700c01007387 */ /* 0x000fe20000100800 */
[----:B------:R-:W-:-:S03]  /*18630*/  IMAD.MOV.U32 R9, RZ, RZ, R148 ;  /* 0x000000ffff097224 */ /* 0x000fc600078e0094 */
[----:B------:R1:W-:Y:S01]  /*18640*/  STL [R1+0x24c], R148 ;  /* 0x00024c9401007387 */ /* 0x0003e20000100800 */
[----:B------:R-:W-:-:S03]  /*18650*/  IMAD.X R151, R151, 0x1, R0, P2 ;  /* 0x0000000197977824 */ /* 0x000fc600010e0600 */
[----:B-1----:R-:W3:Y:S04]  /*18660*/  LDL.LU R11, [R1+0x2d0] ;  /* 0x0002d000010b7983 */ /* 0x002ee80000300800 */
[----:B------:R1:W-:Y:S04]  /*18670*/  LDGSTS.E [R5+0x100], desc[UR16][R8.64], P0 ;  /* 0x0010000008057fae */ /* 0x0003e80008121850 */
[----:B------:R-:W3:Y:S04]  /*18680*/  LDL.LU R148, [R1+0x2f0] ;  /* 0x0002f00001947983 */ /* 0x000ee80000300800 */
[----:B------:R1:W-:Y:S02]  /*18690*/  STL [R1+0x26c], R151 ;  /* 0x00026c9701007387 */ /* 0x0003e40000100800 */
[----:B-1----:R-:W-:-:S02]  /*186a0*/  IMAD.MOV.U32 R8, RZ, RZ, R12 ;  /* 0x000000ffff087224 */ /* 0x002fc400078e000c */
[----:B------:R-:W-:Y:S01]  /*186b0*/  IMAD.MOV.U32 R9, RZ, RZ, R151 ;  /* 0x000000ffff097224 */ /* 0x000fe200078e0097 */
[----:B------:R-:W3:Y:S04]  /*186c0*/  LDL.LU R12, [R1+0x2cc] ;  /* 0x0002cc00010c7983 */ /* 0x000ee80000300800 */
[----:B------:R-:W3:Y:S04]  /*186d0*/  LDL.LU R151, [R1+0x2ec] ;  /* 0x0002ec0001977983 */ /* 0x000ee80000300800 */
[----:B------:R1:W-:Y:S01]  /*186e0*/  LDGSTS.E [R5+0x500], desc[UR16][R8.64], P0 ;  /* 0x0050000008057fae */ /* 0x0003e20008121850 */
[----:B--2---:R-:W-:-:S05]  /*186f0*/  IADD3 R6, P1, R6, R2, RZ ;  /* 0x0000000206067210 */ /* 0x004fca0007f3e0ff */
[----:B------:R-:W-:Y:S01]  /*18700*/  IMAD.X R149, R149, 0x1, R0, P1 ;  /* 0x0000000195957824 */ /* 0x000fe200008e0600 */
[----:B----4-:R-:W-:Y:S01]  /*18710*/  IADD3 R10, P2, R10, R2, RZ ;  /* 0x000000020a0a7210 */ /* 0x010fe20007f5e0ff */
[----:B------:R2:W-:Y:S01]  /*18720*/  STL [R1+0x290], R6 ;  /* 0x0002900601007387 */ /* 0x0005e20000100800 */
[----:B-1----:R-:W-:Y:S02]  /*18730*/  IMAD.MOV.U32 R8, RZ, RZ, R6 ;  /* 0x000000ffff087224 */ /* 0x002fe400078e0006 */
[----:B------:R-:W-:Y:S01]  /*18740*/  IMAD.MOV.U32 R9, RZ, RZ, R149 ;  /* 0x000000ffff097224 */ /* 0x000fe200078e0095 */
[----:B------:R1:W-:Y:S01]  /*18750*/  STL [R1+0x28c], R149 ;  /* 0x00028c9501007387 */ /* 0x0003e20000100800 */
[----:B---3--:R-:W-:-:S03]  /*18760*/  IMAD.X R150, R150, 0x1, R0, P2 ;  /* 0x0000000196967824 */ /* 0x008fc600010e0600 */
[----:B------:R3:W-:Y:S04]  /*18770*/  STL [R1+0x2b0], R10 ;  /* 0x0002b00a01007387 */ /* 0x0007e80000100800 */
[----:B--2---:R-:W2:Y:S04]  /*18780*/  LDL.LU R6, [R1+0x310] ;  /* 0x0003100001067983 */ /* 0x004ea80000300800 */
[----:B------:R4:W-:Y:S04]  /*18790*/  STL [R1+0x2ac], R150 ;  /* 0x0002ac9601007387 */ /* 0x0009e80000100800 */
[----:B------:R4:W-:Y:S04]  /*187a0*/  LDGSTS.E [R5+0x900], desc[UR16][R8.64], P0 ;  /* 0x0090000008057fae */ /* 0x0009e80008121850 */
[----:B-1----:R-:W2:Y:S01]  /*187b0*/  LDL.LU R149, [R1+0x330] ;  /* 0x0003300001957983 */ /* 0x002ea20000300800 */
[----:B----4-:R-:W-:-:S03]  /*187c0*/  IMAD.MOV.U32 R8, RZ, RZ, R10 ;  /* 0x000000ffff087224 */ /* 0x010fc600078e000a */
[----:B---3--:R-:W3:Y:S01]  /*187d0*/  LDL.LU R10, [R1+0x30c] ;  /* 0x00030c00010a7983 */ /* 0x008ee20000300800 */
[----:B------:R-:W-:-:S03]  /*187e0*/  IMAD.MOV.U32 R9, RZ, RZ, R150 ;  /* 0x000000ffff097224 */ /* 0x000fc600078e0096 */
[----:B------:R-:W4:Y:S04]  /*187f0*/  LDL.LU R150, [R1+0x32c] ;  /* 0x00032c0001967983 */ /* 0x000f280000300800 */
[----:B------:R1:W-:Y:S01]  /*18800*/  LDGSTS.E [R5+0xd00], desc[UR16][R8.64], P0 ;  /* 0x00d0000008057fae */ /* 0x0003e20008121850 */
[-C--:B------:R-:W-:Y:S02]  /*18810*/  IADD3 R11, P1, R11, R2.reuse, RZ ;  /* 0x000000020b0b7210 */ /* 0x080fe40007f3e0ff */
[----:B------:R-:W-:-:S03]  /*18820*/  IADD3 R148, P2, R148, R2, RZ ;  /* 0x0000000294947210 */ /* 0x000fc60007f5e0ff */
[----:B------:R1:W-:Y:S02]  /*18830*/  STL [R1+0x2d0], R11 ;  /* 0x0002d00b01007387 */ /* 0x0003e40000100800 */
[----:B-1----:R-:W-:Y:S01]  /*18840*/  MOV R8, R11 ;  /* 0x0000000b00087202 */ /* 0x002fe20000000f00 */
        /* <DEDUP_REMOVED lines=45> */
[----:B------:R-:W-:Y:S01]  /*18b20*/  MOV R8, R12 ;  /* 0x0000000c00087202 */ /* 0x000fe20000000f00 */
[----:B------:R-:W-:-:S02]  /*18b30*/  IMAD.MOV.U32 R9, RZ, RZ, R151 ;  /* 0x000000ffff097224 */ /* 0x000fc400078e0097 */
        /* <DEDUP_REMOVED lines=42> */
[----:B------:R-:W-:Y:S02]  /*18de0*/  IADD3 R149, P2, R149, R2, RZ ;  /* 0x0000000295957210 */ /* 0x000fe40007f5e0ff */
[----:B---3--:R-:W-:-:S03]  /*18df0*/  IADD3.X R10, R10, R0, RZ, P1, !PT ;  /* 0x000000000a0a7210 */ /* 0x008fc60000ffe4ff */
[----:B----4-:R-:W-:Y:S02]  /*18e00*/  IMAD.X R150, R150, 0x1, R0, P2 ;  /* 0x0000000196967824 */ /* 0x010fe400010e0600 */
        /* <DEDUP_REMOVED lines=30> */
[----:B--2---:R-:W-:-:S04]  /*18ff0*/  IADD3 R6, P1, R6, R2, RZ ;  /* 0x0000000206067210 */ /* 0x004fc80007f3e0ff */
[----:B-1----:R-:W-:Y:S01]  /*19000*/  MOV R8, R6 ;  /* 0x0000000600087202 */ /* 0x002fe20000000f00 */
[----:B------:R1:W-:Y:S01]  /*19010*/  STL [R1+0x490], R6 ;  /* 0x0004900601007387 */ /* 0x0003e20000100800 */
[----:B------:R-:W-:Y:S01]  /*19020*/  IADD3 R10, P2, R10, R2, RZ ;  /* 0x000000020a0a7210 */ /* 0x000fe20007f5e0ff */
[----:B---3--:R-:W-:-:S04]  /*19030*/  IMAD.X R149, R149, 0x1, R0, P1 ;  /* 0x0000000195957824 */ /* 0x008fc800008e0600 */
[----:B----4-:R-:W-:Y:S01]  /*19040*/  IMAD.X R150, R150, 0x1, R0, P2 ;  /* 0x0000000196967824 */ /* 0x010fe200010e0600 */
[----:B------:R2:W-:Y:S01]  /*19050*/  STL [R1+0x48c], R149 ;  /* 0x00048c9501007387 */ /* 0x0005e20000100800 */
[----:B------:R-:W-:-:S03]  /*19060*/  IMAD.MOV.U32 R9, RZ, RZ, R149 ;  /* 0x000000ffff097224 */ /* 0x000fc600078e0095 */
[----:B------:R3:W-:Y:S04]  /*19070*/  STL [R1+0x4b0], R10 ;  /* 0x0004b00a01007387 */ /* 0x0007e80000100800 */
[----:B-1----:R-:W4:Y:S04]  /*19080*/  LDL.LU R6, [R1+0x510] ;  /* 0x0005100001067983 */ /* 0x002f280000300800 */
[----:B------:R1:W-:Y:S04]  /*19090*/  STL [R1+0x4ac], R150 ;  /* 0x0004ac9601007387 */ /* 0x0003e80000100800 */
[----:B------:R3:W-:Y:S04]  /*190a0*/  LDGSTS.E [R5+0x4900], desc[UR16][R8.64], P0 ;  /* 0x0490000008057fae */ /* 0x0007e80008121850 */
[----:B--2---:R-:W2:Y:S01]  /*190b0*/  LDL.LU R149, [R1+0x530] ;  /* 0x0005300001957983 */ /* 0x004ea20000300800 */
[----:B---3--:R-:W-:-:S03]  /*190c0*/  IMAD.MOV.U32 R8, RZ, RZ, R10 ;  /* 0x000000ffff087224 */ /* 0x008fc600078e000a */
[----:B------:R-:W3:Y:S01]  /*190d0*/  LDL.LU R10, [R1+0x50c] ;  /* 0x00050c00010a7983 */ /* 0x000ee20000300800 */
[----:B------:R-:W-:-:S03]  /*190e0*/  IMAD.MOV.U32 R9, RZ, RZ, R150 ;  /* 0x000000ffff097224 */ /* 0x000fc600078e0096 */
[----:B-1----:R-:W3:Y:S04]  /*190f0*/  LDL.LU R150, [R1+0x52c] ;  /* 0x00052c0001967983 */ /* 0x002ee80000300800 */
[----:B------:R1:W-:Y:S01]  /*19100*/  LDGSTS.E [R5+0x4d00], desc[UR16][R8.64], P0 ;  /* 0x04d0000008057fae */ /* 0x0003e20008121850 */
[----:B------:R-:W-:-:S05]  /*19110*/  IADD3 R11, P1, R11, R2, RZ ;  /* 0x000000020b0b7210 */ /* 0x000fca0007f3e0ff */
[----:B------:R1:W-:Y:S02]  /*19120*/  STL [R1+0x4d0], R11 ;  /* 0x0004d00b01007387 */ /* 0x0003e40000100800 */
[----:B-1----:R-:W-:Y:S01]  /*19130*/  IMAD.MOV.U32 R8, RZ, RZ, R11 ;  /* 0x000000ffff087224 */ /* 0x002fe200078e000b */
[----:B------:R-:W-:Y:S01]  /*19140*/  IADD3 R148, P2, R148, R2, RZ ;  /* 0x0000000294947210 */ /* 0x000fe20007f5e0ff */
[----:B------:R-:W-:-:S04]  /*19150*/  IMAD.X R12, R12, 0x1, R0, P1 ;  /* 0x000000010c0c7824 */ /* 0x000fc800008e0600 */
[----:B------:R-:W-:Y:S01]  /*19160*/  IMAD.X R151, R151, 0x1, R0, P2 ;  /* 0x0000000197977824 */ /* 0x000fe200010e0600 */
[----:B------:R1:W-:Y:S01]  /*19170*/  STL [R1+0x4cc], R12 ;  /* 0x0004cc0c01007387 */ /* 0x0003e20000100800 */
[----:B------:R-:W-:-:S03]  /*19180*/  IMAD.MOV.U32 R9, RZ, RZ, R12 ;  /* 0x000000ffff097224 */ /* 0x000fc600078e000c */
[----:B------:R1:W-:Y:S04]  /*19190*/  STL [R1+0x4f0], R148 ;  /* 0x0004f09401007387 */ /* 0x0003e80000100800 */
[----:B------:R-:W3:Y:S04]  /*191a0*/  LDL.LU R11, [R1+0x550] ;  /* 0x00055000010b7983 */ /* 0x000ee80000300800 */
[----:B------:R1:W-:Y:S04]  /*191b0*/  STL [R1+0x4ec], R151 ;  /* 0x0004ec9701007387 */ /* 0x0003e80000100800 */
[----:B------:R1:W-:Y:S04]  /*191c0*/  LDGSTS.E [R5+0x5100], desc[UR16][R8.64], P0 ;  /* 0x0510000008057fae */ /* 0x0003e80008121850 */
[----:B-1----:R-:W3:Y:S01]  /*191d0*/  LDL.LU R12, [R1+0x570] ;  /* 0x00057000010c7983 */ /* 0x002ee20000300800 */
[----:B------:R-:W-:-:S02]  /*191e0*/  IMAD.MOV.U32 R8, RZ, RZ, R148 ;  /* 0x000000ffff087224 */ /* 0x000fc400078e0094 */
[----:B------:R-:W-:Y:S01]  /*191f0*/  IMAD.MOV.U32 R9, RZ, RZ, R151 ;  /* 0x000000ffff097224 */ /* 0x000fe200078e0097 */
[----:B------:R-:W3:Y:S04]  /*19200*/  LDL.LU R148, [R1+0x54c] ;  /* 0x00054c0001947983 */ /* 0x000ee80000300800 */
[----:B------:R-:W3:Y:S04]  /*19210*/  LDL.LU R151, [R1+0x56c] ;  /* 0x00056c0001977983 */ /* 0x000ee80000300800 */
[----:B------:R1:W-:Y:S01]  /*19220*/  LDGSTS.E [R5+0x5500], desc[UR16][R8.64], P0 ;  /* 0x0550000008057fae */ /* 0x0003e20008121850 */
[----:B----4-:R-:W-:-:S05]  /*19230*/  IADD3 R6, P1, R6, R2, RZ ;  /* 0x0000000206067210 */ /* 0x010fca0007f3e0ff */
[----:B------:R4:W-:Y:S01]  /*19240*/  STL [R1+0x510], R6 ;  /* 0x0005100601007387 */ /* 0x0009e20000100800 */
[----:B-1----:R-:W-:Y:S01]  /*19250*/  IMAD.MOV.U32 R8, RZ, RZ, R6 ;  /* 0x000000ffff087224 */ /* 0x002fe200078e0006 */
[----:B--2---:R-:W-:Y:S01]  /*19260*/  IADD3 R149, P2, R149, R2, RZ ;  /* 0x0000000295957210 */ /* 0x004fe20007f5e0ff */
[----:B---3--:R-:W-:-:S04]  /*19270*/  IMAD.X R10, R10, 0x1, R0, P1 ;  /* 0x000000010a0a7824 */ /* 0x008fc800008e0600 */
[----:B------:R-:W-:Y:S01]  /*19280*/  IMAD.X R150, R150, 0x1, R0, P2 ;  /* 0x0000000196967824 */ /* 0x000fe200010e0600 */
[----:B------:R1:W-:Y:S01]  /*19290*/  STL [R1+0x50c], R10 ;  /* 0x00050c0a01007387 */ /* 0x0003e20000100800 */
[----:B------:R-:W-:-:S03]  /*192a0*/  IMAD.MOV.U32 R9, RZ, RZ, R10 ;  /* 0x000000ffff097224 */ /* 0x000fc600078e000a */
[----:B------:R2:W-:Y:S04]  /*192b0*/  STL [R1+0x530], R149 ;  /* 0x0005309501007387 */ /* 0x0005e80000100800 */
[----:B----4-:R-:W3:Y:S04]  /*192c0*/  LDL.LU R6, [R1+0x590] ;  /* 0x0005900001067983 */ /* 0x010ee80000300800 */
[----:B------:R4:W-:Y:S04]  /*192d0*/  STL [R1+0x52c], R150 ;  /* 0x00052c9601007387 */ /* 0x0009e80000100800 */
[----:B------:R2:W-:Y:S04]  /*192e0*/  LDGSTS.E [R5+0x5900], desc[UR16][R8.64], P0 ;  /* 0x0590000008057fae */ /* 0x0005e80008121850 */
[----:B-1----:R-:W3:Y:S01]  /*192f0*/  LDL.LU R10, [R1+0x5b0] ;  /* 0x0005b000010a7983 */ /* 0x002ee20000300800 */
[----:B--2---:R-:W-:-:S03]  /*19300*/  MOV R8, R149 ;  /* 0x0000009500087202 */ /* 0x004fc60000000f00 */
[----:B------:R-:W2:Y:S01]  /*19310*/  LDL.LU R149, [R1+0x58c] ;  /* 0x00058c0001957983 */ /* 0x000ea20000300800 */
[----:B------:R-:W-:-:S03]  /*19320*/  IMAD.MOV.U32 R9, RZ, RZ, R150 ;  /* 0x000000ffff097224 */ /* 0x000fc600078e0096 */
[----:B----4-:R-:W4:Y:S04]  /*19330*/  LDL.LU R150, [R1+0x5ac] ;  /* 0x0005ac0001967983 */ /* 0x010f280000300800 */
        /* <DEDUP_REMOVED lines=19> */
[----:B---3--:R-:W-:-:S05]  /*19470*/  IADD3 R6, P1, R6, R2, RZ ;  /* 0x0000000206067210 */ /* 0x008fca0007f3e0ff */
[----:B------:R-:W-:Y:S01]  /*19480*/  STL [R1+0x590], R6 ;  /* 0x0005900601007387 */ /* 0x000fe20000100800 */
[----:B-1----:R-:W-:Y:S01]  /*19490*/  IMAD.MOV.U32 R8, RZ, RZ, R6 ;  /* 0x000000ffff087224 */ /* 0x002fe200078e0006 */
[----:B------:R-:W-:Y:S01]  /*194a0*/  IADD3 R10, P2, R10, R2, RZ ;  /* 0x000000020a0a7210 */ /* 0x000fe20007f5e0ff */
[----:B--2---:R-:W-:-:S04]  /*194b0*/  IMAD.X R149, R149, 0x1, R0, P1 ;  /* 0x0000000195957824 */ /* 0x004fc800008e0600 */
        /* <DEDUP_REMOVED lines=8> */
[----:B--2---:R-:W-:-:S02]  /*19540*/  IMAD.MOV.U32 R9, RZ, RZ, R150 ;  /* 0x000000ffff097224 */ /* 0x004fc400078e0096 */
[----:B------:R-:W-:Y:S01]  /*19550*/  IMAD.MOV.U32 R8, RZ, RZ, R10 ;  /* 0x000000ffff087224 */ /* 0x000fe200078e000a */
[----:B-1----:R-:W2:Y:S04]  /*19560*/  LDL.LU R150, [R1+0x60c] ;  /* 0x00060c0001967983 */ /* 0x002ea80000300800 */
[----:B------:R-:W2:Y:S04]  /*19570*/  LDL.LU R10, [R1+0x62c] ;  /* 0x00062c00010a7983 */ /* 0x000ea80000300800 */
[----:B------:R1:W-:Y:S01]  /*19580*/  LDGSTS.E [R5+0x6d00], desc[UR16][R8.64], P0 ;  /* 0x06d0000008057fae */ /* 0x0003e20008121850 */
[----:B------:R-:W-:-:S05]  /*19590*/  IADD3 R11, P1, R11, R2, RZ ;  /* 0x000000020b0b7210 */ /* 0x000fca0007f3e0ff */
[----:B-1----:R-:W-:Y:S01]  /*195a0*/  IMAD.MOV.U32 R8, RZ, RZ, R11 ;  /* 0x000000ffff087224 */ /* 0x002fe200078e000b */
[----:B------:R-:W-:Y:S01]  /*195b0*/  IADD3 R148, P2, R148, R2, RZ ;  /* 0x0000000294947210 */ /* 0x000fe20007f5e0ff */
[----:B------:R1:W-:Y:S01]  /*195c0*/  STL [R1+0x5d0], R11 ;  /* 0x0005d00b01007387 */ /* 0x0003e20000100800 */
[----:B------:R-:W-:-:S05]  /*195d0*/  IADD3.X R12, R12, R0, RZ, P1, !PT ;  /* 0x000000000c0c7210 */ /* 0x000fca0000ffe4ff */
        /* <DEDUP_REMOVED lines=32> */
[----:B------:R-:W-:-:S03]  /*197e0*/  IADD3 R11, P1, R11, R2, RZ ;  /* 0x000000020b0b7210 */ /* 0x000fc60007f3e0ff */
[----:B------:R-:W-:Y:S02]  /*197f0*/  VIADD R5, R5, UR4 ;  /* 0x0000000405057c36 */ /* 0x000fe40008000000 */
[----:B------:R1:W-:Y:S01]  /*19800*/  STL [R1+0x258], R11 ;  /* 0x0002580b01007387 */ /* 0x0003e20000100800 */
[----:B------:R-:W-:Y:S01]  /*19810*/  IMAD.MOV.U32 R8, RZ, RZ, R11 ;  /* 0x000000ffff087224 */ /* 0x000fe200078e000b */
[----:B------:R-:W-:Y:S01]  /*19820*/  IADD3 R12, P2, R12, R2, RZ ;  /* 0x000000020c0c7210 */ /* 0x000fe20007f5e0ff */
[----:B------:R-:W-:-:S04]  /*19830*/  IMAD.X R148, R148, 0x1, R0, P1 ;  /* 0x0000000194947824 */ /* 0x000fc800008e0600 */
[----:B------:R-:W-:Y:S01]  /*19840*/  STL [R1+0x278], R12 ;  /* 0x0002780c01007387 */ /* 0x000fe20000100800 */
[----:B------:R-:W-:-:S03]  /*19850*/  IMAD.MOV.U32 R9, RZ, RZ, R148 ;  /* 0x000000ffff097224 */ /* 0x000fc600078e0094 */
[----:B------:R1:W-:Y:S01]  /*19860*/  STL [R1+0x254], R148 ;  /* 0x0002549401007387 */ /* 0x0003e20000100800 */
[----:B------:R-:W-:-:S03]  /*19870*/  IADD3.X R151, R151, R0, RZ, P2, !PT ;  /* 0x0000000097977210 */ /* 0x000fc600017fe4ff */
        /* <DEDUP_REMOVED lines=204> */
[----:B------:R-:W-:-:S03]  /*1a540*/  MOV R9, R150 ;  /* 0x0000009600097202 */ /* 0x000fc60000000f00 */
        /* <DEDUP_REMOVED lines=40> */
[----:B------:R1:W-:Y:S01]  /*1a7d0*/  STL [R1+0x5d8], R11 ;  /* 0x0005d80b01007387 */ /* 0x0003e20000100800 */
[----:B------:R-:W-:Y:S01]  /*1a7e0*/  IADD3 R148, P2, R148, R2, RZ ;  /* 0x0000000294947210 */ /* 0x000fe20007f5e0ff */
[----:B------:R-:W-:-:S04]  /*1a7f0*/  IMAD.X R12, R12, 0x1, R0, P1 ;  /* 0x000000010c0c7824 */ /* 0x000fc800008e0600 */
[----:B------:R-:W-:Y:S01]  /*1a800*/  IMAD.MOV.U32 R9, RZ, RZ, R12 ;  /* 0x000000ffff097224 */ /* 0x000fe200078e000c */
[----:B------:R-:W-:Y:S01]  /*1a810*/  IADD3.X R151, R151, R0, RZ, P2, !PT ;  /* 0x0000000097977210 */ /* 0x000fe200017fe4ff */
[----:B------:R1:W-:Y:S04]  /*1a820*/  STL [R1+0x5d4], R12 ;  /* 0x0005d40c01007387 */ /* 0x0003e80000100800 */
[----:B------:R1:W-:Y:S04]  /*1a830*/  STL [R1+0x5f8], R148 ;  /* 0x0005f89401007387 */ /* 0x0003e80000100800 */
[----:B-1----:R-:W2:Y:S04]  /*1a840*/  LDL.LU R11, [R1+0x260] ;  /* 0x00026000010b7983 */ /* 0x002ea80000300800 */
[----:B------:R1:W-:Y:S04]  /*1a850*/  LDGSTS.E [R5+0x7200], desc[UR16][R8.64], P0 ;  /* 0x0720000008057fae */ /* 0x0003e80008121850 */
[----:B------:R1:W-:Y:S04]  /*1a860*/  STL [R1+0x5f4], R151 ;  /* 0x0005f49701007387 */ /* 0x0003e80000100800 */
[----:B------:R-:W2:Y:S01]  /*1a870*/  LDL.LU R12, [R1+0x280] ;  /* 0x00028000010c7983 */ /* 0x000ea20000300800 */
[----:B-1----:R-:W-:-:S02]  /*1a880*/  IMAD.MOV.U32 R8, RZ, RZ, R148 ;  /* 0x000000ffff087224 */ /* 0x002fc400078e0094 */
[----:B------:R-:W-:Y:S01]  /*1a890*/  IMAD.MOV.U32 R9, RZ, RZ, R151 ;  /* 0x000000ffff097224 */ /* 0x000fe200078e0097 */
[----:B------:R-:W2:Y:S04]  /*1a8a0*/  LDL.LU R148, [R1+0x25c] ;  /* 0x00025c0001947983 */ /* 0x000ea80000300800 */
[----:B------:R1:W-:Y:S04]  /*1a8b0*/  LDGSTS.E [R5+0x7600], desc[UR16][R8.64], P0 ;  /* 0x0760000008057fae */ /* 0x0003e80008121850 */
[----:B------:R-:W2:Y:S01]  /*1a8c0*/  LDL.LU R151, [R1+0x27c] ;  /* 0x00027c0001977983 */ /* 0x000ea20000300800 */
[----:B---3--:R-:W-:-:S02]  /*1a8d0*/  IADD3 R149, P1, R149, R2, RZ ;  /* 0x0000000295957210 */ /* 0x008fc40007f3e0ff */
[----:B----4-:R-:W-:-:S03]  /*1a8e0*/  IADD3 R6, P2, R6, R2, RZ ;  /* 0x0000000206067210 */ /* 0x010fc60007f5e0ff */
[----:B-1----:R-:W-:Y:S02]  /*1a8f0*/  IMAD.MOV.U32 R8, RZ, RZ, R149 ;  /* 0x000000ffff087224 */ /* 0x002fe400078e0095 */
        /* <DEDUP_REMOVED lines=19> */
[----:B------:R-:W-:Y:S01]  /*1aa30*/  IADD3 R12, P2, R12, R2, RZ ;  /* 0x000000020c0c7210 */ /* 0x000fe20007f5e0ff */
[----:B------:R-:W-:Y:S01]  /*1aa40*/  IMAD.X R148, R148, 0x1, R0, P1 ;  /* 0x0000000194947824 */ /* 0x000fe200008e0600 */
[----:B------:R-:W-:-:S03]  /*1aa50*/  MOV R8, R11 ;  /* 0x0000000b00087202 */ /* 0x000fc60000000f00 */
[----:B------:R-:W-:Y:S01]  /*1aa60*/  IMAD.MOV.U32 R9, RZ, RZ, R148 ;  /* 0x000000ffff097224 */ /* 0x000fe200078e0094 */
[----:B------:R1:W-:Y:S01]  /*1aa70*/  STL [R1+0x25c], R148 ;  /* 0x00025c9401007387 */ /* 0x0003e20000100800 */
[----:B------:R-:W-:-:S03]  /*1aa80*/  IMAD.X R151, R151, 0x1, R0, P2 ;  /* 0x0000000197977824 */ /* 0x000fc600010e0600 */
[----:B------:R1:W-:Y:S04]  /*1aa90*/  STL [R1+0x280], R12 ;  /* 0x0002800c01007387 */ /* 0x0003e80000100800 */
[----:B------:R1:W-:Y:S04]  /*1aaa0*/  STL [R1+0x27c], R151 ;  /* 0x00027c9701007387 */ /* 0x0003e80000100800 */
[----:B-1----:R-:W3:Y:S04]  /*1aab0*/  LDL.LU R11, [R1+0x2e0] ;  /* 0x0002e000010b7983 */ /* 0x002ee80000300800 */
[----:B------:R1:W-:Y:S04]  /*1aac0*/  LDGSTS.E [R5+0x300], desc[UR16][R8.64], P0 ;  /* 0x0030000008057fae */ /* 0x0003e80008121850 */
[----:B------:R-:W3:Y:S01]  /*1aad0*/  LDL.LU R148, [R1+0x300] ;  /* 0x0003000001947983 */ /* 0x000ee20000300800 */
        /* <DEDUP_REMOVED lines=103> */
[----:B------:R-:W-:Y:S04]  /*1b150*/  STL [R1+0x400], R148 ;  /* 0x0004009401007387 */ /* 0x000fe80000100800 */
[----:B------:R-:W4:Y:S04]  /*1b160*/  LDL.LU R11, [R1+0x460] ;  /* 0x00046000010b7983 */ /* 0x000f280000300800 */
[----:B------:R1:W-:Y:S04]  /*1b170*/  STL [R1+0x3fc], R151 ;  /* 0x0003fc9701007387 */ /* 0x0003e80000100800 */
[----:B------:R1:W-:Y:S04]  /*1b180*/  LDGSTS.E [R5+0x3300], desc[UR16][R8.64], P0 ;  /* 0x0330000008057fae */ /* 0x0003e80008121850 */
[----:B-1----:R-:W4:Y:S01]  /*1b190*/  LDL.LU R12, [R1+0x480] ;  /* 0x00048000010c7983 */ /* 0x002f220000300800 */
[----:B------:R-:W-:-:S02]  /*1b1a0*/  IMAD.MOV.U32 R8, RZ, RZ, R148 ;  /* 0x000000ffff087224 */ /* 0x000fc400078e0094 */
[----:B------:R-:W-:Y:S02]  /*1b1b0*/  IMAD.MOV.U32 R9, RZ, RZ, R151 ;  /* 0x000000ffff097224 */ /* 0x000fe400078e0097 */
        /* <DEDUP_REMOVED lines=11> */
[----:B------:R-:W-:Y:S04]  /*1b270*/  STL [R1+0x440], R149 ;  /* 0x0004409501007387 */ /* 0x000fe80000100800 */
[----:B-1----:R-:W3:Y:S04]  /*1b280*/  LDL.LU R6, [R1+0x4a0] ;  /* 0x0004a00001067983 */ /* 0x002ee80000300800 */
[----:B------:R1:W-:Y:S04]  /*1b290*/  STL [R1+0x43c], R150 ;  /* 0x00043c9601007387 */ /* 0x0003e80000100800 */
[----:B------:R4:W-:Y:S04]  /*1b2a0*/  LDGSTS.E [R5+0x3b00], desc[UR16][R8.64], P0 ;  /* 0x03b0000008057fae */ /* 0x0009e80008121850 */
[----:B--2---:R-:W2:Y:S01]  /*1b2b0*/  LDL.LU R10, [R1+0x4c0] ;  /* 0x0004c000010a7983 */ /* 0x004ea20000300800 */
[----:B----4-:R-:W-:-:S03]  /*1b2c0*/  IMAD.MOV.U32 R9, RZ, RZ, R150 ;  /* 0x000000ffff097224 */ /* 0x010fc600078e0096 */
[----:B-1----:R-:W4:Y:S01]  /*1b2d0*/  LDL.LU R150, [R1+0x49c] ;  /* 0x00049c0001967983 */ /* 0x002f220000300800 */
[----:B------:R-:W-:-:S03]  /*1b2e0*/  IMAD.MOV.U32 R8, RZ, RZ, R149 ;  /* 0x000000ffff087224 */ /* 0x000fc600078e0095 */
[----:B------:R-:W4:Y:S04]  /*1b2f0*/  LDL.LU R149, [R1+0x4bc] ;  /* 0x0004bc0001957983 */ /* 0x000f280000300800 */
        /* <DEDUP_REMOVED lines=20> */
[----:B------:R3:W-:Y:S01]  /*1b440*/  STL [R1+0x4a0], R6 ;  /* 0x0004a00601007387 */ /* 0x0007e20000100800 */
[----:B-1----:R-:W-:Y:S01]  /*1b450*/  IMAD.MOV.U32 R8, RZ, RZ, R6 ;  /* 0x000000ffff087224 */ /* 0x002fe200078e0006 */
[----:B--2---:R-:W-:Y:S01]  /*1b460*/  IADD3 R10, P2, R10, R2, RZ ;  /* 0x000000020a0a7210 */ /* 0x004fe20007f5e0ff */
[----:B----4-:R-:W-:-:S04]  /*1b470*/  IMAD.X R150, R150, 0x1, R0, P1 ;  /* 0x0000000196967824 */ /* 0x010fc800008e0600 */
[----:B------:R-:W-:Y:S01]  /*1b480*/  IMAD.X R149, R149, 0x1, R0, P2 ;  /* 0x0000000195957824 */ /* 0x000fe200010e0600 */
[----:B------:R1:W-:Y:S01]  /*1b490*/  STL [R1+0x49c], R150 ;  /* 0x00049c9601007387 */ /* 0x0003e20000100800 */
[----:B------:R-:W-:-:S03]  /*1b4a0*/  IMAD.MOV.U32 R9, RZ, RZ, R150 ;  /* 0x000000ffff097224 */ /* 0x000fc600078e0096 */
[----:B------:R2:W-:Y:S04]  /*1b4b0*/  STL [R1+0x4c0], R10 ;  /* 0x0004c00a01007387 */ /* 0x0005e80000100800 */
[----:B---3--:R-:W3:Y:S04]  /*1b4c0*/  LDL.LU R6, [R1+0x520] ;  /* 0x0005200001067983 */ /* 0x008ee80000300800 */
        /* <DEDUP_REMOVED lines=9> */
[----:B-1----:R-:W-:Y:S01]  /*1b560*/  IMAD.MOV.U32 R8, RZ, RZ, R11 ;  /* 0x000000ffff087224 */ /* 0x002fe200078e000b */
[----:B------:R-:W-:Y:S01]  /*1b570*/  IADD3 R151, P2, R151, R2, RZ ;  /* 0x0000000297977210 */ /* 0x000fe20007f5e0ff */
[----:B------:R-:W-:-:S04]  /*1b580*/  IMAD.X R12, R12, 0x1, R0, P1 ;  /* 0x000000010c0c7824 */ /* 0x000fc800008e0600 */
[----:B------:R-:W-:Y:S02]  /*1b590*/  IMAD.MOV.U32 R9, RZ, RZ, R12 ;  /* 0x000000ffff097224 */ /* 0x000fe400078e000c */
[----:B------:R-:W-:-:S03]  /*1b5a0*/  IMAD.X R148, R148, 0x1, R0, P2 ;  /* 0x0000000194947824 */ /* 0x000fc600010e0600 */
[----:B------:R1:W-:Y:S04]  /*1b5b0*/  LDGSTS.E [R5+0x5300], desc[UR16][R8.64], P0 ;  /* 0x0530000008057fae */ /* 0x0003e80008121850 */
[----:B------:R-:W-:Y:S04]  /*1b5c0*/  STL [R1+0x4e0], R11 ;  /* 0x0004e00b01007387 */ /* 0x000fe80000100800 */
[----:B------:R1:W-:Y:S02]  /*1b5d0*/  STL [R1+0x4dc], R12 ;  /* 0x0004dc0c01007387 */ /* 0x0003e40000100800 */
[----:B-1----:R-:W-:-:S02]  /*1b5e0*/  IMAD.MOV.U32 R8, RZ, RZ, R151 ;  /* 0x000000ffff087224 */ /* 0x002fc400078e0097 */
[----:B------:R-:W-:Y:S01]  /*1b5f0*/  IMAD.MOV.U32 R9, RZ, RZ, R148 ;  /* 0x000000ffff097224 */ /* 0x000fe200078e0094 */
[----:B------:R-:W-:Y:S04]  /*1b600*/  STL [R1+0x500], R151 ;  /* 0x0005009701007387 */ /* 0x000fe80000100800 */
[----:B------:R-:W4:Y:S04]  /*1b610*/  LDL.LU R12, [R1+0x560] ;  /* 0x00056000010c7983 */ /* 0x000f280000300800 */
[----:B------:R1:W-:Y:S04]  /*1b620*/  LDGSTS.E [R5+0x5700], desc[UR16][R8.64], P0 ;  /* 0x0570000008057fae */ /* 0x0003e80008121850 */
[----:B------:R1:W-:Y:S04]  /*1b630*/  STL [R1+0x4fc], R148 ;  /* 0x0004fc9401007387 */ /* 0x0003e80000100800 */
[----:B------:R-:W4:Y:S04]  /*1b640*/  LDL.LU R11, [R1+0x580] ;  /* 0x00058000010b7983 */ /* 0x000f280000300800 */
[----:B-1----:R-:W5:Y:S04]  /*1b650*/  LDL.LU R148, [R1+0x79c] ;  /* 0x00079c0001947983 */ /* 0x002f680000300800 */
[----:B------:R-:W4:Y:S01]  /*1b660*/  LDL.LU R151, [R1+0x57c] ;  /* 0x00057c0001977983 */ /* 0x000f220000300800 */
[----:B---3--:R-:W-:-:S05]  /*1b670*/  IADD3 R6, P1, R6, R2, RZ ;  /* 0x0000000206067210 */ /* 0x008fca0007f3e0ff */
[----:B------:R-:W-:Y:S01]  /*1b680*/  IMAD.MOV.U32 R8, RZ, RZ, R6 ;  /* 0x000000ffff087224 */ /* 0x000fe200078e0006 */
[----:B------:R-:W-:Y:S01]  /*1b690*/  IADD3 R150, P2, R150, R2, RZ ;  /* 0x0000000296967210 */ /* 0x000fe20007f5e0ff */
[----:B------:R1:W-:Y:S01]  /*1b6a0*/  STL [R1+0x520], R6 ;  /* 0x0005200601007387 */ /* 0x0003e20000100800 */
[----:B--2---:R-:W-:-:S04]  /*1b6b0*/  IMAD.X R10, R10, 0x1, R0, P1 ;  /* 0x000000010a0a7824 */ /* 0x004fc800008e0600 */
[----:B------:R-:W-:Y:S02]  /*1b6c0*/  IMAD.MOV.U32 R9, RZ, RZ, R10 ;  /* 0x000000ffff097224 */ /* 0x000fe400078e000a */
[----:B----4-:R-:W-:Y:S01]  /*1b6d0*/  IMAD.X R149, R149, 0x1, R0, P2 ;  /* 0x0000000195957824 */ /* 0x010fe200010e0600 */
[----:B------:R2:W-:Y:S04]  /*1b6e0*/  STL [R1+0x51c], R10 ;  /* 0x00051c0a01007387 */ /* 0x0005e80000100800 */
[----:B------:R3:W-:Y:S04]  /*1b6f0*/  LDGSTS.E [R5+0x5b00], desc[UR16][R8.64], P0 ;  /* 0x05b0000008057fae */ /* 0x0007e80008121850 */
[----:B------:R-:W-:Y:S04]  /*1b700*/  STL [R1+0x540], R150 ;  /* 0x0005409601007387 */ /* 0x000fe80000100800 */
[----:B-1----:R-:W4:Y:S01]  /*1b710*/  LDL.LU R6, [R1+0x5a0] ;  /* 0x0005a00001067983 */ /* 0x002f220000300800 */
[----:B---3--:R-:W-:-:S02]  /*1b720*/  IMAD.MOV.U32 R8, RZ, RZ, R150 ;  /* 0x000000ffff087224 */ /* 0x008fc400078e0096 */
[----:B------:R-:W-:Y:S01]  /*1b730*/  IMAD.MOV.U32 R9, RZ, RZ, R149 ;  /* 0x000000ffff097224 */ /* 0x000fe200078e0095 */
[----:B------:R1:W-:Y:S04]  /*1b740*/  STL [R1+0x53c], R149 ;  /* 0x00053c9501007387 */ /* 0x0003e80000100800 */
[----:B--2---:R-:W2:Y:S04]  /*1b750*/  LDL.LU R10, [R1+0x5c0] ;  /* 0x0005c000010a7983 */ /* 0x004ea80000300800 */
[----:B------:R3:W-:Y:S04]  /*1b760*/  LDGSTS.E [R5+0x5f00], desc[UR16][R8.64], P0 ;  /* 0x05f0000008057fae */ /* 0x0007e80008121850 */
[----:B-1----:R-:W5:Y:S04]  /*1b770*/  LDL.LU R149, [R1+0x798] ;  /* 0x0007980001957983 */ /* 0x002f680000300800 */
[----:B------:R-:W2:Y:S04]  /*1b780*/  LDL.LU R150, [R1+0x5bc] ;  /* 0x0005bc0001967983 */ /* 0x000ea80000300800 */
[----:B------:R-:W4:Y:S01]  /*1b790*/  LDL.LU R9, [R1+0x55c] ;  /* 0x00055c0001097983 */ /* 0x000f220000300800 */
[----:B------:R-:W-:-:S05]  /*1b7a0*/  IADD3 R12, P1, R12, R2, RZ ;  /* 0x000000020c0c7210 */ /* 0x000fca0007f3e0ff */
[----:B---3--:R-:W-:Y:S01]  /*1b7b0*/  IMAD.MOV.U32 R8, RZ, RZ, R12 ;  /* 0x000000ffff087224 */ /* 0x008fe200078e000c */
[----:B------:R-:W-:Y:S01]  /*1b7c0*/  IADD3 R11, P2, R11, R2, RZ ;  /* 0x000000020b0b7210 */ /* 0x000fe20007f5e0ff */
[----:B------:R1:W-:Y:S04]  /*1b7d0*/  STL [R1+0x560], R12 ;  /* 0x0005600c01007387 */ /* 0x0003e80000100800 */
[----:B------:R-:W-:Y:S01]  /*1b7e0*/  IMAD.X R151, R151, 0x1, R0, P2 ;  /* 0x0000000197977824 */ /* 0x000fe200010e0600 */
[----:B----4-:R-:W-:-:S05]  /*1b7f0*/  IADD3.X R9, R9, R0, RZ, P1, !PT ;  /* 0x0000000009097210 */ /* 0x010fca0000ffe4ff */
[----:B------:R3:W-:Y:S04]  /*1b800*/  STL [R1+0x55c], R9 ;  /* 0x00055c0901007387 */ /* 0x0007e80000100800 */
[----:B------:R4:W-:Y:S04]  /*1b810*/  LDGSTS.E [R5+0x6300], desc[UR16][R8.64], P0 ;  /* 0x0630000008057fae */ /* 0x0009e80008121850 */
[----:B------:R-:W-:Y:S04]  /*1b820*/  STL [R1+0x580], R11 ;  /* 0x0005800b01007387 */ /* 0x000fe80000100800 */
[----:B-1----:R-:W2:Y:S01]  /*1b830*/  LDL.LU R12, [R1+0x600] ;  /* 0x00060000010c7983 */ /* 0x002ea20000300800 */
[----:B----4-:R-:W-:-:S02]  /*1b840*/  IMAD.MOV.U32 R8, RZ, RZ, R11 ;  /* 0x000000ffff087224 */ /* 0x010fc400078e000b */
[----:B---3--:R-:W-:Y:S01]  /*1b850*/  IMAD.MOV.U32 R9, RZ, RZ, R151 ;  /* 0x000000ffff097224 */ /* 0x008fe200078e0097 */
[----:B------:R1:W-:Y:S04]  /*1b860*/  STL [R1+0x57c], R151 ;  /* 0x00057c9701007387 */ /* 0x0003e80000100800 */
[----:B------:R3:W-:Y:S04]  /*1b870*/  LDGSTS.E [R5+0x6700], desc[UR16][R8.64], P0 ;  /* 0x0670000008057fae */ /* 0x0007e80008121850 */
[----:B-1----:R-:W4:Y:S04]  /*1b880*/  LDL.LU R151, [R1+0x5fc] ;  /* 0x0005fc0001977983 */ /* 0x002f280000300800 */
[----:B------:R-:W4:Y:S04]  /*1b890*/  LDL.LU R11, [R1+0x640] ;  /* 0x00064000010b7983 */ /* 0x000f280000300800 */
[----:B------:R-:W4:Y:S01]  /*1b8a0*/  LDL.LU R9, [R1+0x59c] ;  /* 0x00059c0001097983 */ /* 0x000f220000300800 */
[----:B------:R-:W-:-:S02]  /*1b8b0*/  IADD3 R6, P1, R6, R2, RZ ;  /* 0x0000000206067210 */ /* 0x000fc40007f3e0ff */
[----:B--2---:R-:W-:-:S03]  /*1b8c0*/  IADD3 R10, P2, R10, R2, RZ ;  /* 0x000000020a0a7210 */ /* 0x004fc60007f5e0ff */
[----:B---3--:R-:W-:Y:S02]  /*1b8d0*/  IMAD.MOV.U32 R8, RZ, RZ, R6 ;  /* 0x000000ffff087224 */ /* 0x008fe400078e0006 */
[--C-:B------:R-:W-:Y:S01]  /*1b8e0*/  IMAD.X R150, R150, 0x1, R0.reuse, P2 ;  /* 0x0000000196967824 */ /* 0x100fe200010e0600 */
[----:B------:R1:W-:Y:S01]  /*1b8f0*/  STL [R1+0x5a0], R6 ;  /* 0x0005a00601007387 */ /* 0x0003e20000100800 */
[----:B----4-:R-:W-:-:S05]  /*1b900*/  IMAD.X R9, R9, 0x1, R0, P1 ;  /* 0x0000000109097824 */ /* 0x010fca00008e0600 */
[----:B------:R2:W-:Y:S04]  /*1b910*/  STL [R1+0x59c], R9 ;  /* 0x00059c0901007387 */ /* 0x0005e80000100800 */
[----:B------:R3:W-:Y:S04]  /*1b920*/  LDGSTS.E [R5+0x6b00], desc[UR16][R8.64], P0 ;  /* 0x06b0000008057fae */ /* 0x0007e80008121850 */
[----:B------:R-:W-:Y:S04]  /*1b930*/  STL [R1+0x5c0], R10 ;  /* 0x0005c00a01007387 */ /* 0x000fe80000100800 */
[----:B-1----:R-:W4:Y:S01]  /*1b940*/  LDL.LU R6, [R1+0x63c] ;  /* 0x00063c0001067983 */ /* 0x002f220000300800 */
[----:B---3--:R-:W-:-:S02]  /*1b950*/  IMAD.MOV.U32 R8, RZ, RZ, R10 ;  /* 0x000000ffff087224 */ /* 0x008fc400078e000a */
[----:B--2---:R-:W-:Y:S01]  /*1b960*/  IMAD.MOV.U32 R9, RZ, RZ, R150 ;  /* 0x000000ffff097224 */ /* 0x004fe200078e0096 */
[----:B------:R1:W-:Y:S04]  /*1b970*/  STL [R1+0x5bc], R150 ;  /* 0x0005bc9601007387 */ /* 0x0003e80000100800 */
[----:B------:R2:W-:Y:S04]  /*1b980*/  LDGSTS.E [R5+0x6f00], desc[UR16][R8.64], P0 ;  /* 0x06f0000008057fae */ /* 0x0005e80008121850 */
[----:B-1----:R-:W5:Y:S04]  /*1b990*/  LDL.LU R150, [R1+0x794] ;  /* 0x0007940001967983 */ /* 0x002f680000300800 */
[----:B------:R-:W3:Y:S04]  /*1b9a0*/  LDL R10, [R1+0x644] ;  /* 0x00064400010a7983 */ /* 0x000ee80000100800 */
[----:B------:R-:W4:Y:S04]  /*1b9b0*/  LDL.LU R8, [R1+0x5dc] ;  /* 0x0005dc0001087983 */ /* 0x000f280000300800 */
[----:B------:R-:W2:Y:S01]  /*1b9c0*/  LDL.LU R9, [R1+0x5e0] ;  /* 0x0005e00001097983 */ /* 0x000ea20000300800 */
[----:B------:R-:W-:-:S05]  /*1b9d0*/  IADD3 R12, P2, R12, R2, RZ ;  /* 0x000000020c0c7210 */ /* 0x000fca0007f5e0ff */
[----:B------:R-:W-:Y:S01]  /*1b9e0*/  IMAD.X R151, R151, 0x1, R0, P2 ;  /* 0x0000000197977824 */ /* 0x000fe200010e0600 */
[----:B--2---:R-:W-:-:S05]  /*1b9f0*/  IADD3 R9, P1, R9, R2, RZ ;  /* 0x0000000209097210 */ /* 0x004fca0007f3e0ff */
[----:B----4-:R-:W-:Y:S01]  /*1ba00*/  IMAD.X R8, R8, 0x1, R0, P1 ;  /* 0x0000000108087824 */ /* 0x010fe200008e0600 */
[----:B------:R1:W-:Y:S04]  /*1ba10*/  STL [R1+0x5e0], R9 ;  /* 0x0005e00901007387 */ /* 0x0003e80000100800 */
[----:B------:R2:W-:Y:S01]  /*1ba20*/  STL [R1+0x5dc], R8 ;  /* 0x0005dc0801007387 */ /* 0x0005e20000100800 */
[----:B-1----:R-:W-:-:S04]  /*1ba30*/  LOP3.LUT R9, R9, R8, RZ, 0x3c, !PT ;  /* 0x0000000809097212 */ /* 0x002fc800078e3cff */
[----:B--2---:R-:W-:-:S04]  /*1ba40*/  LOP3.LUT R8, R9, R8, RZ, 0x3c, !PT ;  /* 0x0000000809087212 */ /* 0x004fc800078e3cff */
[----:B------:R-:W-:Y:S01]  /*1ba50*/  LOP3.LUT R9, R9, R8, RZ, 0x3c, !PT ;  /* 0x0000000809097212 */ /* 0x000fe200078e3cff */
[----:B------:R-:W-:Y:S04]  /*1ba60*/  STL [R1+0x600], R12 ;  /* 0x0006000c01007387 */ /* 0x000fe80000100800 */
[----:B------:R1:W-:Y:S04]  /*1ba70*/  LDGSTS.E [R5+0x7300], desc[UR16][R8.64], P0 ;  /* 0x0730000008057fae */ /* 0x0003e80008121850 */
[----:B------:R2:W-:Y:S01]  /*1ba80*/  STL [R1+0x5fc], R151 ;  /* 0x0005fc9701007387 */ /* 0x0005e20000100800 */
[----:B-1----:R-:W-:-:S02]  /*1ba90*/  IMAD.MOV.U32 R8, RZ, RZ, R12 ;  /* 0x000000ffff087224 */ /* 0x002fc400078e000c */
[----:B------:R-:W-:Y:S02]  /*1baa0*/  IMAD.MOV.U32 R9, RZ, RZ, R151 ;  /* 0x000000ffff097224 */ /* 0x000fe400078e0097 */
[----:B--2---:R-:W5:Y:S04]  /*1bab0*/  LDL.LU R151, [R1+0x790] ;  /* 0x0007900001977983 */ /* 0x004f680000300800 */
[----:B------:R-:W2:Y:S04]  /*1bac0*/  LDL.LU R12, [R1+0x78c] ;  /* 0x00078c00010c7983 */ /* 0x000ea80000300800 */
[----:B------:R1:W-:Y:S04]  /*1bad0*/  LDGSTS.E [R5+0x7700], desc[UR16][R8.64], P0 ;  /* 0x0770000008057fae */ /* 0x0003e80008121850 */
[----:B------:R-:W4:Y:S04]  /*1bae0*/  LDL.LU R8, [R1+0x61c] ;  /* 0x00061c0001087983 */ /* 0x000f280000300800 */
[----:B------:R-:W1:Y:S01]  /*1baf0*/  LDL.LU R9, [R1+0x620] ;  /* 0x0006200001097983 */ /* 0x000e620000300800 */
[----:B------:R-:W-:-:S05]  /*1bb00*/  IADD3 R11, P2, R11, R2, RZ ;  /* 0x000000020b0b7210 */ /* 0x000fca0007f5e0ff */
[----:B------:R-:W-:Y:S01]  /*1bb10*/  IMAD.X R6, R6, 0x1, R0, P2 ;  /* 0x0000000106067824 */ /* 0x000fe200010e0600 */
[----:B-1----:R-:W-:-:S04]  /*1bb20*/  IADD3 R9, P1, R9, R2, RZ ;  /* 0x0000000209097210 */ /* 0x002fc80007f3e0ff */
[----:B----4-:R-:W-:Y:S01]  /*1bb30*/  IADD3.X R8, R8, R0, RZ, P1, !PT ;  /* 0x0000000008087210 */ /* 0x010fe20000ffe4ff */
[----:B------:R1:W-:Y:S04]  /*1bb40*/  STL [R1+0x620], R9 ;  /* 0x0006200901007387 */ /* 0x0003e80000100800 */
[----:B------:R4:W-:Y:S01]  /*1bb50*/  STL [R1+0x61c], R8 ;  /* 0x00061c0801007387 */ /* 0x0009e20000100800 */
[----:B-1----:R-:W-:-:S04]  /*1bb60*/  LOP3.LUT R9, R9, R8, RZ, 0x3c, !PT ;  /* 0x0000000809097212 */ /* 0x002fc800078e3cff */
[----:B----4-:R-:W-:-:S04]  /*1bb70*/  LOP3.LUT R8, R9, R8, RZ, 0x3c, !PT ;  /* 0x0000000809087212 */ /* 0x010fc800078e3cff */
[----:B------:R-:W-:Y:S01]  /*1bb80*/  LOP3.LUT R9, R9, R8, RZ, 0x3c, !PT ;  /* 0x0000000809097212 */ /* 0x000fe200078e3cff */
[----:B------:R-:W-:Y:S04]  /*1bb90*/  STL [R1+0x640], R11 ;  /* 0x0006400b01007387 */ /* 0x000fe80000100800 */
[----:B------:R1:W-:Y:S04]  /*1bba0*/  LDGSTS.E [R5+0x7b00], desc[UR16][R8.64], P0 ;  /* 0x07b0000008057fae */ /* 0x0003e80008121850 */
[----:B------:R4:W-:Y:S01]  /*1bbb0*/  STL [R1+0x63c], R6 ;  /* 0x00063c0601007387 */ /* 0x0009e20000100800 */
[----:B-1----:R-:W-:-:S03]  /*1bbc0*/  IMAD.MOV.U32 R9, RZ, RZ, R6 ;  /* 0x000000ffff097224 */ /* 0x002fc600078e0006 */
[----:B----4-:R1:W5:Y:S01]  /*1bbd0*/  LDL.LU R6, [R1+0x788] ;  /* 0x0007880001067983 */ /* 0x0103620000300800 */
[----:B------:R-:W-:Y:S02]  /*1bbe0*/  IMAD.MOV.U32 R8, RZ, RZ, R11 ;  /* 0x000000ffff087224 */ /* 0x000fe400078e000b */
[----:B--2---:R-:W-:-:S03]  /*1bbf0*/  VIADD R12, R12, 0x1 ;  /* 0x000000010c0c7836 */ /* 0x004fc60000000000 */
[----:B------:R1:W-:Y:S02]  /*1bc00*/  LDGSTS.E [R5+0x7f00], desc[UR16][R8.64], P0 ;  /* 0x07f0000008057fae */ /* 0x0003e40008121850 */
[----:B---3--:R-:W-:Y:S02]  /*1bc10*/  ISETP.NE.U32.AND P0, PT, R12, R10, PT ;  /* 0x0000000a0c00720c */ /* 0x008fe40003f05070 */
[----:B------:R-:W0:Y:S11]  /*1bc20*/  LDGDEPBAR ;  /* 0x00000000000079af */ /* 0x000e360000000000 */
[----:B-1----:R-:W-:Y:S05]  /*1bc30*/  @P0 BRA `(.L_x_1) ;  /* 0xffffff7400e80947 */ /* 0x002fea000383ffff */
.L_x_0:
[----:B------:R-:W2:Y:S01]  /*1bc40*/  LDL.LU R9, [R1+0x648] ;  /* 0x0006480001097983 */ /* 0x000ea20000300800 */
[----:B------:R-:W-:-:S04]  /*1bc50*/  DEPBAR.LE SB0, 0x0 ;  /* 0x000080000000791a */ /* 0x000fc80000000000 */
[----:B------:R-:W3:Y:S01]  /*1bc60*/  LDL.LU R8, [R1+0x64c] ;  /* 0x00064c0001087983 */ /* 0x000ee20000300800 */
[----:B------:R-:W1:Y:S01]  /*1bc70*/  S2R R10, SR_TID.X ;  /* 0x00000000000a7919 */ /* 0x000e620000002100 */
[----:B------:R-:W4:Y:S01]  /*1bc80*/  S2R R252, SR_TID.X ;  /* 0x0000000000fc7919 */ /* 0x000f220000002100 */
[----:B------:R-:W-:Y:S01]  /*1bc90*/  IMAD.MOV.U32 R14, RZ, RZ, R24 ;  /* 0x000000ffff0e7224 */ /* 0x000fe200078e0018 */
[----:B------:R-:W-:Y:S01]  /*1bca0*/  MOV R15, R26 ;  /* 0x0000001a000f7202 */ /* 0x000fe20000000f00 */
[----:B------:R-:W-:Y:S01]  /*1bcb0*/  IMAD.MOV.U32 R11, RZ, RZ, R27 ;  /* 0x000000ffff0b7224 */ /* 0x000fe200078e001b */
[----:B------:R-:W2:Y:S01]  /*1bcc0*/  LDL.LU R5, [R1+0x780] ;  /* 0x0007800001057983 */ /* 0x000ea20000300800 */
[----:B------:R-:W-:Y:S01]  /*1bcd0*/  IMAD.MOV.U32 R22, RZ, RZ, R41 ;  /* 0x000000ffff167224 */ /* 0x000fe200078e0029 */
[----:B------:R-:W-:Y:S01]  /*1bce0*/  ULDC UR4, c[0x0][0x22c] ;  /* 0x00008b0000047ab9 */ /* 0x000fe20000000800 */
[----:B------:R-:W-:Y:S01]  /*1bcf0*/  IMAD.MOV.U32 R23, RZ, RZ, R43 ;  /* 0x000000ffff177224 */ /* 0x000fe200078e002b */
[----:B------:R-:W3:Y:S01]  /*1bd00*/  LDL.LU R12, [R1] ;  /* 0x00000000010c7983 */ /* 0x000ee20000300800 */
[----:B------:R-:W-:Y:S01]  /*1bd10*/  IMAD.MOV.U32 R154, RZ, RZ, R61 ;  /* 0x000000ffff9a7224 */ /* 0x000fe200078e003d */
[----:B------:R-:W-:Y:S01]  /*1bd20*/  ULDC UR5, c[0x0][0x22c] ;  /* 0x00008b0000057ab9 */ /* 0x000fe20000000800 */
[----:B------:R-:W-:Y:S01]  /*1bd30*/  IMAD.MOV.U32 R155, RZ, RZ, R63 ;  /* 0x000000ffff9b7224 */ /* 0x000fe200078e003f */
[----:B------:R-:W3:Y:S01]  /*1bd40*/  LDL.LU R13, [R1+0x8] ;  /* 0x00000800010d7983 */ /* 0x000ee20000300800 */
[----:B------:R-:W-:Y:S01]  /*1bd50*/  IMAD.MOV.U32 R158, RZ, RZ, R65 ;  /* 0x000000ffff9e7224 */ /* 0x000fe200078e0041 */
[----:B------:R-:W-:Y:S01]  /*1bd60*/  MOV R159, R67 ;  /* 0x00000043009f7202 */ /* 0x000fe20000000f00 */
        /* <DEDUP_REMOVED lines=11> */
[----:B------:R-:W-:Y:S01]  /*1be20*/  IMAD.MOV.U32 R183, RZ, RZ, R91 ;  /* 0x000000ffffb77224 */ /* 0x000fe200078e005b */
[----:B------:R-:W-:Y:S01]  /*1be30*/  MOV R187, R95 ;  /* 0x0000005f00bb7202 */ /* 0x000fe20000000f00 */
[----:B-1----:R-:W-:-:S02]  /*1be40*/  IMAD.SHL.U32 R2, R10, 0x10, RZ ;  /* 0x000000100a027824 */ /* 0x002fc400078e00ff */
        /* <DEDUP_REMOVED lines=14> */
[----:B------:R-:W-:Y:S01]  /*1bf30*/  IMAD.SHL.U32 R0, R10, 0x40, RZ ;  /* 0x000000400a007824 */ /* 0x000fe200078e00ff */
[----:B------:R-:W-:Y:S01]  /*1bf40*/  LOP3.LUT R2, R2, 0xf0, RZ, 0xc0, !PT ;  /* 0x000000f002027812 */ /* 0x000fe200078ec0ff */
[----:B------:R-:W-:Y:S01]  /*1bf50*/  IMAD.SHL.U32 R3, R10, 0x8, RZ ;  /* 0x000000080a037824 */ /* 0x000fe200078e00ff */
[----:B------:R-:W-:Y:S02]  /*1bf60*/  ULDC.64 UR6, c[0x0][0x220] ;  /* 0x0000880000067ab9 */ /* 0x000fe40000000a00 */
[----:B------:R-:W-:-:S04]  /*1bf70*/  LOP3.LUT R0, R0, 0x400, RZ, 0xc0, !PT ;  /* 0x0000040000007812 */ /* 0x000fc800078ec0ff */
[----:B------:R-:W-:Y:S02]  /*1bf80*/  IADD3 R0, R0, UR12, R2 ;  /* 0x0000000c00007c10 */ /* 0x000fe4000fffe002 */
[----:B------:R-:W-:-:S05]  /*1bf90*/  LOP3.LUT R2, R3, 0x300, RZ, 0xc0, !PT ;  /* 0x0000030003027812 */ /* 0x000fca00078ec0ff */
[----:B------:R-:W-:Y:S01]  /*1bfa0*/  IMAD.IADD R0, R2, 0x1, R0 ;  /* 0x0000000102007824 */ /* 0x000fe200078e0200 */
[----:B------:R-:W-:Y:S01]  /*1bfb0*/  BAR.SYNC.DEFER_BLOCKING 0x0 ;  /* 0x0000000000007b1d */ /* 0x000fe20000010000 */
[----:B----4-:R-:W-:-:S04]  /*1bfc0*/  LOP3.LUT R252, R252, 0x7f, RZ, 0xc0, !PT ;  /* 0x0000007ffcfc7812 */ /* 0x010fc800078ec0ff */
[----:B------:R-:W-:Y:S02]  /*1bfd0*/  LEA R252, R252, UR12, 0x4 ;  /* 0x0000000cfcfc7c11 */ /* 0x000fe4000f8e20ff */
[----:B--2---:R-:W-:-:S04]  /*1bfe0*/  ISETP.GE.AND P0, PT, R5, R9, PT ;  /* 0x000000090500720c */ /* 0x004fc80003f06270 */
[----:B---3-5:R-:W-:Y:S02]  /*1bff0*/  ISETP.LT.AND P5, PT, R6, R8, !P0 ;  /* 0x000000080600720c */ /* 0x028fe400047a1270 */
[----:B------:R-:W2:Y:S04]  /*1c000*/  LDL.LU R8, [R1+0x4] ;  /* 0x0000040001087983 */ /* 0x000ea80000300800 */
[----:B------:R-:W2:Y:S04]  /*1c010*/  LDL.LU R9, [R1+0xc] ;  /* 0x00000c0001097983 */ /* 0x000ea80000300800 */
[----:B------:R-:W-:Y:S01]  /*1c020*/  STSM.16.M88.4 [R0], R12 ;  /* 0x0000000c00007844 */ /* 0x000fe20000000200 */
[----:B------:R-:W-:Y:S06]  /*1c030*/  BAR.SYNC.DEFER_BLOCKING 0x0 ;  /* 0x0000000000007b1d */ /* 0x000fec0000010000 */
[----:B------:R-:W1:Y:S04]  /*1c040*/  LDS.128 R12, [R252] ;  /* 0x00000000fc0c7984 */ /* 0x000e680000000c00 */
[----:B-1----:R1:W-:Y:S04]  /*1c050*/  STL.64 [R1+0x200], R12 ;  /* 0x0002000c01007387 */ /* 0x0023e80000100a00 */
[----:B------:R3:W-:Y:S04]  /*1c060*/  STL.64 [R1+0x208], R14 ;  /* 0x0002080e01007387 */ /* 0x0007e80000100a00 */
[----:B-1----:R-:W4:Y:S04]  /*1c070*/  LDL.LU R12, [R1+0x10] ;  /* 0x00001000010c7983 */ /* 0x002f280000300800 */
[----:B------:R-:W4:Y:S01]  /*1c080*/  LDL.LU R13, [R1+0x18] ;  /* 0x00001800010d7983 */ /* 0x000f220000300800 */
[----:B------:R-:W-:Y:S01]  /*1c090*/  IMAD.MOV.U32 R10, RZ, RZ, R25 ;  /* 0x000000ffff0a7224 */ /* 0x000fe200078e0019 */
[----:B------:R-:W-:Y:S01]  /*1c0a0*/  BAR.SYNC.DEFER_BLOCKING 0x0 ;  /* 0x0000000000007b1d */ /* 0x000fe20000010000 */
[----:B---3--:R-:W-:-:S02]  /*1c0b0*/  IMAD.MOV.U32 R14, RZ, RZ, R28 ;  /* 0x000000ffff0e7224 */ /* 0x008fc400078e001c */
[----:B------:R-:W-:-:S03]  /*1c0c0*/  IMAD.MOV.U32 R15, RZ, RZ, R30 ;  /* 0x000000ffff0f7224 */ /* 0x000fc600078e001e */
[----:B--2---:R1:W-:Y:S02]  /*1c0d0*/  STSM.16.M88.4 [R0], R8 ;  /* 0x0000000800007844 */ /* 0x0043e40000000200 */
[----:B------:R-:W-:Y:S06]  /*1c0e0*/  BAR.SYNC.DEFER_BLOCKING 0x0 ;  /* 0x0000000000007b1d */ /* 0x000fec0000010000 */
[----:B-1----:R-:W2:Y:S04]  /*1c0f0*/  LDL.LU R8, [R1+0x14] ;  /* 0x0000140001087983 */ /* 0x002ea80000300800 */
[----:B------:R-:W2:Y:S04]  /*1c100*/  LDL.LU R9, [R1+0x1c] ;  /* 0x00001c0001097983 */ /* 0x000ea80000300800 */
[----:B------:R-:W1:Y:S01]  /*1c110*/  LDS.128 R16, [R252] ;  /* 0x00000000fc107984 */ /* 0x000e620000000c00 */
[----:B------:R-:W-:Y:S06]  /*1c120*/  BAR.SYNC.DEFER_BLOCKING 0x0 ;  /* 0x0000000000007b1d */ /* 0x000fec0000010000 */
[----:B----4-:R-:W-:Y:S02]  /*1c130*/  STSM.16.M88.4 [R0], R12 ;  /* 0x0000000c00007844 */ /* 0x010fe40000000200 */
[----:B------:R-:W-:Y:S06]  /*1c140*/  BAR.SYNC.DEFER_BLOCKING 0x0 ;  /* 0x0000000000007b1d */ /* 0x000fec0000010000 */
[----:B------:R-:W3:Y:S04]  /*1c150*/  LDS.128 R12, [R252] ;  /* 0x00000000fc0c7984 */ /* 0x000ee80000000c00 */
[----:B-1----:R-:W-:Y:S04]  /*1c160*/  STL.64 [R1], R16 ;  /* 0x0000001001007387 */ /* 0x002fe80000100a00 */
[----:B------:R-:W-:Y:S01]  /*1c170*/  STL.64 [R1+0x8], R18 ;  /* 0x0000081201007387 */ /* 0x000fe20000100a00 */
[----:B------:R-:W-:Y:S06]  /*1c180*/  BAR.SYNC.DEFER_BLOCKING 0x0 ;  /* 0x0000000000007b1d */ /* 0x000fec0000010000 */
[----:B---3--:R1:W-:Y:S04]  /*1c190*/  STL.64 [R1+0x10], R12 ;  /* 0x0000100c01007387 */ /* 0x0083e80000100a00 */
[----:B------:R-:W-:Y:S04]  /*1c1a0*/  STL.64 [R1+0x18], R14 ;  /* 0x0000180e01007387 */ /* 0x000fe80000100a00 */
[----:B-1----:R-:W3:Y:S04]  /*1c1b0*/  LDL.LU R12, [R1+0x20] ;  /* 0x00002000010c7983 */ /* 0x002ee80000300800 */
[----:B------:R-:W3:Y:S01]  /*1c1c0*/  LDL.LU R13, [R1+0x28] ;  /* 0x00002800010d7983 */ /* 0x000ee20000300800 */
[----:B------:R-:W-:-:S02]  /*1c1d0*/  IMAD.MOV.U32 R10, RZ, RZ, R29 ;  /* 0x000000ffff0a7224 */ /* 0x000fc400078e001d */
[----:B------:R-:W-:-:S05]  /*1c1e0*/  IMAD.MOV.U32 R11, RZ, RZ, R31 ;  /* 0x000000ffff0b7224 */ /* 0x000fca00078e001f */
[----:B--2---:R1:W-:Y:S01]  /*1c1f0*/  STSM.16.M88.4 [R0], R8 ;  /* 0x0000000800007844 */ /* 0x0043e20000000200 */
[----:B------:R-:W-:Y:S06]  /*1c200*/  BAR.SYNC.DEFER_BLOCKING 0x0 ;  /* 0x0000000000007b1d */ /* 0x000fec0000010000 */
[----:B-1----:R-:W2:Y:S04]  /*1c210*/  LDL.LU R8, [R1+0x24] ;  /* 0x0000240001087983 */ /* 0x002ea80000300800 */
[----:B------:R-:W2:Y:S04]  /*1c220*/  LDL.LU R9, [R1+0x2c] ;  /* 0x00002c0001097983 */ /* 0x000ea80000300800 */
[----:B------:R-:W1:Y:S01]  /*1c230*/  LDS.128 R248, [R252] ;  /* 0x00000000fcf87984 */ /* 0x000e620000000c00 */
[----:B------:R-:W-:-:S02]  /*1c240*/  IMAD.MOV.U32 R14, RZ, RZ, R32 ;  /* 0x000000ffff0e7224 */ /* 0x000fc400078e0020 */
[----:B------:R-:W-:Y:S01]  /*1c250*/  IMAD.MOV.U32 R15, RZ, RZ, R34 ;  /* 0x000000ffff0f7224 */ /* 0x000fe200078e0022 */
[----:B------:R-:W-:Y:S01]  /*1c260*/  BAR.SYNC.DEFER_BLOCKING 0x0 ;  /* 0x0000000000007b1d */ /* 0x000fe20000010000 */
[----:B------:R-:W-:Y:S02]  /*1c270*/  IMAD.MOV.U32 R10, RZ, RZ, R33 ;  /* 0x000000ffff0a7224 */ /* 0x000fe400078e0021 */
[----:B------:R-:W-:-:S03]  /*1c280*/  IMAD.MOV.U32 R11, RZ, RZ, R35 ;  /* 0x000000ffff0b7224 */ /* 0x000fc600078e0023 */
[----:B-1----:R-:W-:Y:S04]  /*1c290*/  STL [R1+0x78c], R250 ;  /* 0x00078cfa01007387 */ /* 0x002fe80000100800 */
[----:B------:R-:W-:Y:S04]  /*1c2a0*/  STL [R1+0x788], R251 ;  /* 0x000788fb01007387 */ /* 0x000fe80000100800 */
[----:B---3--:R-:W-:Y:S01]  /*1c2b0*/  STSM.16.M88.4 [R0], R12 ;  /* 0x0000000c00007844 */ /* 0x008fe20000000200 */
[----:B------:R-:W-:Y:S06]  /*1c2c0*/  BAR.SYNC.DEFER_BLOCKING 0x0 ;  /* 0x0000000000007b1d */ /* 0x000fec0000010000 */
[----:B------:R-:W1:Y:S02]  /*1c2d0*/  LDS.128 R244, [R252] ;  /* 0x00000000fcf47984 */ /* 0x000e640000000c00 */
[----:B------:R-:W-:Y:S06]  /*1c2e0*/  BAR.SYNC.DEFER_BLOCKING 0x0 ;  /* 0x0000000000007b1d */ /* 0x000fec0000010000 */
[----:B--2---:R2:W-:Y:S02]  /*1c2f0*/  STSM.16.M88.4 [R0], R8 ;  /* 0x0000000800007844 */ /* 0x0045e40000000200 */
[----:B------:R-:W-:Y:S06]  /*1c300*/  BAR.SYNC.DEFER_BLOCKING 0x0 ;  /* 0x0000000000007b1d */ /* 0x000fec0000010000 */
[----:B--2---:R-:W2:Y:S04]  /*1c310*/  LDL.LU R8, [R1+0x30] ;  /* 0x0000300001087983 */ /* 0x004ea80000300800 */
[----:B------:R-:W2:Y:S04]  /*1c320*/  LDL.LU R9, [R1+0x38] ;  /* 0x0000380001097983 */ /* 0x000ea80000300800 */
[----:B------:R-:W3:Y:S04]  /*1c330*/  LDL.LU R12, [R1+0x34] ;  /* 0x00003400010c7983 */ /* 0x000ee80000300800 */
[----:B------:R-:W3:Y:S04]  /*1c340*/  LDL.LU R13, [R1+0x3c] ;  /* 0x00003c00010d7983 */ /* 0x000ee80000300800 */
[----:B------:R-:W4:Y:S01]  /*1c350*/  LDS.128 R16, [R252] ;  /* 0x00000000fc107984 */ /* 0x000f220000000c00 */
[----:B------:R-:W-:-:S02]  /*1c360*/  IMAD.MOV.U32 R10, RZ, RZ, R36 ;  /* 0x000000ffff0a7224 */ /* 0x000fc400078e0024 */
[----:B------:R-:W-:Y:S01]  /*1c370*/  IMAD.MOV.U32 R11, RZ, RZ, R38 ;  /* 0x000000ffff0b7224 */ /* 0x000fe200078e0026 */
[----:B------:R-:W-:Y:S01]  /*1c380*/  BAR.SYNC.DEFER_BLOCKING 0x0 ;  /* 0x0000000000007b1d */ /* 0x000fe20000010000 */
[----:B------:R-:W-:Y:S01]  /*1c390*/  IMAD.MOV.U32 R14, RZ, RZ, R37 ;  /* 0x000000ffff0e7224 */ /* 0x000fe200078e0025 */
[----:B------:R-:W-:-:S04]  /*1c3a0*/  MOV R15, R39 ;  /* 0x00000027000f7202 */ /* 0x000fc80000000f00 */
[----:B--2---:R-:W-:Y:S02]  /*1c3b0*/  STSM.16.M88.4 [R0], R8 ;  /* 0x0000000800007844 */ /* 0x004fe40000000200 */
[----:B------:R-:W-:Y:S06]  /*1c3c0*/  BAR.SYNC.DEFER_BLOCKING 0x0 ;  /* 0x0000000000007b1d */ /* 0x000fec0000010000 */
[----:B------:R-:W2:Y:S02]  /*1c3d0*/  LDS.128 R8, [R252] ;  /* 0x00000000fc087984 */ /* 0x000ea40000000c00 */
[----:B------:R-:W-:Y:S06]  /*1c3e0*/  BAR.SYNC.DEFER_BLOCKING 0x0 ;  /* 0x0000000000007b1d */ /* 0x000fec0000010000 */
[----:B---3--:R3:W-:Y:S02]  /*1c3f0*/  STSM.16.M88.4 [R0], R12 ;  /* 0x0000000c00007844 */ /* 0x0087e40000000200 */
[----:B------:R-:W-:Y:S06]  /*1c400*/  BAR.SYNC.DEFER_BLOCKING 0x0 ;  /* 0x0000000000007b1d */ /* 0x000fec0000010000 */
[----:B---3--:R-:W3:Y:S04]  /*1c410*/  LDL.LU R12, [R1+0x40] ;  /* 0x00004000010c7983 */ /* 0x008ee80000300800 */
[----:B------:R-:W3:Y:S04]  /*1c420*/  LDL.LU R13, [R1+0x48] ;  /* 0x00004800010d7983 */ /* 0x000ee80000300800 */
[----:B------:R-:W4:Y:S04]  /*1c430*/  LDL.LU R20, [R1+0x44] ;  /* 0x0000440001147983 */ /* 0x000f280000300800 */
[----:B------:R-:W4:Y:S04]  /*1c440*/  LDL.LU R21, [R1+0x4c] ;  /* 0x00004c0001157983 */ /* 0x000f280000300800 */
[----:B------:R-:W2:Y:S01]  /*1c450*/  LDS.128 R24, [R252] ;  /* 0x00000000fc187984 */ /* 0x000ea20000000c00 */
[----:B------:R-:W-:-:S02]  /*1c460*/  IMAD.MOV.U32 R14, RZ, RZ, R40 ;  /* 0x000000ffff0e7224 */ /* 0x000fc400078e0028 */
[----:B------:R-:W-:Y:S01]  /*1c470*/  IMAD.MOV.U32 R15, RZ, RZ, R42 ;  /* 0x000000ffff0f7224 */ /* 0x000fe200078e002a */
[----:B------:R-:W-:Y:S06]  /*1c480*/  BAR.SYNC.DEFER_BLOCKING 0x0 ;  /* 0x0000000000007b1d */ /* 0x000fec0000010000 */
[----:B---3--:R-:W-:Y:S02]  /*1c490*/  STSM.16.M88.4 [R0], R12 ;  /* 0x0000000c00007844 */ /* 0x008fe40000000200 */
[----:B------:R-:W-:Y:S06]  /*1c4a0*/  BAR.SYNC.DEFER_BLOCKING 0x0 ;  /* 0x0000000000007b1d */ /* 0x000fec0000010000 */
[----:B------:R-:W3:Y:S02]  /*1c4b0*/  LDS.128 R12, [R252] ;  /* 0x00000000fc0c7984 */ /* 0x000ee40000000c00 */
[----:B------:R-:W-:Y:S06]  /*1c4c0*/  BAR.SYNC.DEFER_BLOCKING 0x0 ;  /* 0x0000000000007b1d */ /* 0x000fec0000010000 */
[----:B----4-:R4:W-:Y:S02]  /*1c4d0*/  STSM.16.M88.4 [R0], R20 ;  /* 0x0000001400007844 */ /* 0x0109e40000000200 */
[----:B------:R-:W-:Y:S06]  /*1c4e0*/  BAR.SYNC.DEFER_BLOCKING 0x0 ;  /* 0x0000000000007b1d */ /* 0x000fec0000010000 */
[----:B----4-:R-:W4:Y:S04]  /*1c4f0*/  LDL.LU R20, [R1+0x50] ;  /* 0x0000500001147983 */ /* 0x010f280000300800 */
[----:B------:R-:W4:Y:S04]  /*1c500*/  LDL.LU R21, [R1+0x58] ;  /* 0x0000580001157983 */ /* 0x000f280000300800 */
[----:B------:R-:W2:Y:S04]  /*1c510*/  LDL.LU R28, [R1+0x54] ;  /* 0x00005400011c7983 */ /* 0x000ea80000300800 */
[----:B------:R-:W2:Y:S04]  /*1c520*/  LDL.LU R29, [R1+0x5c] ;  /* 0x00005c00011d7983 */ /* 0x000ea80000300800 */
[----:B------:R-:W3:Y:S01]  /*1c530*/  LDS.128 R32, [R252] ;  /* 0x00000000fc207984 */ /* 0x000ee20000000c00 */
[----:B------:R-:W-:-:S02]  /*1c540*/  IMAD.MOV.U32 R22, RZ, RZ, R44 ;  /* 0x000000ffff167224 */ /* 0x000fc400078e002c */
[----:B------:R-:W-:Y:S01]  /*1c550*/  IMAD.MOV.U32 R23, RZ, RZ, R46 ;  /* 0x000000ffff177224 */ /* 0x000fe200078e002e */
[----:B------:R-:W-:Y:S01]  /*1c560*/  BAR.SYNC.DEFER_BLOCKING 0x0 ;  /* 0x0000000000007b1d */ /* 0x000fe20000010000 */
[----:B------:R-:W-:Y:S02]  /*1c570*/  IMAD.MOV.U32 R30, RZ, RZ, R45 ;  /* 0x000000ffff1e7224 */ /* 0x000fe400078e002d */
[----:B------:R-:W-:-:S03]  /*1c580*/  IMAD.MOV.U32 R31, RZ, RZ, R47 ;  /* 0x000000ffff1f7224 */ /* 0x000fc600078e002f */
[----:B----4-:R-:W-:Y:S02]  /*1c590*/  STSM.16.M88.4 [R0], R20 ;  /* 0x0000001400007844 */ /* 0x010fe40000000200 */
[----:B------:R-:W-:Y:S06]  /*1c5a0*/  BAR.SYNC.DEFER_BLOCKING 0x0 ;  /* 0x0000000000007b1d */ /* 0x000fec0000010000 */
[----:B------:R-:W4:Y:S02]  /*1c5b0*/  LDS.128 R20, [R252] ;  /* 0x00000000fc147984 */ /* 0x000f240000000c00 */
        /* <DEDUP_REMOVED lines=11> */
[----:B------:R-:W-:Y:S02]  /*1c670*/  IMAD.MOV.U32 R38, RZ, RZ, R49 ;  /* 0x000000ffff267224 */ /* 0x000fe400078e0031 */
[----:B------:R-:W-:-:S03]  /*1c680*/  IMAD.MOV.U32 R39, RZ, RZ, R51 ;  /* 0x000000ffff277224 */ /* 0x000fc600078e0033 */
        /* <DEDUP_REMOVED lines=11> */
[----:B------:R-:W-:Y:S01]  /*1c740*/  IMAD.MOV.U32 R38, RZ, RZ, R52 ;  /* 0x000000ffff267224 */ /* 0x000fe200078e0034 */
[----:B------:R-:W-:Y:S01]  /*1c750*/  MOV R39, R54 ;  /* 0x0000003600277202 */ /* 0x000fe20000000f00 */
[----:B------:R-:W-:Y:S01]  /*1c760*/  BAR.SYNC.DEFER_BLOCKING 0x0 ;  /* 0x0000000000007b1d */ /* 0x000fe20000010000 */
[----:B------:R-:W-:-:S02]  /*1c770*/  IMAD.MOV.U32 R46, RZ, RZ, R53 ;  /* 0x000000ffff2e7224 */ /* 0x000fc400078e0035 */
[----:B------:R-:W-:-:S03]  /*1c780*/  IMAD.MOV.U32 R47, RZ, RZ, R55 ;  /* 0x000000ffff2f7224 */ /* 0x000fc600078e0037 */
[----:B---3--:R-:W-:Y:S02]  /*1c790*/  STSM.16.M88.4 [R0], R36 ;  /* 0x0000002400007844 */ /* 0x008fe40000000200 */
[----:B------:R-:W-:Y:S06]  /*1c7a0*/  BAR.SYNC.DEFER_BLOCKING 0x0 ;  /* 0x0000000000007b1d */ /* 0x000fec0000010000 */
[----:B------:R-:W3:Y:S02]  /*1c7b0*/  LDS.128 R36, [R252] ;  /* 0x00000000fc247984 */ /* 0x000ee40000000c00 */
[----:B------:R-:W-:Y:S06]  /*1c7c0*/  BAR.SYNC.DEFER_BLOCKING 0x0 ;  /* 0x0000000000007b1d */ /* 0x000fec0000010000 */
[----:B----4-:R4:W-:Y:S04]  /*1c7d0*/  STSM.16.M88.4 [R0], R44 ;  /* 0x0000002c00007844 */ /* 0x0109e80000000200 */
[----:B----4-:R-:W4:Y:S04]  /*1c7e0*/  LDL.LU R44, [R1+0x80] ;  /* 0x00008000012c7983 */ /* 0x010f280000300800 */
[----:B------:R-:W4:Y:S04]  /*1c7f0*/  LDL.LU R45, [R1+0x88] ;  /* 0x00008800012d7983 */ /* 0x000f280000300800 */
[----:B------:R-:W2:Y:S04]  /*1c800*/  LDL.LU R52, [R1+0x84] ;  /* 0x0000840001347983 */ /* 0x000ea80000300800 */
[----:B------:R-:W2:Y:S01]  /*1c810*/  LDL.LU R53, [R1+0x8c] ;  /* 0x00008c0001357983 */ /* 0x000ea20000300800 */
[----:B------:R-:W-:-:S02]  /*1c820*/  IMAD.MOV.U32 R46, RZ, RZ, R56 ;  /* 0x000000ffff2e7224 */ /* 0x000fc400078e0038 */
[----:B------:R-:W-:Y:S01]  /*1c830*/  IMAD.MOV.U32 R47, RZ, RZ, R58 ;  /* 0x000000ffff2f7224 */ /* 0x000fe200078e003a */
[----:B------:R-:W-:Y:S01]  /*1c840*/  BAR.SYNC.DEFER_BLOCKING 0x0 ;  /* 0x0000000000007b1d */ /* 0x000fe20000010000 */
[----:B------:R-:W-:Y:S02]  /*1c850*/  IMAD.MOV.U32 R54, RZ, RZ, R57 ;  /* 0x000000ffff367224 */ /* 0x000fe400078e0039 */
[----:B------:R-:W-:-:S03]  /*1c860*/  IMAD.MOV.U32 R55, RZ, RZ, R59 ;  /* 0x000000ffff377224 */ /* 0x000fc600078e003b */
[----:B------:R-:W3:Y:S02]  /*1c870*/  LDS.128 R56, [R252] ;  /* 0x00000000fc387984 */ /* 0x000ee40000000c00 */
[----:B------:R-:W-:Y:S06]  /*1c880*/  BAR.SYNC.DEFER_BLOCKING 0x0 ;  /* 0x0000000000007b1d */ /* 0x000fec0000010000 */
[----:B----4-:R-:W-:Y:S02]  /*1c890*/  STSM.16.M88.4 [R0], R44 ;  /* 0x0000002c00007844 */ /* 0x010fe40000000200 */
[----:B------:R-:W-:Y:S06]  /*1c8a0*/  BAR.SYNC.DEFER_BLOCKING 0x0 ;  /* 0x0000000000007b1d */ /* 0x000fec0000010000 */
[----:B------:R-:W4:Y:S02]  /*1c8b0*/  LDS.128 R44, [R252] ;  /* 0x00000000fc2c7984 */ /* 0x000f240000000c00 */
[----:B------:R-:W-:Y:S06]  /*1c8c0*/  BAR.SYNC.DEFER_BLOCKING 0x0 ;  /* 0x0000000000007b1d */ /* 0x000fec0000010000 */
[----:B--2---:R2:W-:Y:S04]  /*1c8d0*/  STSM.16.M88.4 [R0], R52 ;  /* 0x0000003400007844 */ /* 0x0045e80000000200 */
[----:B--2---:R-:W2:Y:S04]  /*1c8e0*/  LDL.LU R52, [R1+0x90] ;  /* 0x0000900001347983 */ /* 0x004ea80000300800 */
[----:B------:R-:W2:Y:S04]  /*1c8f0*/  LDL.LU R53, [R1+0x98] ;  /* 0x0000980001357983 */ /* 0x000ea80000300800 */
[----:B------:R-:W3:Y:S04]  /*1c900*/  LDL.LU R152, [R1+0x94] ;  /* 0x0000940001987983 */ /* 0x000ee80000300800 */
[----:B------:R-:W3:Y:S01]  /*1c910*/  LDL.LU R153, [R1+0x9c] ;  /* 0x00009c0001997983 */ /* 0x000ee20000300800 */
[----:B------:R-:W-:Y:S01]  /*1c920*/  BAR.SYNC.DEFER_BLOCKING 0x0 ;  /* 0x0000000000007b1d */ /* 0x000fe20000010000 */
[----:B------:R-:W-:-:S02]  /*1c930*/  IMAD.MOV.U32 R54, RZ, RZ, R60 ;  /* 0x000000ffff367224 */ /* 0x000fc400078e003c */
[----:B------:R-:W-:-:S03]  /*1c940*/  IMAD.MOV.U32 R55, RZ, RZ, R62 ;  /* 0x000000ffff377224 */ /* 0x000fc600078e003e */
[----:B------:R-:W4:Y:S02]  /*1c950*/  LDS.128 R60, [R252] ;  /* 0x00000000fc3c7984 */ /* 0x000f240000000c00 */
[----:B------:R-:W-:Y:S06]  /*1c960*/  BAR.SYNC.DEFER_BLOCKING 0x0 ;  /* 0x0000000000007b1d */ /* 0x000fec0000010000 */
[----:B--2---:R-:W-:Y:S02]  /*1c970*/  STSM.16.M88.4 [R0], R52 ;  /* 0x0000003400007844 */ /* 0x004fe40000000200 */
[----:B------:R-:W-:Y:S06]  /*1c980*/  BAR.SYNC.DEFER_BLOCKING 0x0 ;  /* 0x0000000000007b1d */ /* 0x000fec0000010000 */
[----:B------:R-:W2:Y:S02]  /*1c990*/  LDS.128 R52, [R252] ;  /* 0x00000000fc347984 */ /* 0x000ea40000000c00 */
[----:B------:R-:W-:Y:S06]  /*1c9a0*/  BAR.SYNC.DEFER_BLOCKING 0x0 ;  /* 0x0000000000007b1d */ /* 0x000fec0000010000 */
[----:B---3--:R3:W-:Y:S04]  /*1c9b0*/  STSM.16.M88.4 [R0], R152 ;  /* 0x0000009800007844 */ /* 0x0087e80000000200 */
[----:B---3--:R-:W3:Y:S04]  /*1c9c0*/  LDL.LU R152, [R1+0xa0] ;  /* 0x0000a00001987983 */ /* 0x008ee80000300800 */
[----:B------:R-:W3:Y:S04]  /*1c9d0*/  LDL.LU R153, [R1+0xa8] ;  /* 0x0000a80001997983 */ /* 0x000ee80000300800 */
[----:B------:R-:W4:Y:S04]  /*1c9e0*/  LDL.LU R156, [R1+0xa4] ;  /* 0x0000a400019c7983 */ /* 0x000f280000300800 */
[----:B------:R-:W4:Y:S01]  /*1c9f0*/  LDL.LU R157, [R1+0xac] ;  /* 0x0000ac00019d7983 */ /* 0x000f220000300800 */
[----:B------:R-:W-:Y:S01]  /*1ca00*/  BAR.SYNC.DEFER_BLOCKING 0x0 ;  /* 0x0000000000007b1d */ /* 0x000fe20000010000 */
[----:B------:R-:W-:-:S02]  /*1ca10*/  IMAD.MOV.U32 R154, RZ, RZ, R64 ;  /* 0x000000ffff9a7224 */ /* 0x000fc400078e0040 */
[----:B------:R-:W-:-:S03]  /*1ca20*/  IMAD.MOV.U32 R155, RZ, RZ, R66 ;  /* 0x000000ffff9b7224 */ /* 0x000fc600078e0042 */
[----:B------:R-:W2:Y:S02]  /*1ca30*/  LDS.128 R64, [R252] ;  /* 0x00000000fc407984 */ /* 0x000ea40000000c00 */
[----:B------:R-:W-:Y:S06]  /*1ca40*/  BAR.SYNC.DEFER_BLOCKING 0x0 ;  /* 0x0000000000007b1d */ /* 0x000fec0000010000 */
        /* <DEDUP_REMOVED lines=9> */
[----:B------:R-:W-:Y:S01]  /*1cae0*/  BAR.SYNC.DEFER_BLOCKING 0x0 ;  /* 0x0000000000007b1d */ /* 0x000fe20000010000 */
[----:B------:R-:W-:-:S02]  /*1caf0*/  IMAD.MOV.U32 R158, RZ, RZ, R68 ;  /* 0x000000ffff9e7224 */ /* 0x000fc400078e0044 */
        /* <DEDUP_REMOVED lines=41> */
[----:B------:R-:W-:Y:S01]  /*1cd90*/  IMAD.MOV.U32 R170, RZ, RZ, R80 ;  /* 0x000000ffffaa7224 */ /* 0x000fe200078e0050 */
[----:B------:R-:W-:-:S04]  /*1cda0*/  MOV R171, R82 ;  /* 0x0000005200ab7202 */ /* 0x000fc80000000f00 */
        /* <DEDUP_REMOVED lines=96> */
[----:B------:R-:W-:Y:S01]  /*1d3b0*/  IMAD.MOV.U32 R198, RZ, RZ, R108 ;  /* 0x000000ffffc67224 */ /* 0x000fe200078e006c */
[----:B------:R-:W-:-:S04]  /*1d3c0*/  MOV R199, R110 ;  /* 0x0000006e00c77202 */ /* 0x000fc80000000f00 */
        /* <DEDUP_REMOVED lines=39> */
[----:B------:R-:W-:-:S02]  /*1d640*/  IMAD.MOV.U32 R210, RZ, RZ, R120 ;  /* 0x000000ffffd27224 */ /* 0x000fc400078e0078 */
[----:B------:R-:W-:Y:S01]  /*1d650*/  IMAD.MOV.U32 R211, RZ, RZ, R122 ;  /* 0x000000ffffd37224 */ /* 0x000fe200078e007a */
[----:B------:R-:W-:Y:S01]  /*1d660*/  BAR.SYNC.DEFER_BLOCKING 0x0 ;  /* 0x0000000000007b1d */ /* 0x000fe20000010000 */
[----:B------:R-:W-:-:S05]  /*1d670*/  IMAD.MOV.U32 R214, RZ, RZ, R121 ;  /* 0x000000ffffd67224 */ /* 0x000fca00078e0079 */
        /* <DEDUP_REMOVED lines=11> */
[----:B------:R-:W-:-:S02]  /*1d730*/  IMAD.MOV.U32 R214, RZ, RZ, R124 ;  /* 0x000000ffffd67224 */ /* 0x000fc400078e007c */
[----:B------:R-:W-:Y:S01]  /*1d740*/  IMAD.MOV.U32 R215, RZ, RZ, R126 ;  /* 0x000000ffffd77224 */ /* 0x000fe200078e007e */
[----:B------:R-:W-:Y:S01]  /*1d750*/  BAR.SYNC.DEFER_BLOCKING 0x0 ;  /* 0x0000000000007b1d */ /* 0x000fe20000010000 */
[----:B------:R-:W-:Y:S02]  /*1d760*/  IMAD.MOV.U32 R218, RZ, RZ, R125 ;  /* 0x000000ffffda7224 */ /* 0x000fe400078e007d */
        /* <DEDUP_REMOVED lines=31> */
[----:B------:R-:W-:Y:S02]  /*1d960*/  IMAD.MOV.U32 R226, RZ, RZ, R133 ;  /* 0x000000ffffe27224 */ /* 0x000fe400078e0085 */
        /* <DEDUP_REMOVED lines=12> */
[----:B------:R-:W-:Y:S01]  /*1da30*/  IMAD.MOV.U32 R226, RZ, RZ, R136 ;  /* 0x000000ffffe27224 */ /* 0x000fe200078e0088 */
[----:B------:R-:W-:Y:S01]  /*1da40*/  MOV R227, R138 ;  /* 0x0000008a00e37202 */ /* 0x000fe20000000f00 */
        /* <DEDUP_REMOVED lines=41> */
[----:B---3--:R3:W-:Y:S02]  /*1dce0*/  STSM.16.M88.4 [R0], R236 ;  /* 0x000000ec00007844 */ /* 0x0087e40000000200 */
[----:B------:R-:W-:Y:S06]  /*1dcf0*/  BAR.SYNC.DEFER_BLOCKING 0x0 ;  /* 0x0000000000007b1d */ /* 0x000fec0000010000 */
[----:B---3--:R-:W3:Y:S04]  /*1dd00*/  LDL.LU R236, [R1+0x1f0] ;  /* 0x0001f00001ec7983 */ /* 0x008ee80000300800 */
[----:B------:R-:W4:Y:S04]  /*1dd10*/  LDL.LU R250, [R1] ;  /* 0x0000000001fa7983 */ /* 0x000f280000300800 */
[----:B------:R-:W3:Y:S04]  /*1dd20*/  LDL.LU R237, [R1+0x1f8] ;  /* 0x0001f80001ed7983 */ /* 0x000ee80000300800 */
[----:B------:R-:W2:Y:S01]  /*1dd30*/  LDS.128 R240, [R252] ;  /* 0x00000000fcf07984 */ /* 0x000ea20000000c00 */
[----:B------:R-:W-:-:S02]  /*1dd40*/  IMAD.MOV.U32 R238, RZ, RZ, R148 ;  /* 0x000000ffffee7224 */ /* 0x000fc400078e0094 */
[----:B------:R-:W-:Y:S01]  /*1dd50*/  IMAD.MOV.U32 R239, RZ, RZ, R150 ;  /* 0x000000ffffef7224 */ /* 0x000fe200078e0096 */
[----:B------:R-:W-:Y:S06]  /*1dd60*/  BAR.SYNC.DEFER_BLOCKING 0x0 ;  /* 0x0000000000007b1d */ /* 0x000fec0000010000 */
[----:B---3--:R3:W-:Y:S04]  /*1dd70*/  STSM.16.M88.4 [R0], R236 ;  /* 0x000000ec00007844 */ /* 0x0087e80000000200 */
[----:B---3--:R-:W3:Y:S04]  /*1dd80*/  LDL.LU R236, [R1+0x1f4] ;  /* 0x0001f40001ec7983 */ /* 0x008ee80000300800 */
[----:B------:R-:W3:Y:S01]  /*1dd90*/  LDL.LU R237, [R1+0x1fc] ;  /* 0x0001fc0001ed7983 */ /* 0x000ee20000300800 */
[----:B------:R-:W-:Y:S01]  /*1dda0*/  IMAD.MOV.U32 R238, RZ, RZ, R149 ;  /* 0x000000ffffee7224 */ /* 0x000fe200078e0095 */
[----:B------:R-:W-:Y:S01]  /*1ddb0*/  MOV R239, R151 ;  /* 0x0000009700ef7202 */ /* 0x000fe20000000f00 */
[----:B------:R-:W-:Y:S06]  /*1ddc0*/  BAR.SYNC.DEFER_BLOCKING 0x0 ;  /* 0x0000000000007b1d */ /* 0x000fec0000010000 */
[----:B------:R-:W2:Y:S04]  /*1ddd0*/  LDL.LU R251, [R1+0x8] ;  /* 0x0000080001fb7983 */ /* 0x000ea80000300800 */
[----:B------:R-:W1:Y:S01]  /*1dde0*/  LDS.128 R148, [R252] ;  /* 0x00000000fc947984 */ /* 0x000e620000000c00 */
[----:B------:R-:W-:Y:S01]  /*1ddf0*/  BAR.SYNC.DEFER_BLOCKING 0x0 ;  /* 0x0000000000007b1d */ /* 0x000fe20000010000 */
[----:B------:R-:W-:-:S05]  /*1de00*/  VIADD R2, R6, 0x1 ;  /* 0x0000000106027836 */ /* 0x000fca0000000000 */
[----:B---3--:R3:W-:Y:S04]  /*1de10*/  STSM.16.M88.4 [R0], R236 ;  /* 0x000000ec00007844 */ /* 0x0087e80000000200 */
[----:B---3--:R-:W3:Y:S01]  /*1de20*/  LDL.LU R0, [R1+0x200] ;  /* 0x0002000001007983 */ /* 0x008ee20000300800 */
[----:B------:R-:W-:Y:S01]  /*1de30*/  VIADD R3, R6, 0x2 ;  /* 0x0000000206037836 */ /* 0x000fe20000000000 */
[----:B------:R-:W-:Y:S01]  /*1de40*/  BAR.SYNC.DEFER_BLOCKING 0x0 ;  /* 0x0000000000007b1d */ /* 0x000fe20000010000 */
[----:B------:R-:W-:Y:S01]  /*1de50*/  ISETP.LT.AND P4, PT, R2, UR4, !P0 ;  /* 0x0000000402007c0c */ /* 0x000fe2000c781270 */
[C---:B------:R-:W-:Y:S02]  /*1de60*/  VIADD R2, R6.reuse, 0x3 ;  /* 0x0000000306027836 */ /* 0x040fe40000000000 */
[----:B------:R-:W-:Y:S01]  /*1de70*/  ISETP.LT.AND P3, PT, R3, UR5, !P0 ;  /* 0x0000000503007c0c */ /* 0x000fe2000c761270 */
[----:B------:R-:W-:Y:S01]  /*1de80*/  VIADD R3, R6, 0x4 ;  /* 0x0000000406037836 */ /* 0x000fe20000000000 */
[----:B------:R-:W-:Y:S01]  /*1de90*/  ULDC UR4, c[0x0][0x22c] ;  /* 0x00008b0000047ab9 */ /* 0x000fe20000000800 */
[----:B------:R-:W-:Y:S01]  /*1dea0*/  ULDC UR5, c[0x0][0x22c] ;  /* 0x00008b0000057ab9 */ /* 0x000fe20000000800 */
[----:B------:R-:W-:Y:S01]  /*1deb0*/  ISETP.LT.AND P2, PT, R2, UR4, !P0 ;  /* 0x0000000402007c0c */ /* 0x000fe2000c741270 */
[----:B------:R-:W-:Y:S01]  /*1dec0*/  ULDC UR4, c[0x0][0x244] ;  /* 0x0000910000047ab9 */ /* 0x000fe20000000800 */
[----:B------:R-:W-:Y:S01]  /*1ded0*/  ISETP.LT.AND P1, PT, R3, UR5, !P0 ;  /* 0x0000000503007c0c */ /* 0x000fe2000c721270 */
[----:B------:R-:W-:Y:S01]  /*1dee0*/  IMAD R3, R5, UR4, RZ ;  /* 0x0000000405037c24 */ /* 0x000fe2000f8e02ff */
[----:B------:R-:W-:Y:S01]  /*1def0*/  ULDC UR5, c[0x0][0x248] ;  /* 0x0000920000057ab9 */ /* 0x000fe20000000800 */
[----:B------:R-:W2:Y:S01]  /*1df00*/  LDL.LU R238, [R1+0x4] ;  /* 0x0000040001ee7983 */ /* 0x000ea20000300800 */
[----:B------:R-:W-:Y:S01]  /*1df10*/  IMAD R5, R6, UR5, RZ ;  /* 0x0000000506057c24 */ /* 0x000fe2000f8e02ff */
[----:B------:R-:W-:Y:S01]  /*1df20*/  ULDC UR4, c[0x0][0x22c] ;  /* 0x00008b0000047ab9 */ /* 0x000fe20000000800 */
[----:B------:R-:W-:Y:S01]  /*1df30*/  LEA R2, P6, R3, UR6, 0x2 ;  /* 0x0000000603027c11 */ /* 0x000fe2000f8c10ff */
[----:B------:R-:W2:Y:S01]  /*1df40*/  LDL.LU R239, [R1+0xc] ;  /* 0x00000c0001ef7983 */ /* 0x000ea20000300800 */
[----:B------:R-:W-:Y:S01]  /*1df50*/  VIADD R7, R5, UR5 ;  /* 0x0000000505077c36 */ /* 0x000fe20008000000 */
[----:B------:R-:W-:Y:S01]  /*1df60*/  ULDC UR6, c[0x0][0x248] ;  /* 0x0000920000067ab9 */ /* 0x000fe20000000800 */
[----:B------:R-:W-:Y:S01]  /*1df70*/  LEA.HI.X.SX32 R3, R3, UR7, 0x2, P6 ;  /* 0x0000000703037c11 */ /* 0x000fe2000b0f16ff */
[----:B------:R-:W-:Y:S01]  /*1df80*/  ULDC UR7, c[0x0][0x22c] ;  /* 0x00008b0000077ab9 */ /* 0x000fe20000000800 */
[----:B------:R-:W-:-:S04]  /*1df90*/  LEA R4, P6, R5, R2, 0x2 ;  /* 0x0000000205047211 */ /* 0x000fc800078c10ff */
[----:B------:R-:W-:Y:S02]  /*1dfa0*/  LEA.HI.X.SX32 R5, R5, R3, 0x2, P6 ;  /* 0x0000000305057211 */ /* 0x000fe400030f16ff */
[----:B------:R-:W-:-:S04]  /*1dfb0*/  LEA R236, P6, R7, R2, 0x2 ;  /* 0x0000000207ec7211 */ /* 0x000fc800078c10ff */
[C---:B------:R-:W-:Y:S01]  /*1dfc0*/  LEA.HI.X.SX32 R237, R7.reuse, R3, 0x2, P6 ;  /* 0x0000000307ed7211 */ /* 0x040fe200030f16ff */
[----:B---3--:R-:W-:Y:S04]  /*1dfd0*/  @P5 STG.E desc[UR16][R4.64], R0 ;  /* 0x0000000004005986 */ /* 0x008fe8000c101910 */
[----:B----4-:R3:W-:Y:S04]  /*1dfe0*/  @P4 STG.E desc[UR16][R236.64], R250 ;  /* 0x000000faec004986 */ /* 0x0107e8000c101910 */
[----:B---3--:R-:W3:Y:S04]  /*1dff0*/  LDL.LU R250, [R1+0x78c] ;  /* 0x00078c0001fa7983 */ /* 0x008ee80000300800 */
[----:B------:R-:W4:Y:S01]  /*1e000*/  LDL.LU R237, [R1+0x204] ;  /* 0x0002040001ed7983 */ /* 0x000f220000300800 */
[----:B------:R-:W-:-:S02]  /*1e010*/  VIADD R0, R7, UR5 ;  /* 0x0000000507007c36 */ /* 0x000fc40008000000 */
[----:B------:R-:W-:-:S03]  /*1e020*/  VIADD R5, R6, 0x5 ;  /* 0x0000000506057836 */ /* 0x000fc60000000000 */
[----:B------:R-:W-:Y:S02]  /*1e030*/  LEA R4, P6, R0, R2, 0x2 ;  /* 0x0000000200047211 */ /* 0x000fe400078c10ff */
[----:B------:R-:W-:Y:S01]  /*1e040*/  ISETP.LT.AND P5, PT, R5, UR4, !P0 ;  /* 0x0000000405007c0c */ /* 0x000fe2000c7a1270 */
[----:B------:R-:W-:Y:S01]  /*1e050*/  VIADD R7, R6, 0x6 ;  /* 0x0000000606077836 */ /* 0x000fe20000000000 */
[C---:B------:R-:W-:Y:S01]  /*1e060*/  LEA.HI.X.SX32 R5, R0.reuse, R3, 0x2, P6 ;  /* 0x0000000300057211 */ /* 0x040fe200030f16ff */
[----:B------:R-:W-:Y:S01]  /*1e070*/  VIADD R0, R0, UR5 ;  /* 0x0000000500007c36 */ /* 0x000fe20008000000 */
[----:B------:R-:W-:-:S03]  /*1e080*/  ULDC UR4, c[0x0][0x22c] ;  /* 0x00008b0000047ab9 */ /* 0x000fc60000000800 */
[----:B----4-:R4:W-:Y:S01]  /*1e090*/  @P3 STG.E desc[UR16][R4.64], R237 ;  /* 0x000000ed04003986 */ /* 0x0109e2000c101910 */
[----:B------:R-:W-:-:S04]  /*1e0a0*/  LEA R236, P3, R0, R2, 0x2 ;  /* 0x0000000200ec7211 */ /* 0x000fc800078610ff */
[----:B----4-:R-:W-:-:S05]  /*1e0b0*/  LEA.HI.X.SX32 R237, R0, R3, 0x2, P3 ;  /* 0x0000000300ed7211 */ /* 0x010fca00018f16ff */
[----:B--2---:R2:W-:Y:S04]  /*1e0c0*/  @P2 STG.E desc[UR16][R236.64], R238 ;  /* 0x000000eeec002986 */ /* 0x0045e8000c101910 */
[----:B--2---:R-:W2:Y:S01]  /*1e0d0*/  LDL.LU R237, [R1+0x208] ;  /* 0x0002080001ed7983 */ /* 0x004ea20000300800 */
[----:B------:R-:W-:Y:S01]  /*1e0e0*/  VIADD R4, R6, 0x7 ;  /* 0x0000000706047836 */ /* 0x000fe20000000000 */
[----:B------:R-:W-:Y:S01]  /*1e0f0*/  ISETP.LT.AND P4, PT, R7, UR4, !P0 ;  /* 0x0000000407007c0c */ /* 0x000fe2000c781270 */
[----:B------:R-:W-:Y:S01]  /*1e100*/  VIADD R5, R0, UR5 ;  /* 0x0000000500057c36 */ /* 0x000fe20008000000 */
[----:B------:R-:W-:Y:S01]  /*1e110*/  ULDC UR4, c[0x0][0x22c] ;  /* 0x00008b0000047ab9 */ /* 0x000fe20000000800 */
[----:B------:R-:W-:Y:S01]  /*1e120*/  VIADD R0, R6, 0x8 ;  /* 0x0000000806007836 */ /* 0x000fe20000000000 */
[----:B------:R-:W-:Y:S01]  /*1e130*/  ISETP.LT.AND P3, PT, R4, UR4, !P0 ;  /* 0x0000000404007c0c */ /* 0x000fe2000c761270 */
[----:B------:R-:W-:Y:S01]  /*1e140*/  ULDC UR4, c[0x0][0x22c] ;  /* 0x00008b0000047ab9 */ /* 0x000fe20000000800 */
[----:B------:R-:W-:-:S02]  /*1e150*/  LEA R4, P6, R5, R2, 0x2 ;  /* 0x0000000205047211 */ /* 0x000fc400078c10ff */
[----:B------:R-:W-:Y:S01]  /*1e160*/  ISETP.LT.AND P2, PT, R0, UR4, !P0 ;  /* 0x0000000400007c0c */ /* 0x000fe2000c741270 */
[C---:B------:R-:W-:Y:S01]  /*1e170*/  VIADD R0, R5.reuse, UR5 ;  /* 0x0000000505007c36 */ /* 0x040fe20008000000 */
[-C--:B------:R-:W-:Y:S01]  /*1e180*/  LEA.HI.X.SX32 R5, R5, R3.reuse, 0x2, P6 ;  /* 0x0000000305057211 */ /* 0x080fe200030f16ff */
[----:B------:R-:W-:Y:S01]  /*1e190*/  VIADD R7, R6, 0x9 ;  /* 0x0000000906077836 */ /* 0x000fe20000000000 */
[----:B------:R-:W-:Y:S01]  /*1e1a0*/  ULDC UR4, c[0x0][0x22c] ;  /* 0x00008b0000047ab9 */ /* 0x000fe20000000800 */
[C---:B------:R-:W-:Y:S01]  /*1e1b0*/  VIADD R238, R0.reuse, UR5 ;  /* 0x0000000500ee7c36 */ /* 0x040fe20008000000 */
[----:B------:R-:W-:Y:S01]  /*1e1c0*/  LEA R236, P6, R0, R2, 0x2 ;  /* 0x0000000200ec7211 */ /* 0x000fe200078c10ff */
[----:B--2---:R2:W-:Y:S01]  /*1e1d0*/  @P1 STG.E desc[UR16][R4.64], R237 ;  /* 0x000000ed04001986 */ /* 0x0045e2000c101910 */
[----:B------:R-:W-:Y:S01]  /*1e1e0*/  ISETP.LT.AND P1, PT, R7, UR4, !P0 ;  /* 0x0000000407007c0c */ /* 0x000fe2000c721270 */
[----:B------:R-:W-:Y:S01]  /*1e1f0*/  VIADD R7, R238, UR5 ;  /* 0x00000005ee077c36 */ /* 0x000fe20008000000 */
[----:B------:R-:W-:Y:S01]  /*1e200*/  ULDC UR4, c[0x0][0x22c] ;  /* 0x00008b0000047ab9 */ /* 0x000fe20000000800 */
[----:B--2---:R-:W-:-:S02]  /*1e210*/  LEA.HI.X.SX32 R237, R0, R3, 0x2, P6 ;  /* 0x0000000300ed7211 */ /* 0x004fc400030f16ff */
[----:B------:R-:W-:-:S04]  /*1e220*/  LEA R4, P6, R238, R2, 0x2 ;  /* 0x00000002ee047211 */ /* 0x000fc800078c10ff */
[-C--:B------:R-:W-:Y:S02]  /*1e230*/  LEA.HI.X.SX32 R5, R238, R3.reuse, 0x2, P6 ;  /* 0x00000003ee057211 */ /* 0x080fe400030f16ff */
[----:B------:R-:W2:Y:S04]  /*1e240*/  LDL.LU R238, [R1+0x20c] ;  /* 0x00020c0001ee7983 */ /* 0x000ea80000300800 */
[----:B------:R4:W-:Y:S02]  /*1e250*/  @P5 STG.E desc[UR16][R236.64], R251 ;  /* 0x000000fbec005986 */ /* 0x0009e4000c101910 */
[C---:B----4-:R-:W-:Y:S02]  /*1e260*/  LEA R236, P6, R7.reuse, R2, 0x2 ;  /* 0x0000000207ec7211 */ /* 0x050fe400078c10ff */
[----:B------:R-:W4:Y:S02]  /*1e270*/  LDL.LU R251, [R1+0x788] ;  /* 0x0007880001fb7983 */ /* 0x000f240000300800 */
[----:B------:R-:W-:-:S02]  /*1e280*/  LEA.HI.X.SX32 R237, R7, R3, 0x2, P6 ;  /* 0x0000000307ed7211 */ /* 0x000fc400030f16ff */
[----:B--2---:R2:W-:Y:S04]  /*1e290*/  @P4 STG.E desc[UR16][R4.64], R238 ;  /* 0x000000ee04004986 */ /* 0x0045e8000c101910 */
[----:B------:R1:W-:Y:S04]  /*1e2a0*/  @P3 STG.E desc[UR16][R236.64], R239 ;  /* 0x000000efec003986 */ /* 0x0003e8000c101910 */
[----:B--2---:R-:W2:Y:S04]  /*1e2b0*/  LDL.LU R238, [R1+0x14] ;  /* 0x0000140001ee7983 */ /* 0x004ea80000300800 */
[----:B-1----:R-:W3:Y:S01]  /*1e2c0*/  LDL.LU R237, [R1+0x10] ;  /* 0x0000100001ed7983 */ /* 0x002ee20000300800 */
[----:B------:R-:W-:-:S02]  /*1e2d0*/  VIADD R0, R6, 0xa ;  /* 0x0000000a06007836 */ /* 0x000fc40000000000 */
[----:B------:R-:W-:Y:S01]  /*1e2e0*/  VIADD R5, R6, 0xb ;  /* 0x0000000b06057836 */ /* 0x000fe20000000000 */
[----:B------:R-:W4:Y:S02]  /*1e2f0*/  LDL.LU R239, [R1+0x1c] ;  /* 0x00001c0001ef7983 */ /* 0x000f240000300800 */
[----:B------:R-:W-:Y:S01]  /*1e300*/  ISETP.LT.AND P5, PT, R0, UR4, !P0 ;  /* 0x0000000400007c0c */ /* 0x000fe2000c7a1270 */
[----:B------:R-:W-:Y:S01]  /*1e310*/  ULDC UR4, c[0x0][0x22c] ;  /* 0x00008b0000047ab9 */ /* 0x000fe20000000800 */
[----:B------:R-:W-:-:S04]  /*1e320*/  IADD3 R0, R7, UR5, RZ ;  /* 0x0000000507007c10 */ /* 0x000fc8000fffe0ff */
[----:B------:R-:W-:Y:S02]  /*1e330*/  LEA R4, P6, R0, R2, 0x2 ;  /* 0x0000000200047211 */ /* 0x000fe400078c10ff */
[----:B------:R-:W-:Y:S01]  /*1e340*/  ISETP.LT.AND P4, PT, R5, UR4, !P0 ;  /* 0x0000000405007c0c */ /* 0x000fe2000c781270 */
[----:B------:R-:W-:Y:S01]  /*1e350*/  VIADD R7, R6, 0xc ;  /* 0x0000000c06077836 */ /* 0x000fe20000000000 */
[C---:B------:R-:W-:Y:S01]  /*1e360*/  LEA.HI.X.SX32 R5, R0.reuse, R3, 0x2, P6 ;  /* 0x0000000300057211 */ /* 0x040fe200030f16ff */
[----:B------:R-:W-:Y:S01]  /*1e370*/  VIADD R0, R0, UR5 ;  /* 0x0000000500007c36 */ /* 0x000fe20008000000 */
[----:B------:R-:W-:-:S03]  /*1e380*/  ULDC UR4, c[0x0][0x22c] ;  /* 0x00008b0000047ab9 */ /* 0x000fc60000000800 */
[----:B---3--:R1:W-:Y:S01]  /*1e390*/  @P2 STG.E desc[UR16][R4.64], R237 ;  /* 0x000000ed04002986 */ /* 0x0083e2000c101910 */
[----:B------:R-:W-:-:S04]  /*1e3a0*/  LEA R236, P2, R0, R2, 0x2 ;  /* 0x0000000200ec7211 */ /* 0x000fc800078410ff */
[----:B-1----:R-:W-:-:S05]  /*1e3b0*/  LEA.HI.X.SX32 R237, R0, R3, 0x2, P2 ;  /* 0x0000000300ed7211 */ /* 0x002fca00010f16ff */
[----:B------:R1:W-:Y:S04]  /*1e3c0*/  @P1 STG.E desc[UR16][R236.64], R248 ;  /* 0x000000f8ec001986 */ /* 0x0003e8000c101910 */
[----:B-1----:R-:W3:Y:S01]  /*1e3d0*/  LDL.LU R248, [R1+0x18] ;  /* 0x0000180001f87983 */ /* 0x002ee20000300800 */
[----:B------:R-:W-:Y:S01]  /*1e3e0*/  ISETP.LT.AND P3, PT, R7, UR4, !P0 ;  /* 0x0000000407007c0c */ /* 0x000fe2000c761270 */
[----:B------:R-:W-:Y:S01]  /*1e3f0*/  VIADD R5, R0, UR5 ;  /* 0x0000000500057c36 */ /* 0x000fe20008000000 */
[----:B------:R-:W-:Y:S01]  /*1e400*/  ULDC UR4, c[0x0][0x22c] ;  /* 0x00008b0000047ab9 */ /* 0x000fe20000000800 */
[----:B------:R-:W-:-:S03]  /*1e410*/  VIADD R7, R6, 0xd ;  /* 0x0000000d06077836 */ /* 0x000fc60000000000 */
[-C--:B------:R-:W-:Y:S01]  /*1e420*/  LEA R4, P6, R5, R2.reuse, 0x2 ;  /* 0x0000000205047211 */ /* 0x080fe200078c10ff */
[C---:B------:R-:W-:Y:S01]  /*1e430*/  VIADD R0, R6.reuse, 0xe ;  /* 0x0000000e06007836 */ /* 0x040fe20000000000 */
[----:B------:R-:W-:Y:S01]  /*1e440*/  ISETP.LT.AND P2, PT, R7, UR4, !P0 ;  /* 0x0000000407007c0c */ /* 0x000fe2000c741270 */
[C---:B------:R-:W-:Y:S01]  /*1e450*/  VIADD R7, R5.reuse, UR5 ;  /* 0x0000000505077c36 */ /* 0x040fe20008000000 */
[-C--:B------:R-:W-:Y:S01]  /*1e460*/  LEA.HI.X.SX32 R5, R5, R3.reuse, 0x2, P6 ;  /* 0x0000000305057211 */ /* 0x080fe200030f16ff */
[----:B------:R-:W-:Y:S01]  /*1e470*/  ULDC UR4, c[0x0][0x22c] ;  /* 0x00008b0000047ab9 */ /* 0x000fe20000000800 */
[----:B------:R-:W-:Y:S01]  /*1e480*/  VIADD R237, R6, 0xf ;  /* 0x0000000f06ed7836 */ /* 0x000fe20000000000 */
[----:B------:R-:W-:Y:S01]  /*1e490*/  ISETP.LT.AND P1, PT, R0, UR4, !P0 ;  /* 0x0000000400007c0c */ /* 0x000fe2000c721270 */
[----:B------:R-:W-:Y:S01]  /*1e4a0*/  ULDC UR4, c[0x0][0x22c] ;  /* 0x00008b0000047ab9 */ /* 0x000fe20000000800 */
[C---:B------:R-:W-:Y:S01]  /*1e4b0*/  LEA R236, P6, R7.reuse, R2, 0x2 ;  /* 0x0000000207ec7211 */ /* 0x040fe200078c10ff */
[----:B------:R-:W-:Y:S01]  /*1e4c0*/  VIADD R0, R7, UR5 ;  /* 0x0000000507007c36 */ /* 0x000fe20008000000 */
[----:B--2---:R1:W-:Y:S01]  /*1e4d0*/  @P5 STG.E desc[UR16][R4.64], R238 ;  /* 0x000000ee04005986 */ /* 0x0043e2000c101910 */
[----:B------:R-:W-:Y:S01]  /*1e4e0*/  ISETP.LT.AND P5, PT, R237, UR4, !P0 ;  /* 0x00000004ed007c0c */ /* 0x000fe2000c7a1270 */
[----:B------:R-:W-:Y:S01]  /*1e4f0*/  ULDC UR4, c[0x0][0x22c] ;  /* 0x00008b0000047ab9 */ /* 0x000fe20000000800 */
[----:B------:R-:W-:Y:S01]  /*1e500*/  LEA.HI.X.SX32 R237, R7, R3, 0x2, P6 ;  /* 0x0000000307ed7211 */ /* 0x000fe200030f16ff */
[----:B------:R-:W-:-:S04]  /*1e510*/  VIADD R7, R0, UR5 ;  /* 0x0000000500077c36 */ /* 0x000fc80008000000 */
[----:B------:R2:W-:Y:S01]  /*1e520*/  @P4 STG.E desc[UR16][R236.64], R249 ;  /* 0x000000f9ec004986 */ /* 0x0005e2000c101910 */
[----:B-1----:R-:W-:Y:S01]  /*1e530*/  VIADD R238, R6, 0x10 ;  /* 0x0000001006ee7836 */ /* 0x002fe20000000000 */
[----:B------:R-:W-:-:S04]  /*1e540*/  LEA R4, P6, R0, R2, 0x2 ;  /* 0x0000000200047211 */ /* 0x000fc800078c10ff */
[-C--:B------:R-:W-:Y:S02]  /*1e550*/  LEA.HI.X.SX32 R5, R0, R3.reuse, 0x2, P6 ;  /* 0x0000000300057211 */ /* 0x080fe400030f16ff */
[----:B------:R-:W-:Y:S01]  /*1e560*/  ISETP.LT.AND P4, PT, R238, UR4, !P0 ;  /* 0x00000004ee007c0c */ /* 0x000fe2000c781270 */
[C---:B------:R-:W-:Y:S01]  /*1e570*/  VIADD R238, R7.reuse, UR5 ;  /* 0x0000000507ee7c36 */ /* 0x040fe20008000000 */
[CC--:B--2---:R-:W-:Y:S01]  /*1e580*/  LEA R236, P6, R7.reuse, R2.reuse, 0x2 ;  /* 0x0000000207ec7211 */ /* 0x0c4fe200078c10ff */
[----:B------:R-:W-:Y:S01]  /*1e590*/  VIADD R0, R6, 0x11 ;  /* 0x0000001106007836 */ /* 0x000fe20000000000 */
[----:B------:R-:W-:Y:S02]  /*1e5a0*/  ULDC UR4, c[0x0][0x22c] ;  /* 0x00008b0000047ab9 */ /* 0x000fe40000000800 */
[----:B------:R-:W-:Y:S01]  /*1e5b0*/  LEA.HI.X.SX32 R237, R7, R3, 0x2, P6 ;  /* 0x0000000307ed7211 */ /* 0x000fe200030f16ff */
[----:B---3--:R1:W-:Y:S01]  /*1e5c0*/  @P3 STG.E desc[UR16][R4.64], R248 ;  /* 0x000000f804003986 */ /* 0x0083e2000c101910 */
[----:B------:R-:W-:Y:S01]  /*1e5d0*/  ISETP.LT.AND P3, PT, R0, UR4, !P0 ;  /* 0x0000000400007c0c */ /* 0x000fe2000c761270 */
[----:B------:R-:W-:Y:S01]  /*1e5e0*/  ULDC UR4, c[0x0][0x22c] ;  /* 0x00008b0000047ab9 */ /* 0x000fe20000000800 */
[----:B------:R-:W-:Y:S01]  /*1e5f0*/  IADD3 R0, R6, 0x12, RZ ;  /* 0x0000001206007810 */ /* 0x000fe20007ffe0ff */
[----:B------:R-:W-:Y:S01]  /*1e600*/  @P2 STG.E desc[UR16][R236.64], R250 ;  /* 0x000000faec002986 */ /* 0x000fe2000c101910 */
[----:B-1----:R-:W-:-:S04]  /*1e610*/  LEA R4, P6, R238, R2, 0x2 ;  /* 0x00000002ee047211 */ /* 0x002fc800078c10ff */
[CC--:B------:R-:W-:Y:S01]  /*1e620*/  LEA.HI.X.SX32 R5, R238.reuse, R3.reuse, 0x2, P6 ;  /* 0x00000003ee057211 */ /* 0x0c0fe200030f16ff */
[----:B------:R-:W-:Y:S01]  /*1e630*/  VIADD R238, R238, UR5 ;  /* 0x00000005eeee7c36 */ /* 0x000fe20008000000 */
[----:B------:R-:W-:Y:S01]  /*1e640*/  ISETP.LT.AND P2, PT, R0, UR4, !P0 ;  /* 0x0000000400007c0c */ /* 0x000fe2000c741270 */
[----:B------:R-:W-:Y:S01]  /*1e650*/  VIADD R0, R6, 0x13 ;  /* 0x0000001306007836 */ /* 0x000fe20000000000 */
[----:B------:R-:W-:Y:S01]  /*1e660*/  ULDC UR4, c[0x0][0x22c] ;  /* 0x00008b0000047ab9 */ /* 0x000fe20000000800 */
[----:B----4-:R1:W-:Y:S01]  /*1e670*/  @P1 STG.E desc[UR16][R4.64], R239 ;  /* 0x000000ef04001986 */ /* 0x0103e2000c101910 */
[C---:B------:R-:W-:Y:S01]  /*1e680*/  LEA R248, P1, R238.reuse, R2, 0x2 ;  /* 0x00000002eef87211 */ /* 0x040fe200078210ff */
[C---:B------:R-:W-:Y:S01]  /*1e690*/  VIADD R7, R238.reuse, UR5 ;  /* 0x00000005ee077c36 */ /* 0x040fe20008000000 */
[----:B------:R-:W-:Y:S02]  /*1e6a0*/  ULDC UR5, c[0x0][0x22c] ;  /* 0x00008b0000057ab9 */ /* 0x000fe40000000800 */
[----:B------:R-:W-:-:S02]  /*1e6b0*/  LEA.HI.X.SX32 R249, R238, R3, 0x2, P1 ;  /* 0x00000003eef97211 */ /* 0x000fc400008f16ff */
[----:B------:R-:W-:Y:S01]  /*1e6c0*/  ISETP.LT.AND P1, PT, R0, UR4, !P0 ;  /* 0x0000000400007c0c */ /* 0x000fe2000c721270 */
[----:B------:R-:W-:Y:S01]  /*1e6d0*/  VIADD R0, R6, 0x14 ;  /* 0x0000001406007836 */ /* 0x000fe20000000000 */
[C---:B------:R-:W-:Y:S01]  /*1e6e0*/  LEA R238, P6, R7.reuse, R2, 0x2 ;  /* 0x0000000207ee7211 */ /* 0x040fe200078c10ff */
[----:B------:R-:W-:Y:S01]  /*1e6f0*/  ULDC UR4, c[0x0][0x22c] ;  /* 0x00008b0000047ab9 */ /* 0x000fe20000000800 */
[----:B------:R-:W-:Y:S02]  /*1e700*/  @P5 STG.E desc[UR16][R248.64], R251 ;  /* 0x000000fbf8005986 */ /* 0x000fe4000c101910 */
[----:B------:R-:W-:Y:S01]  /*1e710*/  ISETP.LT.AND P5, PT, R0, UR4, !P0 ;  /* 0x0000000400007c0c */ /* 0x000fe2000c7a1270 */
[----:B------:R-:W-:Y:S01]  /*1e720*/  ULDC UR4, c[0x0][0x248] ;  /* 0x0000920000047ab9 */ /* 0x000fe20000000800 */
[C---:B-1----:R-:W-:Y:S01]  /*1e730*/  LEA.HI.X.SX32 R239, R7.reuse, R3, 0x2, P6 ;  /* 0x0000000307ef7211 */ /* 0x042fe200030f16ff */
[----:B------:R-:W-:Y:S01]  /*1e740*/  VIADD R7, R7, UR4 ;  /* 0x0000000407077c36 */ /* 0x000fe20008000000 */
[----:B------:R-:W-:Y:S01]  /*1e750*/  ULDC UR4, c[0x0][0x248] ;  /* 0x0000920000047ab9 */ /* 0x000fe20000000800 */
[----:B------:R-:W-:-:S02]  /*1e760*/  VIADD R0, R6, 0x15 ;  /* 0x0000001506007836 */ /* 0x000fc40000000000 */
[C---:B------:R-:W-:Y:S01]  /*1e770*/  VIADD R5, R7.reuse, UR4 ;  /* 0x0000000407057c36 */ /* 0x040fe20008000000 */
[CC--:B------:R-:W-:Y:S01]  /*1e780*/  LEA R236, P6, R7.reuse, R2.reuse, 0x2 ;  /* 0x0000000207ec7211 */ /* 0x0c0fe200078c10ff */
[----:B------:R-:W-:Y:S01]  /*1e790*/  ULDC UR4, c[0x0][0x248] ;  /* 0x0000920000047ab9 */ /* 0x000fe20000000800 */
[----:B------:R1:W-:Y:S02]  /*1e7a0*/  @P4 STG.E desc[UR16][R238.64], R244 ;  /* 0x000000f4ee004986 */ /* 0x0003e4000c101910 */
[-C--:B------:R-:W-:Y:S01]  /*1e7b0*/  LEA.HI.X.SX32 R237, R7, R3.reuse, 0x2, P6 ;  /* 0x0000000307ed7211 */ /* 0x080fe200030f16ff */
[C---:B------:R-:W-:Y:S01]  /*1e7c0*/  VIADD R7, R5.reuse, UR4 ;  /* 0x0000000405077c36 */ /* 0x040fe20008000000 */
[CC--:B------:R-:W-:Y:S01]  /*1e7d0*/  LEA R4, P6, R5.reuse, R2.reuse, 0x2 ;  /* 0x0000000205047211 */ /* 0x0c0fe200078c10ff */
[----:B------:R-:W-:Y:S01]  /*1e7e0*/  ULDC UR4, c[0x0][0x248] ;  /* 0x0000920000047ab9 */ /* 0x000fe20000000800 */
[----:B------:R-:W-:Y:S01]  /*1e7f0*/  ISETP.LT.AND P4, PT, R0, UR5, !P0 ;  /* 0x0000000500007c0c */ /* 0x000fe2000c781270 */
[----:B------:R-:W-:Y:S01]  /*1e800*/  VIADD R0, R6, 0x16 ;  /* 0x0000001606007836 */ /* 0x000fe20000000000 */
[----:B------:R-:W-:Y:S01]  /*1e810*/  LEA.HI.X.SX32 R5, R5, R3, 0x2, P6 ;  /* 0x0000000305057211 */ /* 0x000fe200030f16ff */
[----:B------:R-:W-:Y:S01]  /*1e820*/  ULDC UR5, c[0x0][0x22c] ;  /* 0x00008b0000057ab9 */ /* 0x000fe20000000800 */
[----:B------:R2:W-:Y:S01]  /*1e830*/  @P3 STG.E desc[UR16][R236.64], R16 ;  /* 0x00000010ec003986 */ /* 0x0005e2000c101910 */
[----:B-1----:R-:W-:-:S02]  /*1e840*/  LEA R238, P6, R7, R2, 0x2 ;  /* 0x0000000207ee7211 */ /* 0x002fc400078c10ff */
[----:B------:R-:W-:Y:S01]  /*1e850*/  ISETP.LT.AND P3, PT, R0, UR5, !P0 ;  /* 0x0000000500007c0c */ /* 0x000fe2000c761270 */
[----:B------:R-:W-:Y:S01]  /*1e860*/  VIADD R0, R6, 0x17 ;  /* 0x0000001706007836 */ /* 0x000fe20000000000 */
[CC--:B------:R-:W-:Y:S01]  /*1e870*/  LEA.HI.X.SX32 R239, R7.reuse, R3.reuse, 0x2, P6 ;  /* 0x0000000307ef7211 */ /* 0x0c0fe200030f16ff */
[----:B------:R-:W-:Y:S01]  /*1e880*/  VIADD R7, R7, UR4 ;  /* 0x0000000407077c36 */ /* 0x000fe20008000000 */
[----:B------:R-:W-:Y:S01]  /*1e890*/  ULDC UR5, c[0x0][0x22c] ;  /* 0x00008b0000057ab9 */ /* 0x000fe20000000800 */
[----:B------:R1:W-:Y:S01]  /*1e8a0*/  @P2 STG.E desc[UR16][R4.64], R245 ;  /* 0x000000f504002986 */ /* 0x0003e2000c101910 */
[----:B------:R-:W-:Y:S01]  /*1e8b0*/  ISETP.LT.AND P2, PT, R0, UR5, !P0 ;  /* 0x0000000500007c0c */ /* 0x000fe2000c741270 */
[----:B------:R-:W-:Y:S01]  /*1e8c0*/  ULDC UR4, c[0x0][0x248] ;  /* 0x0000920000047ab9 */ /* 0x000fe20000000800 */
[----:B------:R-:W-:Y:S01]  /*1e8d0*/  VIADD R0, R6, 0x18 ;  /* 0x0000001806007836 */ /* 0x000fe20000000000 */
[----:B------:R3:W-:Y:S01]  /*1e8e0*/  @P1 STG.E desc[UR16][R238.64], R17 ;  /* 0x00000011ee001986 */ /* 0x0007e2000c101910 */
[C---:B--2---:R-:W-:Y:S01]  /*1e8f0*/  LEA R236, P1, R7.reuse, R2, 0x2 ;  /* 0x0000000207ec7211 */ /* 0x044fe200078210ff */
[C---:B------:R-:W-:Y:S01]  /*1e900*/  VIADD R16, R7.reuse, UR4 ;  /* 0x0000000407107c36 */ /* 0x040fe20008000000 */
[----:B------:R-:W-:Y:S01]  /*1e910*/  ULDC UR4, c[0x0][0x22c] ;  /* 0x00008b0000047ab9 */ /* 0x000fe20000000800 */
[----:B------:R-:W-:Y:S01]  /*1e920*/  ULDC UR5, c[0x0][0x22c] ;  /* 0x00008b0000057ab9 */ /* 0x000fe20000000800 */
[----:B------:R-:W-:-:S02]  /*1e930*/  LEA.HI.X.SX32 R237, R7, R3, 0x2, P1 ;  /* 0x0000000307ed7211 */ /* 0x000fc400008f16ff */
[----:B------:R-:W-:Y:S01]  /*1e940*/  ISETP.LT.AND P1, PT, R0, UR4, !P0 ;  /* 0x0000000400007c0c */ /* 0x000fe2000c721270 */
[----:B------:R-:W-:Y:S01]  /*1e950*/  ULDC UR4, c[0x0][0x22c] ;  /* 0x00008b0000047ab9 */ /* 0x000fe20000000800 */
[----:B------:R-:W-:Y:S01]  /*1e960*/  IADD3 R0, R6, 0x19, RZ ;  /* 0x0000001906007810 */ /* 0x000fe20007ffe0ff */
[----:B------:R-:W-:Y:S01]  /*1e970*/  @P5 STG.E desc[UR16][R236.64], R246 ;  /* 0x000000f6ec005986 */ /* 0x000fe2000c101910 */
[----:B------:R-:W-:Y:S02]  /*1e980*/  LEA R244, P6, R16, R2, 0x2 ;  /* 0x0000000210f47211 */ /* 0x000fe400078c10ff */
        /* <DEDUP_REMOVED lines=10> */
[-C--:B------:R-:W-:Y:S02]  /*1ea30*/  LEA.HI.X.SX32 R5, R16, R3.reuse, 0x2, P6 ;  /* 0x0000000310057211 */ /* 0x080fe400030f16ff */
[C---:B------:R-:W-:Y:S02]  /*1ea40*/  LEA R16, P6, R7.reuse, R2, 0x2 ;  /* 0x0000000207107211 */ /* 0x040fe400078c10ff */
[----:B------:R-:W-:Y:S01]  /*1ea50*/  ISETP.LT.AND P4, PT, R0, UR5, !P0 ;  /* 0x0000000500007c0c */ /* 0x000fe2000c781270 */
[----:B------:R-:W-:Y:S01]  /*1ea60*/  VIADD R0, R6, 0x1b ;  /* 0x0000001b06007836 */ /* 0x000fe20000000000 */
[C---:B---3--:R-:W-:Y:S01]  /*1ea70*/  LEA.HI.X.SX32 R17, R7.reuse, R3, 0x2, P6 ;  /* 0x0000000307117211 */ /* 0x048fe200030f16ff */
[----:B------:R-:W-:Y:S01]  /*1ea80*/  ULDC UR5, c[0x0][0x22c] ;  /* 0x00008b0000057ab9 */ /* 0x000fe20000000800 */
[----:B-1----:R-:W-:Y:S01]  /*1ea90*/  VIADD R18, R7, UR4 ;  /* 0x0000000407127c36 */ /* 0x002fe20008000000 */
[----:B------:R1:W-:Y:S01]  /*1eaa0*/  @P3 STG.E desc[UR16][R4.64], R247 ;  /* 0x000000f704003986 */ /* 0x0003e2000c101910 */
[----:B------:R-:W-:Y:S01]  /*1eab0*/  ISETP.LT.AND P3, PT, R0, UR5, !P0 ;  /* 0x0000000500007c0c */ /* 0x000fe2000c761270 */
[----:B------:R-:W-:-:S02]  /*1eac0*/  ULDC UR4, c[0x0][0x248] ;  /* 0x0000920000047ab9 */ /* 0x000fc40000000800 */
[-C--:B------:R-:W-:Y:S01]  /*1ead0*/  LEA R236, P6, R18, R2.reuse, 0x2 ;  /* 0x0000000212ec7211 */ /* 0x080fe200078c10ff */
[----:B------:R-:W-:Y:S01]  /*1eae0*/  VIADD R0, R6, 0x1c ;  /* 0x0000001c06007836 */ /* 0x000fe20000000000 */
[----:B------:R-:W-:Y:S02]  /*1eaf0*/  ULDC UR5, c[0x0][0x22c] ;  /* 0x00008b0000057ab9 */ /* 0x000fe40000000800 */
[CC--:B------:R-:W-:Y:S01]  /*1eb00*/  LEA.HI.X.SX32 R237, R18.reuse, R3.reuse, 0x2, P6 ;  /* 0x0000000312ed7211 */ /* 0x0c0fe200030f16ff */
[----:B------:R-:W-:Y:S01]  /*1eb10*/  VIADD R18, R18, UR4 ;  /* 0x0000000412127c36 */ /* 0x000fe20008000000 */
[----:B------:R2:W-:Y:S01]  /*1eb20*/  @P2 STG.E desc[UR16][R16.64], R19 ;  /* 0x0000001310002986 */ /* 0x0005e2000c101910 */
[----:B------:R-:W-:Y:S01]  /*1eb30*/  ISETP.LT.AND P2, PT, R0, UR5, !P0 ;  /* 0x0000000500007c0c */ /* 0x000fe2000c741270 */
[----:B------:R-:W-:Y:S01]  /*1eb40*/  ULDC UR4, c[0x0][0x248] ;  /* 0x0000920000047ab9 */ /* 0x000fe20000000800 */
[----:B------:R-:W-:Y:S01]  /*1eb50*/  VIADD R0, R6, 0x1d ;  /* 0x0000001d06007836 */ /* 0x000fe20000000000 */
[----:B------:R3:W-:Y:S01]  /*1eb60*/  @P1 STG.E desc[UR16][R236.64], R8 ;  /* 0x00000008ec001986 */ /* 0x0007e2000c101910 */
[C---:B-1----:R-:W-:Y:S01]  /*1eb70*/  LEA R4, P1, R18.reuse, R2, 0x2 ;  /* 0x0000000212047211 */ /* 0x042fe200078210ff */
[C---:B------:R-:W-:Y:S01]  /*1eb80*/  VIADD R7, R18.reuse, UR4 ;  /* 0x0000000412077c36 */ /* 0x040fe20008000000 */
[----:B------:R-:W-:Y:S01]  /*1eb90*/  ULDC UR4, c[0x0][0x22c] ;  /* 0x00008b0000047ab9 */ /* 0x000fe20000000800 */
[----:B------:R-:W-:Y:S01]  /*1eba0*/  ULDC UR5, c[0x0][0x22c] ;  /* 0x00008b0000057ab9 */ /* 0x000fe20000000800 */
[----:B------:R-:W-:-:S02]  /*1ebb0*/  LEA.HI.X.SX32 R5, R18, R3, 0x2, P1 ;  /* 0x0000000312057211 */ /* 0x000fc400008f16ff */
[----:B------:R-:W-:Y:S01]  /*1ebc0*/  ISETP.LT.AND P1, PT, R0, UR4, !P0 ;  /* 0x0000000400007c0c */ /* 0x000fe2000c721270 */
[----:B------:R-:W-:Y:S01]  /*1ebd0*/  VIADD R0, R6, 0x1e ;  /* 0x0000001e06007836 */ /* 0x000fe20000000000 */
[C---:B--2---:R-:W-:Y:S01]  /*1ebe0*/  LEA R16, P6, R7.reuse, R2, 0x2 ;  /* 0x0000000207107211 */ /* 0x044fe200078c10ff */
[----:B------:R-:W-:Y:S01]  /*1ebf0*/  ULDC UR4, c[0x0][0x22c] ;  /* 0x00008b0000047ab9 */ /* 0x000fe20000000800 */
[----:B------:R1:W-:Y:S02]  /*1ec00*/  @P5 STG.E desc[UR16][R4.64], R24 ;  /* 0x0000001804005986 */ /* 0x0003e4000c101910 */
[----:B------:R-:W-:Y:S01]  /*1ec10*/  ISETP.LT.AND P5, PT, R0, UR4, !P0 ;  /* 0x0000000400007c0c */ /* 0x000fe2000c7a1270 */
[----:B------:R-:W-:Y:S01]  /*1ec20*/  ULDC UR4, c[0x0][0x248] ;  /* 0x0000920000047ab9 */ /* 0x000fe20000000800 */
[C---:B------:R-:W-:Y:S01]  /*1ec30*/  LEA.HI.X.SX32 R17, R7.reuse, R3, 0x2, P6 ;  /* 0x0000000307117211 */ /* 0x040fe200030f16ff */
[----:B------:R-:W-:Y:S01]  /*1ec40*/  VIADD R7, R7, UR4 ;  /* 0x0000000407077c36 */ /* 0x000fe20008000000 */
[----:B------:R-:W-:-:S03]  /*1ec50*/  ULDC UR4, c[0x0][0x248] ;  /* 0x0000920000047ab9 */ /* 0x000fc60000000800 */
[C---:B---3--:R-:W-:Y:S01]  /*1ec60*/  VIADD R8, R7.reuse, UR4 ;  /* 0x0000000407087c36 */ /* 0x048fe20008000000 */
[CC--:B------:R-:W-:Y:S01]  /*1ec70*/  LEA R18, P6, R7.reuse, R2.reuse, 0x2 ;  /* 0x0000000207127211 */ /* 0x0c0fe200078c10ff */
[----:B------:R-:W-:Y:S01]  /*1ec80*/  VIADD R0, R6, 0x1f ;  /* 0x0000001f06007836 */ /* 0x000fe20000000000 */
[----:B------:R-:W-:Y:S02]  /*1ec90*/  ULDC UR4, c[0x0][0x248] ;  /* 0x0000920000047ab9 */ /* 0x000fe40000000800 */
[-C--:B------:R-:W-:Y:S01]  /*1eca0*/  LEA.HI.X.SX32 R19, R7, R3.reuse, 0x2, P6 ;  /* 0x0000000307137211 */ /* 0x080fe200030f16ff */
[C---:B------:R-:W-:Y:S01]  /*1ecb0*/  VIADD R7, R8.reuse, UR4 ;  /* 0x0000000408077c36 */ /* 0x040fe20008000000 */
[----:B-1----:R-:W-:Y:S01]  /*1ecc0*/  LEA R4, P6, R8, R2, 0x2 ;  /* 0x0000000208047211 */ /* 0x002fe200078c10ff */
[----:B------:R1:W-:Y:S01]  /*1ecd0*/  @P4 STG.E desc[UR16][R16.64], R9 ;  /* 0x0000000910004986 */ /* 0x0003e2000c101910 */
[----:B------:R-:W-:Y:S01]  /*1ece0*/  ISETP.LT.AND P4, PT, R0, UR5, !P0 ;  /* 0x0000000500007c0c */ /* 0x000fe2000c781270 */
[----:B------:R-:W-:Y:S01]  /*1ecf0*/  ULDC UR5, c[0x0][0x22c] ;  /* 0x00008b0000057ab9 */ /* 0x000fe20000000800 */
[----:B------:R-:W-:Y:S01]  /*1ed00*/  IADD3 R0, R6, 0x20, RZ ;  /* 0x0000002006007810 */ /* 0x000fe20007ffe0ff */
[----:B------:R-:W-:Y:S01]  /*1ed10*/  ULDC UR4, c[0x0][0x248] ;  /* 0x0000920000047ab9 */ /* 0x000fe20000000800 */
[----:B------:R-:W-:-:S02]  /*1ed20*/  LEA.HI.X.SX32 R5, R8, R3, 0x2, P6 ;  /* 0x0000000308057211 */ /* 0x000fc400030f16ff */
[CC--:B------:R-:W-:Y:S01]  /*1ed30*/  LEA R8, P6, R7.reuse, R2.reuse, 0x2 ;  /* 0x0000000207087211 */ /* 0x0c0fe200078c10ff */
[----:B------:R2:W-:Y:S01]  /*1ed40*/  @P3 STG.E desc[UR16][R18.64], R25 ;  /* 0x0000001912003986 */ /* 0x0005e2000c101910 */
[----:B------:R-:W-:Y:S01]  /*1ed50*/  ISETP.LT.AND P3, PT, R0, UR5, !P0 ;  /* 0x0000000500007c0c */ /* 0x000fe2000c761270 */
[----:B------:R-:W-:Y:S01]  /*1ed60*/  VIADD R0, R6, 0x21 ;  /* 0x0000002106007836 */ /* 0x000fe20000000000 */
[----:B------:R-:W-:Y:S01]  /*1ed70*/  ULDC UR5, c[0x0][0x22c] ;  /* 0x00008b0000057ab9 */ /* 0x000fe20000000800 */
[CC--:B-1----:R-:W-:Y:S01]  /*1ed80*/  LEA.HI.X.SX32 R9, R7.reuse, R3.reuse, 0x2, P6 ;  /* 0x0000000307097211 */ /* 0x0c2fe200030f16ff */
[----:B------:R-:W-:Y:S01]  /*1ed90*/  VIADD R7, R7, UR4 ;  /* 0x0000000407077c36 */ /* 0x000fe20008000000 */
[----:B------:R1:W-:Y:S01]  /*1eda0*/  @P2 STG.E desc[UR16][R4.64], R10 ;  /* 0x0000000a04002986 */ /* 0x0003e2000c101910 */
[----:B------:R-:W-:Y:S01]  /*1edb0*/  ISETP.LT.AND P2, PT, R0, UR5, !P0 ;  /* 0x0000000500007c0c */ /* 0x000fe2000c741270 */
[----:B------:R-:W-:Y:S01]  /*1edc0*/  ULDC UR4, c[0x0][0x248] ;  /* 0x0000920000047ab9 */ /* 0x000fe20000000800 */
[----:B------:R-:W-:Y:S01]  /*1edd0*/  VIADD R0, R6, 0x22 ;  /* 0x0000002206007836 */ /* 0x000fe20000000000 */
[----:B------:R3:W-:Y:S01]  /*1ede0*/  @P1 STG.E desc[UR16][R8.64], R26 ;  /* 0x0000001a08001986 */ /* 0x0007e2000c101910 */
[C---:B------:R-:W-:Y:S01]  /*1edf0*/  LEA R16, P1, R7.reuse, R2, 0x2 ;  /* 0x0000000207107211 */ /* 0x040fe200078210ff */
[C---:B--2---:R-:W-:Y:S01]  /*1ee00*/  VIADD R18, R7.reuse, UR4 ;  /* 0x0000000407127c36 */ /* 0x044fe20008000000 */
[----:B------:R-:W-:Y:S01]  /*1ee10*/  ULDC UR4, c[0x0][0x22c] ;  /* 0x00008b0000047ab9 */ /* 0x000fe20000000800 */
[----:B------:R-:W-:Y:S01]  /*1ee20*/  ULDC UR5, c[0x0][0x22c] ;  /* 0x00008b0000057ab9 */ /* 0x000fe20000000800 */
[----:B------:R-:W-:-:S02]  /*1ee30*/  LEA.HI.X.SX32 R17, R7, R3, 0x2, P1 ;  /* 0x0000000307117211 */ /* 0x000fc400008f16ff */
[----:B------:R-:W-:Y:S01]  /*1ee40*/  ISETP.LT.AND P1, PT, R0, UR4, !P0 ;  /* 0x0000000400007c0c */ /* 0x000fe2000c721270 */
[----:B------:R-:W-:Y:S01]  /*1ee50*/  VIADD R0, R6, 0x23 ;  /* 0x0000002306007836 */ /* 0x000fe20000000000 */
[----:B-1----:R-:W-:Y:S01]  /*1ee60*/  LEA R4, P6, R18, R2, 0x2 ;  /* 0x0000000212047211 */ /* 0x002fe200078c10ff */
[----:B------:R-:W-:Y:S01]  /*1ee70*/  ULDC UR4, c[0x0][0x22c] ;  /* 0x00008b0000047ab9 */ /* 0x000fe20000000800 */
[----:B------:R1:W-:Y:S02]  /*1ee80*/  @P5 STG.E desc[UR16][R16.64], R11 ;  /* 0x0000000b10005986 */ /* 0x0003e4000c101910 */
[----:B------:R-:W-:Y:S01]  /*1ee90*/  ISETP.LT.AND P5, PT, R0, UR4, !P0 ;  /* 0x0000000400007c0c */ /* 0x000fe2000c7a1270 */
[----:B------:R-:W-:Y:S01]  /*1eea0*/  ULDC UR4, c[0x0][0x248] ;  /* 0x0000920000047ab9 */ /* 0x000fe20000000800 */
[C---:B------:R-:W-:Y:S01]  /*1eeb0*/  LEA.HI.X.SX32 R5, R18.reuse, R3, 0x2, P6 ;  /* 0x0000000312057211 */ /* 0x040fe200030f16ff */
[----:B------:R-:W-:Y:S01]  /*1eec0*/  VIADD R18, R18, UR4 ;  /* 0x0000000412127c36 */ /* 0x000fe20008000000 */
[----:B------:R-:W-:Y:S01]  /*1eed0*/  ULDC UR4, c[0x0][0x248] ;  /* 0x0000920000047ab9 */ /* 0x000fe20000000800 */
[----:B------:R-:W-:-:S02]  /*1eee0*/  VIADD R0, R6, 0x24 ;  /* 0x0000002406007836 */ /* 0x000fc40000000000 */
[C---:B------:R-:W-:Y:S01]  /*1eef0*/  VIADD R7, R18.reuse, UR4 ;  /* 0x0000000412077c36 */ /* 0x040fe20008000000 */
[CC--:B---3--:R-:W-:Y:S01]  /*1ef00*/  LEA R8, P6, R18.reuse, R2.reuse, 0x2 ;  /* 0x0000000212087211 */ /* 0x0c8fe200078c10ff */
[----:B------:R-:W-:Y:S01]  /*1ef10*/  ULDC UR4, c[0x0][0x248] ;  /* 0x0000920000047ab9 */ /* 0x000fe20000000800 */
[----:B------:R2:W-:Y:S01]  /*1ef20*/  @P4 STG.E desc[UR16][R4.64], R27 ;  /* 0x0000001b04004986 */ /* 0x0005e2000c101910 */
[C---:B-1----:R-:W-:Y:S01]  /*1ef30*/  VIADD R16, R7.reuse, UR4 ;  /* 0x0000000407107c36 */ /* 0x042fe20008000000 */
[-C--:B------:R-:W-:Y:S01]  /*1ef40*/  LEA.HI.X.SX32 R9, R18, R3.reuse, 0x2, P6 ;  /* 0x0000000312097211 */ /* 0x080fe200030f16ff */
[----:B------:R-:W-:Y:S01]  /*1ef50*/  ULDC UR4, c[0x0][0x248] ;  /* 0x0000920000047ab9 */ /* 0x000fe20000000800 */
[CC--:B------:R-:W-:Y:S02]  /*1ef60*/  LEA R10, P6, R7.reuse, R2.reuse, 0x2 ;  /* 0x00000002070a7211 */ /* 0x0c0fe400078c10ff */
[----:B------:R-:W-:Y:S01]  /*1ef70*/  ISETP.LT.AND P4, PT, R0, UR5, !P0 ;  /* 0x0000000500007c0c */ /* 0x000fe2000c781270 */
[----:B------:R-:W-:Y:S01]  /*1ef80*/  VIADD R0, R6, 0x25 ;  /* 0x0000002506007836 */ /* 0x000fe20000000000 */
[----:B------:R-:W-:Y:S01]  /*1ef90*/  LEA.HI.X.SX32 R11, R7, R3, 0x2, P6 ;  /* 0x00000003070b7211 */ /* 0x000fe200030f16ff */
[----:B------:R-:W-:Y:S01]  /*1efa0*/  ULDC UR5, c[0x0][0x22c] ;  /* 0x00008b0000057ab9 */ /* 0x000fe20000000800 */
[----:B------:R1:W-:Y:S01]  /*1efb0*/  @P3 STG.E desc[UR16][R8.64], R12 ;  /* 0x0000000c08003986 */ /* 0x0003e2000c101910 */
[----:B--2---:R-:W-:-:S02]  /*1efc0*/  LEA R4, P6, R16, R2, 0x2 ;  /* 0x0000000210047211 */ /* 0x004fc400078c10ff */
        /* <DEDUP_REMOVED lines=10> */
[C---:B-1----:R-:W-:Y:S01]  /*1f070*/  LEA R8, P1, R16.reuse, R2, 0x2 ;  /* 0x0000000210087211 */ /* 0x042fe200078210ff */
[----:B------:R-:W-:Y:S01]  /*1f080*/  ULDC UR5, c[0x0][0x22c] ;  /* 0x00008b0000057ab9 */ /* 0x000fe20000000800 */
[C---:B------:R-:W-:Y:S01]  /*1f090*/  IADD3 R7, R16.reuse, UR4, RZ ;  /* 0x0000000410077c10 */ /* 0x040fe2000fffe0ff */
[----:B------:R-:W-:Y:S01]  /*1f0a0*/  ULDC UR4, c[0x0][0x22c] ;  /* 0x00008b0000047ab9 */ /* 0x000fe20000000800 */
[----:B------:R-:W-:-:S02]  /*1f0b0*/  LEA.HI.X.SX32 R9, R16, R3, 0x2, P1 ;  /* 0x0000000310097211 */ /* 0x000fc400008f16ff */
[----:B------:R-:W-:Y:S01]  /*1f0c0*/  ISETP.LT.AND P1, PT, R0, UR4, !P0 ;  /* 0x0000000400007c0c */ /* 0x000fe2000c721270 */
[----:B------:R-:W-:Y:S01]  /*1f0d0*/  VIADD R0, R6, 0x28 ;  /* 0x0000002806007836 */ /* 0x000fe20000000000 */
[CC--:B--2---:R-:W-:Y:S01]  /*1f0e0*/  LEA R10, P6, R7.reuse, R2.reuse, 0x2 ;  /* 0x00000002070a7211 */ /* 0x0c4fe200078c10ff */
[----:B------:R-:W-:Y:S01]  /*1f0f0*/  ULDC UR4, c[0x0][0x22c] ;  /* 0x00008b0000047ab9 */ /* 0x000fe20000000800 */
[----:B------:R1:W-:Y:S02]  /*1f100*/  @P5 STG.E desc[UR16][R8.64], R33 ;  /* 0x0000002108005986 */ /* 0x0003e4000c101910 */
[----:B------:R-:W-:Y:S01]  /*1f110*/  ISETP.LT.AND P5, PT, R0, UR4, !P0 ;  /* 0x0000000400007c0c */ /* 0x000fe2000c7a1270 */
[----:B------:R-:W-:Y:S01]  /*1f120*/  ULDC UR4, c[0x0][0x248] ;  /* 0x0000920000047ab9 */ /* 0x000fe20000000800 */
[CC--:B------:R-:W-:Y:S01]  /*1f130*/  LEA.HI.X.SX32 R11, R7.reuse, R3.reuse, 0x2, P6 ;  /* 0x00000003070b7211 */ /* 0x0c0fe200030f16ff */
[----:B------:R-:W-:Y:S01]  /*1f140*/  VIADD R7, R7, UR4 ;  /* 0x0000000407077c36 */ /* 0x000fe20008000000 */
[----:B------:R-:W-:Y:S01]  /*1f150*/  ULDC UR4, c[0x0][0x248] ;  /* 0x0000920000047ab9 */ /* 0x000fe20000000800 */
[----:B------:R-:W-:Y:S01]  /*1f160*/  VIADD R0, R6, 0x29 ;  /* 0x0000002906007836 */ /* 0x000fe20000000000 */
[----:B------:R-:W2:Y:S01]  /*1f170*/  LDS.128 R16, [R252] ;  /* 0x00000000fc107984 */ /* 0x000ea20000000c00 */
[C---:B------:R-:W-:Y:S01]  /*1f180*/  VIADD R12, R7.reuse, UR4 ;  /* 0x00000004070c7c36 */ /* 0x040fe20008000000 */
[CC--:B---3--:R-:W-:Y:S01]  /*1f190*/  LEA R4, P6, R7.reuse, R2.reuse, 0x2 ;  /* 0x0000000207047211 */ /* 0x0c8fe200078c10ff */
[----:B------:R-:W-:Y:S01]  /*1f1a0*/  ULDC UR4, c[0x0][0x248] ;  /* 0x0000920000047ab9 */ /* 0x000fe20000000800 */
[----:B------:R3:W-:Y:S02]  /*1f1b0*/  @P4 STG.E desc[UR16][R10.64], R14 ;  /* 0x0000000e0a004986 */ /* 0x0007e4000c101910 */
[-C--:B------:R-:W-:Y:S01]  /*1f1c0*/  LEA.HI.X.SX32 R5, R7, R3.reuse, 0x2, P6 ;  /* 0x0000000307057211 */ /* 0x080fe200030f16ff */
[C---:B------:R-:W-:Y:S01]  /*1f1d0*/  VIADD R7, R12.reuse, UR4 ;  /* 0x000000040c077c36 */ /* 0x040fe20008000000 */
[-C--:B-1----:R-:W-:Y:S01]  /*1f1e0*/  LEA R8, P6, R12, R2.reuse, 0x2 ;  /* 0x000000020c087211 */ /* 0x082fe200078c10ff */
[----:B------:R-:W-:Y:S01]  /*1f1f0*/  ULDC UR4, c[0x0][0x248] ;  /* 0x0000920000047ab9 */ /* 0x000fe20000000800 */
[----:B------:R-:W-:Y:S01]  /*1f200*/  ISETP.LT.AND P4, PT, R0, UR5, !P0 ;  /* 0x0000000500007c0c */ /* 0x000fe2000c781270 */
[----:B------:R-:W-:Y:S01]  /*1f210*/  VIADD R0, R6, 0x2a ;  /* 0x0000002a06007836 */ /* 0x000fe20000000000 */
[----:B------:R-:W-:Y:S01]  /*1f220*/  LEA.HI.X.SX32 R9, R12, R3, 0x2, P6 ;  /* 0x000000030c097211 */ /* 0x000fe200030f16ff */
[----:B------:R-:W-:Y:S01]  /*1f230*/  ULDC UR5, c[0x0][0x22c] ;  /* 0x00008b0000057ab9 */ /* 0x000fe20000000800 */
[----:B------:R1:W-:Y:S01]  /*1f240*/  @P3 STG.E desc[UR16][R4.64], R34 ;  /* 0x0000002204003986 */ /* 0x0003e2000c101910 */
[----:B---3--:R-:W-:-:S02]  /*1f250*/  LEA R10, P6, R7, R2, 0x2 ;  /* 0x00000002070a7211 */ /* 0x008fc400078c10ff */
        /* <DEDUP_REMOVED lines=17> */
[----:B---3--:R-:W-:Y:S01]  /*1f370*/  LEA R8, P6, R12, R2, 0x2 ;  /* 0x000000020c087211 */ /* 0x008fe200078c10ff */
[----:B------:R-:W-:Y:S01]  /*1f380*/  ULDC UR4, c[0x0][0x22c] ;  /* 0x00008b0000047ab9 */ /* 0x000fe20000000800 */
[----:B------:R1:W-:Y:S02]  /*1f390*/  @P5 STG.E desc[UR16][R4.64], R20 ;  /* 0x0000001404005986 */ /* 0x0003e4000c101910 */
[----:B------:R-:W-:Y:S01]  /*1f3a0*/  ISETP.LT.AND P5, PT, R0, UR4, !P0 ;  /* 0x0000000400007c0c */ /* 0x000fe2000c7a1270 */
[----:B------:R-:W-:Y:S01]  /*1f3b0*/  ULDC UR4, c[0x0][0x248] ;  /* 0x0000920000047ab9 */ /* 0x000fe20000000800 */
[C---:B------:R-:W-:Y:S01]  /*1f3c0*/  LEA.HI.X.SX32 R9, R12.reuse, R3, 0x2, P6 ;  /* 0x000000030c097211 */ /* 0x040fe200030f16ff */
[----:B------:R-:W-:Y:S01]  /*1f3d0*/  VIADD R12, R12, UR4 ;  /* 0x000000040c0c7c36 */ /* 0x000fe20008000000 */
[----:B------:R-:W-:-:S03]  /*1f3e0*/  ULDC UR4, c[0x0][0x248] ;  /* 0x0000920000047ab9 */ /* 0x000fc60000000800 */
[C---:B------:R-:W-:Y:S01]  /*1f3f0*/  VIADD R7, R12.reuse, UR4 ;  /* 0x000000040c077c36 */ /* 0x040fe20008000000 */
[-C--:B----4-:R-:W-:Y:S01]  /*1f400*/  LEA R10, P6, R12, R2.reuse, 0x2 ;  /* 0x000000020c0a7211 */ /* 0x090fe200078c10ff */
[----:B------:R-:W-:Y:S01]  /*1f410*/  ULDC UR4, c[0x0][0x248] ;  /* 0x0000920000047ab9 */ /* 0x000fe20000000800 */
[----:B------:R-:W-:Y:S02]  /*1f420*/  IADD3 R0, R6, 0x2e, RZ ;  /* 0x0000002e06007810 */ /* 0x000fe40007ffe0ff */
[-C--:B------:R-:W-:Y:S01]  /*1f430*/  LEA.HI.X.SX32 R11, R12, R3.reuse, 0x2, P6 ;  /* 0x000000030c0b7211 */ /* 0x080fe200030f16ff */
[C---:B------:R-:W-:Y:S01]  /*1f440*/  VIADD R12, R7.reuse, UR4 ;  /* 0x00000004070c7c36 */ /* 0x040fe20008000000 */
[CC--:B-1----:R-:W-:Y:S01]  /*1f450*/  LEA R4, P6, R7.reuse, R2.reuse, 0x2 ;  /* 0x0000000207047211 */ /* 0x0c2fe200078c10ff */
[----:B------:R1:W-:Y:S01]  /*1f460*/  @P4 STG.E desc[UR16][R8.64], R40 ;  /* 0x0000002808004986 */ /* 0x0003e2000c101910 */
[----:B------:R-:W-:Y:S01]  /*1f470*/  ISETP.LT.AND P4, PT, R0, UR5, !P0 ;  /* 0x0000000500007c0c */ /* 0x000fe2000c781270 */
[----:B------:R-:W-:Y:S01]  /*1f480*/  VIADD R0, R6, 0x2f ;  /* 0x0000002f06007836 */ /* 0x000fe20000000000 */
[----:B------:R-:W-:Y:S01]  /*1f490*/  LEA.HI.X.SX32 R5, R7, R3, 0x2, P6 ;  /* 0x0000000307057211 */ /* 0x000fe200030f16ff */
[----:B------:R-:W-:Y:S01]  /*1f4a0*/  ULDC UR5, c[0x0][0x22c] ;  /* 0x00008b0000057ab9 */ /* 0x000fe20000000800 */
[----:B------:R3:W-:Y:S01]  /*1f4b0*/  @P3 STG.E desc[UR16][R10.64], R21 ;  /* 0x000000150a003986 */ /* 0x0007e2000c101910 */
[----:B------:R-:W-:Y:S01]  /*1f4c0*/  ULDC UR4, c[0x0][0x248] ;  /* 0x0000920000047ab9 */ /* 0x000fe20000000800 */
[----:B------:R-:W-:Y:S01]  /*1f4d0*/  ISETP.LT.AND P3, PT, R0, UR5, !P0 ;  /* 0x0000000500007c0c */ /* 0x000fe2000c761270 */
[----:B------:R-:W-:Y:S01]  /*1f4e0*/  VIADD R0, R6, 0x30 ;  /* 0x0000003006007836 */ /* 0x000fe20000000000 */
[----:B------:R-:W-:Y:S01]  /*1f4f0*/  ULDC UR5, c[0x0][0x22c] ;  /* 0x00008b0000057ab9 */ /* 0x000fe20000000800 */
[----:B-1----:R-:W-:-:S04]  /*1f500*/  LEA R8, P6, R12, R2, 0x2 ;  /* 0x000000020c087211 */ /* 0x002fc800078c10ff */
[CC--:B------:R-:W-:Y:S01]  /*1f510*/  LEA.HI.X.SX32 R9, R12.reuse, R3.reuse, 0x2, P6 ;  /* 0x000000030c097211 */ /* 0x0c0fe200030f16ff */
[----:B------:R-:W-:Y:S01]  /*1f520*/  VIADD R12, R12, UR4 ;  /* 0x000000040c0c7c36 */ /* 0x000fe20008000000 */
[----:B------:R1:W-:Y:S01]  /*1f530*/  @P2 STG.E desc[UR16][R4.64], R41 ;  /* 0x0000002904002986 */ /* 0x0003e2000c101910 */
[----:B------:R-:W-:Y:S01]  /*1f540*/  ISETP.LT.AND P2, PT, R0, UR5, !P0 ;  /* 0x0000000500007c0c */ /* 0x000fe2000c741270 */
[----:B------:R-:W-:Y:S01]  /*1f550*/  ULDC UR4, c[0x0][0x248] ;  /* 0x0000920000047ab9 */ /* 0x000fe20000000800 */
[----:B------:R-:W-:Y:S01]  /*1f560*/  VIADD R0, R6, 0x31 ;  /* 0x0000003106007836 */ /* 0x000fe20000000000 */
[----:B------:R4:W-:Y:S01]  /*1f570*/  @P1 STG.E desc[UR16][R8.64], R22 ;  /* 0x0000001608001986 */ /* 0x0009e2000c101910 */
[C---:B---3--:R-:W-:Y:S01]  /*1f580*/  LEA R10, P1, R12.reuse, R2, 0x2 ;  /* 0x000000020c0a7211 */ /* 0x048fe200078210ff */
[C---:B------:R-:W-:Y:S01]  /*1f590*/  VIADD R7, R12.reuse, UR4 ;  /* 0x000000040c077c36 */ /* 0x040fe20008000000 */
[----:B------:R-:W-:Y:S01]  /*1f5a0*/  ULDC UR4, c[0x0][0x22c] ;  /* 0x00008b0000047ab9 */ /* 0x000fe20000000800 */
[----:B------:R-:W-:Y:S01]  /*1f5b0*/  ULDC UR5, c[0x0][0x22c] ;  /* 0x00008b0000057ab9 */ /* 0x000fe20000000800 */
[----:B------:R-:W-:-:S02]  /*1f5c0*/  LEA.HI.X.SX32 R11, R12, R3, 0x2, P1 ;  /* 0x000000030c0b7211 */ /* 0x000fc400008f16ff */
[----:B------:R-:W-:Y:S01]  /*1f5d0*/  ISETP.LT.AND P1, PT, R0, UR4, !P0 ;  /* 0x0000000400007c0c */ /* 0x000fe2000c721270 */
[----:B------:R-:W-:Y:S01]  /*1f5e0*/  VIADD R0, R6, 0x32 ;  /* 0x0000003206007836 */ /* 0x000fe20000000000 */
[C---:B-1----:R-:W-:Y:S01]  /*1f5f0*/  LEA R4, P6, R7.reuse, R2, 0x2 ;  /* 0x0000000207047211 */ /* 0x042fe200078c10ff */
        /* <DEDUP_REMOVED lines=8> */
[CC--:B----4-:R-:W-:Y:S01]  /*1f680*/  LEA R8, P6, R7.reuse, R2.reuse, 0x2 ;  /* 0x0000000207087211 */ /* 0x0d0fe200078c10ff */
[----:B------:R-:W-:Y:S01]  /*1f690*/  VIADD R0, R6, 0x33 ;  /* 0x0000003306007836 */ /* 0x000fe20000000000 */
[----:B------:R-:W-:Y:S02]  /*1f6a0*/  ULDC UR4, c[0x0][0x248] ;  /* 0x0000920000047ab9 */ /* 0x000fe40000000800 */
[-C--:B------:R-:W-:Y:S01]  /*1f6b0*/  LEA.HI.X.SX32 R9, R7, R3.reuse, 0x2, P6 ;  /* 0x0000000307097211 */ /* 0x080fe200030f16ff */
[C---:B------:R-:W-:Y:S01]  /*1f6c0*/  VIADD R7, R12.reuse, UR4 ;  /* 0x000000040c077c36 */ /* 0x040fe20008000000 */
[-C--:B-1----:R-:W-:Y:S01]  /*1f6d0*/  LEA R10, P6, R12, R2.reuse, 0x2 ;  /* 0x000000020c0a7211 */ /* 0x082fe200078c10ff */
        /* <DEDUP_REMOVED lines=8> */
[----:B------:R-:W-:Y:S01]  /*1f760*/  ULDC UR5, c[0x0][0x22c] ;  /* 0x00008b0000057ab9 */ /* 0x000fe20000000800 */
[----:B-1----:R-:W-:-:S02]  /*1f770*/  LEA R4, P6, R7, R2, 0x2 ;  /* 0x0000000207047211 */ /* 0x002fc400078c10ff */
[----:B------:R-:W-:Y:S02]  /*1f780*/  IADD3 R0, R6, 0x35, RZ ;  /* 0x0000003506007810 */ /* 0x000fe40007ffe0ff */
        /* <DEDUP_REMOVED lines=24> */
[CC--:B----4-:R-:W-:Y:S01]  /*1f910*/  LEA R4, P6, R12.reuse, R2.reuse, 0x2 ;  /* 0x000000020c047211 */ /* 0x0d0fe200078c10ff */
[----:B------:R-:W-:Y:S01]  /*1f920*/  ULDC UR4, c[0x0][0x248] ;  /* 0x0000920000047ab9 */ /* 0x000fe20000000800 */
[----:B------:R3:W-:Y:S02]  /*1f930*/  @P4 STG.E desc[UR16][R10.64], R49 ;  /* 0x000000310a004986 */ /* 0x0007e4000c101910 */
[-C--:B------:R-:W-:Y:S01]  /*1f940*/  LEA.HI.X.SX32 R5, R12, R3.reuse, 0x2, P6 ;  /* 0x000000030c057211 */ /* 0x080fe200030f16ff */
[C---:B------:R-:W-:Y:S01]  /*1f950*/  VIADD R12, R7.reuse, UR4 ;  /* 0x00000004070c7c36 */ /* 0x040fe20008000000 */
[CC--:B-1----:R-:W-:Y:S01]  /*1f960*/  LEA R8, P6, R7.reuse, R2.reuse, 0x2 ;  /* 0x0000000207087211 */ /* 0x0c2fe200078c10ff */
        /* <DEDUP_REMOVED lines=23> */
[----:B------:R-:W-:Y:S01]  /*1fae0*/  ULDC UR4, c[0x0][0x22c] ;  /* 0x00008b0000047ab9 */ /* 0x000fe20000000800 */
[----:B------:R-:W-:Y:S01]  /*1faf0*/  IADD3 R0, R6, 0x3c, RZ ;  /* 0x0000003c06007810 */ /* 0x000fe20007ffe0ff */
[----:B------:R1:W-:Y:S01]  /*1fb00*/  @P5 STG.E desc[UR16][R4.64], R51 ;  /* 0x0000003304005986 */ /* 0x0003e2000c101910 */
[C---:B---3--:R-:W-:Y:S02]  /*1fb10*/  LEA R8, P6, R7.reuse, R2, 0x2 ;  /* 0x0000000207087211 */ /* 0x048fe400078c10ff */
        /* <DEDUP_REMOVED lines=47> */
[----:B------:R-:W-:Y:S01]  /*1fe10*/  VIADD R0, R6, 0x42 ;  /* 0x0000004206007836 */ /* 0x000fe20000000000 */
[----:B------:R-:W-:Y:S02]  /*1fe20*/  ULDC UR4, c[0x0][0x248] ;  /* 0x0000920000047ab9 */ /* 0x000fe40000000800 */
[-C--:B------:R-:W-:Y:S01]  /*1fe30*/  LEA.HI.X.SX32 R9, R12, R3.reuse, 0x2, P6 ;  /* 0x000000030c097211 */ /* 0x080fe200030f16ff */
[C---:B------:R-:W-:Y:S01]  /*1fe40*/  VIADD R12, R7.reuse, UR4 ;  /* 0x00000004070c7c36 */ /* 0x040fe20008000000 */
[CC--:B-1----:R-:W-:Y:S01]  /*1fe50*/  LEA R10, P6, R7.reuse, R2.reuse, 0x2 ;  /* 0x00000002070a7211 */ /* 0x0c2fe200078c10ff */
[----:B------:R1:W-:Y:S01]  /*1fe60*/  @P4 STG.E desc[UR16][R4.64], R58 ;  /* 0x0000003a04004986 */ /* 0x0003e2000c101910 */
[----:B------:R-:W-:Y:S01]  /*1fe70*/  ISETP.LT.AND P4, PT, R0, UR5, !P0 ;  /* 0x0000000500007c0c */ /* 0x000fe2000c781270 */
[----:B------:R-:W-:Y:S01]  /*1fe80*/  ULDC UR5, c[0x0][0x22c] ;  /* 0x00008b0000057ab9 */ /* 0x000fe20000000800 */
[----:B------:R-:W-:Y:S01]  /*1fe90*/  IADD3 R0, R6, 0x43, RZ ;  /* 0x0000004306007810 */ /* 0x000fe20007ffe0ff */
[----:B------:R-:W-:Y:S01]  /*1fea0*/  ULDC UR4, c[0x0][0x248] ;  /* 0x0000920000047ab9 */ /* 0x000fe20000000800 */
[----:B------:R-:W-:Y:S01]  /*1feb0*/  LEA.HI.X.SX32 R11, R7, R3, 0x2, P6 ;  /* 0x00000003070b7211 */ /* 0x000fe200030f16ff */
[----:B------:R3:W-:Y:S01]  /*1fec0*/  @P3 STG.E desc[UR16][R8.64], R39 ;  /* 0x0000002708003986 */ /* 0x0007e2000c101910 */
        /* <DEDUP_REMOVED lines=98> */
[C---:B---3--:R-:W-:Y:S01]  /*204f0*/  LEA R4, P6, R7.reuse, R2, 0x2 ;  /* 0x0000000207047211 */ /* 0x048fe200078c10ff */
        /* <DEDUP_REMOVED lines=9> */
[----:B------:R-:W-:Y:S01]  /*20590*/  ULDC UR4, c[0x0][0x248] ;  /* 0x0000920000047ab9 */ /* 0x000fe20000000800 */
[----:B------:R-:W-:Y:S02]  /*205a0*/  IADD3 R0, R6, 0x51, RZ ;  /* 0x0000005106007810 */ /* 0x000fe40007ffe0ff */
        /* <DEDUP_REMOVED lines=110> */
[----:B---3--:R-:W-:Y:S02]  /*20c90*/  LEA R4, P6, R12, R2, 0x2 ;  /* 0x000000020c047211 */ /* 0x008fe400078c10ff */
        /* <DEDUP_REMOVED lines=811> */
[C---:B-1----:R-:W-:Y:S01]  /*23f50*/  LEA R4, P6, R7.reuse, R2, 0x2 ;  /* 0x0000000207047211 */ /* 0x042fe200078c10ff */
[----:B------:R1:W-:Y:S01]  /*23f60*/  @P4 STG.E desc[UR16][R8.64], R123 ;  /* 0x0000007b08004986 */ /* 0x0003e2000c101910 */
[----:B------:R-:W-:Y:S01]  /*23f70*/  ISETP.LT.AND P4, PT, R0, UR5, !P0 ;  /* 0x0000000500007c0c */ /* 0x000fe2000c781270 */
[----:B------:R-:W-:Y:S01]  /*23f80*/  VIADD R0, R6, 0xc5 ;  /* 0x000000c506007836 */ /* 0x000fe20000000000 */
[----:B------:R-:W-:Y:S01]  /*23f90*/  LEA.HI.X.SX32 R5, R7, R3, 0x2, P6 ;  /* 0x0000000307057211 */ /* 0x000fe200030f16ff */
[----:B------:R-:W-:Y:S01]  /*23fa0*/  ULDC UR5, c[0x0][0x22c] ;  /* 0x00008b0000057ab9 */ /* 0x000fe20000000800 */
[----:B------:R3:W-:Y:S01]  /*23fb0*/  @P3 STG.E desc[UR16][R10.64], R208 ;  /* 0x000000d00a003986 */ /* 0x0007e2000c101910 */
[----:B------:R-:W-:Y:S01]  /*23fc0*/  ULDC UR4, c[0x0][0x248] ;  /* 0x0000920000047ab9 */ /* 0x000fe20000000800 */
[----:B------:R-:W-:-:S02]  /*23fd0*/  ISETP.LT.AND P3, PT, R0, UR5, !P0 ;  /* 0x0000000500007c0c */ /* 0x000fc4000c761270 */
[-C--:B-1----:R-:W-:Y:S01]  /*23fe0*/  LEA R8, P6, R12, R2.reuse, 0x2 ;  /* 0x000000020c087211 */ /* 0x082fe200078c10ff */
[----:B------:R-:W-:Y:S01]  /*23ff0*/  VIADD R0, R6, 0xc6 ;  /* 0x000000c606007836 */ /* 0x000fe20000000000 */
[----:B------:R1:W-:Y:S01]  /*24000*/  @P2 STG.E desc[UR16][R4.64], R124 ;  /* 0x0000007c04002986 */ /* 0x0003e2000c101910 */
[----:B------:R-:W-:Y:S01]  /*24010*/  ULDC UR5, c[0x0][0x22c] ;  /* 0x00008b0000057ab9 */ /* 0x000fe20000000800 */
[CC--:B------:R-:W-:Y:S01]  /*24020*/  LEA.HI.X.SX32 R9, R12.reuse, R3.reuse, 0x2, P6 ;  /* 0x000000030c097211 */ /* 0x0c0fe200030f16ff */
[----:B------:R-:W-:Y:S01]  /*24030*/  VIADD R12, R12, UR4 ;  /* 0x000000040c0c7c36 */ /* 0x000fe20008000000 */
[----:B------:R-:W-:Y:S01]  /*24040*/  ISETP.LT.AND P2, PT, R0, UR5, !P0 ;  /* 0x0000000500007c0c */ /* 0x000fe2000c741270 */
[----:B------:R-:W-:Y:S02]  /*24050*/  ULDC UR4, c[0x0][0x248] ;  /* 0x0000920000047ab9 */ /* 0x000fe40000000800 */
[----:B------:R4:W-:Y:S01]  /*24060*/  @P1 STG.E desc[UR16][R8.64], R209 ;  /* 0x000000d108001986 */ /* 0x0009e2000c101910 */
[CC--:B---3--:R-:W-:Y:S01]  /*24070*/  LEA R10, P1, R12.reuse, R2.reuse, 0x2 ;  /* 0x000000020c0a7211 */ /* 0x0c8fe200078210ff */
[----:B------:R-:W-:Y:S01]  /*24080*/  VIADD R7, R12, UR4 ;  /* 0x000000040c077c36 */ /* 0x000fe20008000000 */
[----:B------:R-:W-:Y:S01]  /*24090*/  IADD3 R0, R6, 0xc7, RZ ;  /* 0x000000c706007810 */ /* 0x000fe20007ffe0ff */
[----:B------:R-:W-:Y:S01]  /*240a0*/  ULDC UR4, c[0x0][0x22c] ;  /* 0x00008b0000047ab9 */ /* 0x000fe20000000800 */
[-C--:B------:R-:W-:Y:S01]  /*240b0*/  LEA.HI.X.SX32 R11, R12, R3.reuse, 0x2, P1 ;  /* 0x000000030c0b7211 */ /* 0x080fe200008f16ff */
[----:B------:R-:W-:Y:S01]  /*240c0*/  ULDC UR5, c[0x0][0x22c] ;  /* 0x00008b0000057ab9 */ /* 0x000fe20000000800 */
        /* <DEDUP_REMOVED lines=95> */
[-C--:B------:R-:W-:Y:S02]  /*246c0*/  LEA.HI.X.SX32 R11, R7, R3.reuse, 0x2, P6 ;  /* 0x00000003070b7211 */ /* 0x080fe400030f16ff */
[CC--:B-1----:R-:W-:Y:S02]  /*246d0*/  LEA R4, P6, R12.reuse, R2.reuse, 0x2 ;  /* 0x000000020c047211 */ /* 0x0c2fe400078c10ff */
[----:B------:R-:W-:Y:S02]  /*246e0*/  IADD3 R7, R12, UR4, RZ ;  /* 0x000000040c077c10 */ /* 0x000fe4000fffe0ff */
[----:B------:R-:W-:Y:S01]  /*246f0*/  ISETP.LT.AND P4, PT, R0, UR5, !P0 ;  /* 0x0000000500007c0c */ /* 0x000fe2000c781270 */
[----:B------:R-:W-:Y:S01]  /*24700*/  VIADD R0, R6, 0xd4 ;  /* 0x000000d406007836 */ /* 0x000fe20000000000 */
[-C--:B------:R-:W-:Y:S01]  /*24710*/  LEA.HI.X.SX32 R5, R12, R3.reuse, 0x2, P6 ;  /* 0x000000030c057211 */ /* 0x080fe200030f16ff */
[----:B------:R-:W-:Y:S01]  /*24720*/  ULDC UR5, c[0x0][0x22c] ;  /* 0x00008b0000057ab9 */ /* 0x000fe20000000800 */
[CC--:B---3--:R-:W-:Y:S01]  /*24730*/  LEA R8, P6, R7.reuse, R2.reuse, 0x2 ;  /* 0x0000000207087211 */ /* 0x0c8fe200078c10ff */
[----:B------:R1:W-:Y:S01]  /*24740*/  @P3 STG.E desc[UR16][R10.64], R131 ;  /* 0x000000830a003986 */ /* 0x0003e2000c101910 */
[----:B------:R-:W-:Y:S01]  /*24750*/  ISETP.LT.AND P3, PT, R0, UR5, !P0 ;  /* 0x0000000500007c0c */ /* 0x000fe2000c761270 */
[----:B------:R-:W-:Y:S01]  /*24760*/  ULDC UR4, c[0x0][0x248] ;  /* 0x0000920000047ab9 */ /* 0x000fe20000000800 */
        /* <DEDUP_REMOVED lines=101> */
[C---:B------:R-:W-:Y:S02]  /*24dc0*/  LEA.HI.X.SX32 R9, R12.reuse, R3, 0x2, P6 ;  /* 0x000000030c097211 */ /* 0x040fe400030f16ff */
[----:B------:R-:W-:Y:S01]  /*24dd0*/  IADD3 R12, R12, UR4, RZ ;  /* 0x000000040c0c7c10 */ /* 0x000fe2000fffe0ff */
[----:B------:R-:W-:Y:S01]  /*24de0*/  ULDC UR4, c[0x0][0x248] ;  /* 0x0000920000047ab9 */ /* 0x000fe20000000800 */
[----:B------:R-:W-:-:S02]  /*24df0*/  VIADD R0, R6, 0xe2 ;  /* 0x000000e206007836 */ /* 0x000fc40000000000 */
[CC--:B----4-:R-:W-:Y:S01]  /*24e00*/  LEA R10, P6, R12.reuse, R2.reuse, 0x2 ;  /* 0x000000020c0a7211 */ /* 0x0d0fe200078c10ff */
[C---:B------:R-:W-:Y:S01]  /*24e10*/  VIADD R7, R12.reuse, UR4 ;  /* 0x000000040c077c36 */ /* 0x040fe20008000000 */
        /* <DEDUP_REMOVED lines=95> */
[----:B------:R-:W-:Y:S01]  /*25410*/  ULDC UR5, c[0x0][0x22c] ;  /* 0x00008b0000057ab9 */ /* 0x000fe20000000800 */
[----:B------:R-:W-:Y:S01]  /*25420*/  IADD3 R12, R12, UR4, RZ ;  /* 0x000000040c0c7c10 */ /* 0x000fe2000fffe0ff */
        /* <DEDUP_REMOVED lines=82> */
[----:B------:R-:W-:Y:S01]  /*25950*/  VIADD R0, R6, 0xf9 ;  /* 0x000000f906007836 */ /* 0x000fe20000000000 */
[----:B------:R-:W-:Y:S01]  /*25960*/  ULDC UR4, c[0x0][0x248] ;  /* 0x0000920000047ab9 */ /* 0x000fe20000000800 */
        /* <DEDUP_REMOVED lines=15> */
[----:B------:R-:W-:-:S04]  /*25a60*/  ULDC UR4, c[0x0][0x248] ;  /* 0x0000920000047ab9 */ /* 0x000fc80000000800 */
[CC--:B----4-:R-:W-:Y:S02]  /*25a70*/  LEA R4, P6, R7.reuse, R2.reuse, 0x2 ;  /* 0x0000000207047211 */ /* 0x0d0fe400078c10ff */
[C---:B------:R-:W-:Y:S01]  /*25a80*/  IADD3 R12, R7.reuse, UR4, RZ ;  /* 0x00000004070c7c10 */ /* 0x040fe2000fffe0ff */
[----:B------:R-:W-:Y:S01]  /*25a90*/  ULDC UR4, c[0x0][0x248] ;  /* 0x0000920000047ab9 */ /* 0x000fe20000000800 */
[-C--:B------:R-:W-:Y:S02]  /*25aa0*/  LEA.HI.X.SX32 R5, R7, R3.reuse, 0x2, P6 ;  /* 0x0000000307057211 */ /* 0x080fe400030f16ff */
[C---:B-1----:R-:W-:Y:S01]  /*25ab0*/  LEA R8, P6, R12.reuse, R2, 0x2 ;  /* 0x000000020c087211 */ /* 0x042fe200078c10ff */
[----:B------:R-:W-:Y:S02]  /*25ac0*/  VIADD R7, R12, UR4 ;  /* 0x000000040c077c36 */ /* 0x000fe40008000000 */
[----:B------:R-:W-:Y:S01]  /*25ad0*/  VIADD R0, R6, 0xfb ;  /* 0x000000fb06007836 */ /* 0x000fe20000000000 */
[----:B------:R1:W-:Y:S01]  /*25ae0*/  @P4 STG.E desc[UR16][R10.64], R235 ;  /* 0x000000eb0a004986 */ /* 0x0003e2000c101910 */
[----:B------:R-:W-:Y:S01]  /*25af0*/  LEA.HI.X.SX32 R9, R12, R3, 0x2, P6 ;  /* 0x000000030c097211 */ /* 0x000fe200030f16ff */
[----:B------:R-:W-:-:S02]  /*25b00*/  ULDC UR4, c[0x0][0x248] ;  /* 0x0000920000047ab9 */ /* 0x000fc40000000800 */
[----:B------:R-:W-:Y:S01]  /*25b10*/  ISETP.LT.AND P4, PT, R0, UR5, !P0 ;  /* 0x0000000500007c0c */ /* 0x000fe2000c781270 */
[----:B------:R-:W-:Y:S01]  /*25b20*/  VIADD R0, R6, 0xfc ;  /* 0x000000fc06007836 */ /* 0x000fe20000000000 */
[----:B------:R-:W-:Y:S01]  /*25b30*/  ULDC UR5, c[0x0][0x22c] ;  /* 0x00008b0000057ab9 */ /* 0x000fe20000000800 */
[CC--:B-1----:R-:W-:Y:S01]  /*25b40*/  LEA R10, P6, R7.reuse, R2.reuse, 0x2 ;  /* 0x00000002070a7211 */ /* 0x0c2fe200078c10ff */
[----:B------:R1:W-:Y:S03]  /*25b50*/  @P3 STG.E desc[UR16][R4.64], R243 ;  /* 0x000000f304003986 */ /* 0x0003e6000c101910 */
[C---:B------:R-:W-:Y:S01]  /*25b60*/  LEA.HI.X.SX32 R11, R7.reuse, R3, 0x2, P6 ;  /* 0x00000003070b7211 */ /* 0x040fe200030f16ff */
[----:B------:R-:W-:Y:S01]  /*25b70*/  VIADD R7, R7, UR4 ;  /* 0x0000000407077c36 */ /* 0x000fe20008000000 */
[----:B------:R-:W-:Y:S01]  /*25b80*/  ULDC UR4, c[0x0][0x248] ;  /* 0x0000920000047ab9 */ /* 0x000fe20000000800 */
[----:B------:R-:W-:Y:S01]  /*25b90*/  ISETP.LT.AND P3, PT, R0, UR5, !P0 ;  /* 0x0000000500007c0c */ /* 0x000fe2000c761270 */
[----:B------:R-:W-:Y:S01]  /*25ba0*/  VIADD R0, R6, 0xfd ;  /* 0x000000fd06007836 */ /* 0x000fe20000000000 */
[----:B------:R-:W-:Y:S01]  /*25bb0*/  ULDC UR5, c[0x0][0x22c] ;  /* 0x00008b0000057ab9 */ /* 0x000fe20000000800 */
[C---:B------:R-:W-:Y:S01]  /*25bc0*/  VIADD R12, R7.reuse, UR4 ;  /* 0x00000004070c7c36 */ /* 0x040fe20008000000 */
[----:B------:R-:W-:Y:S01]  /*25bd0*/  ULDC UR4, c[0x0][0x248] ;  /* 0x0000920000047ab9 */ /* 0x000fe20000000800 */
[----:B------:R3:W-:Y:S01]  /*25be0*/  @P2 STG.E desc[UR16][R8.64], R148 ;  /* 0x0000009408002986 */ /* 0x0007e2000c101910 */
[----:B------:R-:W-:Y:S01]  /*25bf0*/  ISETP.LT.AND P2, PT, R0, UR5, !P0 ;  /* 0x0000000500007c0c */ /* 0x000fe2000c741270 */
[----:B------:R-:W-:Y:S01]  /*25c00*/  VIADD R13, R12, UR4 ;  /* 0x000000040c0d7c36 */ /* 0x000fe20008000000 */
[----:B------:R-:W-:Y:S01]  /*25c10*/  ULDC UR5, c[0x0][0x248] ;  /* 0x0000920000057ab9 */ /* 0x000fe20000000800 */
[----:B--2---:R2:W-:Y:S01]  /*25c20*/  @P1 STG.E desc[UR16][R10.64], R16 ;  /* 0x000000100a001986 */ /* 0x0045e2000c101910 */
[----:B-1----:R-:W-:Y:S01]  /*25c30*/  LEA R4, P1, R7, R2, 0x2 ;  /* 0x0000000207047211 */ /* 0x002fe200078210ff */
[----:B------:R-:W-:Y:S01]  /*25c40*/  VIADD R14, R13, UR5 ;  /* 0x000000050d0e7c36 */ /* 0x000fe20008000000 */
[----:B------:R-:W-:-:S02]  /*25c50*/  ULDC UR4, c[0x0][0x248] ;  /* 0x0000920000047ab9 */ /* 0x000fc40000000800 */
[-C--:B------:R-:W-:Y:S01]  /*25c60*/  LEA.HI.X.SX32 R5, R7, R3.reuse, 0x2, P1 ;  /* 0x0000000307057211 */ /* 0x080fe200008f16ff */
[----:B------:R-:W-:Y:S01]  /*25c70*/  VIADD R7, R14, UR6 ;  /* 0x000000060e077c36 */ /* 0x000fe20008000000 */
[-C--:B---3--:R-:W-:Y:S01]  /*25c80*/  LEA R8, P6, R12, R2.reuse, 0x2 ;  /* 0x000000020c087211 */ /* 0x088fe200078c10ff */
[C---:B------:R-:W-:Y:S02]  /*25c90*/  VIADD R0, R6.reuse, 0xfe ;  /* 0x000000fe06007836 */ /* 0x040fe40000000000 */
[----:B------:R-:W-:Y:S01]  /*25ca0*/  VIADD R6, R6, 0xff ;  /* 0x000000ff06067836 */ /* 0x000fe20000000000 */
[-C--:B--2---:R-:W-:Y:S01]  /*25cb0*/  LEA R10, P1, R13, R2.reuse, 0x2 ;  /* 0x000000020d0a7211 */ /* 0x084fe200078210ff */
[----:B------:R-:W-:Y:S01]  /*25cc0*/  VIADD R16, R7, UR4 ;  /* 0x0000000407107c36 */ /* 0x000fe20008000000 */
[----:B------:R-:W-:Y:S01]  /*25cd0*/  LEA.HI.X.SX32 R9, R12, R3, 0x2, P6 ;  /* 0x000000030c097211 */ /* 0x000fe200030f16ff */
[----:B------:R-:W-:Y:S01]  /*25ce0*/  ULDC UR4, c[0x0][0x22c] ;  /* 0x00008b0000047ab9 */ /* 0x000fe20000000800 */
[----:B------:R-:W-:-:S02]  /*25cf0*/  LEA R12, P6, R14, R2, 0x2 ;  /* 0x000000020e0c7211 */ /* 0x000fc400078c10ff */
[-C--:B------:R-:W-:Y:S02]  /*25d00*/  LEA.HI.X.SX32 R11, R13, R3.reuse, 0x2, P1 ;  /* 0x000000030d0b7211 */ /* 0x080fe400008f16ff */
[----:B------:R-:W-:Y:S02]  /*25d10*/  ISETP.LT.AND P1, PT, R0, UR7, !P0 ;  /* 0x0000000700007c0c */ /* 0x000fe4000c721270 */
[----:B------:R-:W-:Y:S02]  /*25d20*/  ISETP.LT.AND P0, PT, R6, UR4, !P0 ;  /* 0x0000000406007c0c */ /* 0x000fe4000c701270 */
[-C--:B------:R-:W-:Y:S02]  /*25d30*/  LEA.HI.X.SX32 R13, R14, R3.reuse, 0x2, P6 ;  /* 0x000000030e0d7211 */ /* 0x080fe400030f16ff */
[CC--:B------:R-:W-:Y:S01]  /*25d40*/  LEA R14, P6, R7.reuse, R2.reuse, 0x2 ;  /* 0x00000002070e7211 */ /* 0x0c0fe200078c10ff */
[----:B------:R1:W-:Y:S03]  /*25d50*/  @P5 STG.E desc[UR16][R4.64], R149 ;  /* 0x0000009504005986 */ /* 0x0003e6000c101910 */
[----:B------:R-:W-:Y:S01]  /*25d60*/  LEA.HI.X.SX32 R15, R7, R3, 0x2, P6 ;  /* 0x00000003070f7211 */ /* 0x000fe200030f16ff */
[----:B------:R1:W-:Y:S01]  /*25d70*/  @P4 STG.E desc[UR16][R8.64], R17 ;  /* 0x0000001108004986 */ /* 0x0003e2000c101910 */
[----:B------:R-:W-:-:S03]  /*25d80*/  LEA R2, P6, R16, R2, 0x2 ;  /* 0x0000000210027211 */ /* 0x000fc600078c10ff */
[----:B------:R1:W-:Y:S04]  /*25d90*/  @P3 STG.E desc[UR16][R10.64], R150 ;  /* 0x000000960a003986 */ /* 0x0003e8000c101910 */
[----:B------:R1:W-:Y:S01]  /*25da0*/  @P2 STG.E desc[UR16][R12.64], R18 ;  /* 0x000000120c002986 */ /* 0x0003e2000c101910 */
[----:B------:R-:W-:-:S03]  /*25db0*/  LEA.HI.X.SX32 R3, R16, R3, 0x2, P6 ;  /* 0x0000000310037211 */ /* 0x000fc600030f16ff */
[----:B------:R1:W-:Y:S01]  /*25dc0*/  @P1 STG.E desc[UR16][R14.64], R151 ;  /* 0x000000970e001986 */ /* 0x0003e2000c101910 */
[----:B------:R-:W-:Y:S05]  /*25dd0*/  @!P0 EXIT ;  /* 0x000000000000894d */ /* 0x000fea0003800000 */
[----:B------:R-:W-:Y:S01]  /*25de0*/  STG.E desc[UR16][R2.64], R19 ;  /* 0x0000001302007986 */ /* 0x000fe2000c101910 */
[----:B------:R-:W-:Y:S05]  /*25df0*/  EXIT ;  /* 0x000000000000794d */ /* 0x000fea0003800000 */
.L_x_2:
[----:B------:R-:W-:-:S00]  /*25e00*/  BRA `(.L_x_2) ;  /* 0xfffffffc00fc7947 */ /* 0x000fc0000383ffff */
[----:B------:R-:W-:-:S00]  /*25e10*/  NOP ;  /* 0x0000000000007918 */ /* 0x000fc00000000000 */
        /* <DEDUP_REMOVED lines=14> */
.L_x_3:


//--------------------- .nv.shared.matmul_kernel  --------------------------
	.section	.nv.shared.matmul_kernel,"aw",@nobits
	.sectionflags	@""
	.align	16
	.zero		1024


//--------------------- .nv.shared.reserved.0     --------------------------
	.section	.nv.shared.reserved.0,"aw",@nobits
	.weak		__nv_reservedSMEM_offset_0_alias
	.size		__nv_reservedSMEM_offset_0_alias, 0, 0
	.other		__nv_reservedSMEM_offset_0_alias,@"STO_CUDA_RESERVED_SHARED STV_DEFAULT"
__nv_reservedSMEM_offset_0_alias:
	.zero		0


//--------------------- .nv.constant0.matmul_kernel --------------------------
	.section	.nv.constant0.matmul_kernel,"a",@progbits
	.sectionflags	@""
	.align	4
.nv.constant0.matmul_kernel:
	.zero		608


//--------------------- SYMBOLS --------------------------

	.type		.nv.reservedSmem.offset0,@object
	.size		.nv.reservedSmem.offset0,0x4
